//
// Generated by NVIDIA NVVM Compiler
//
// Compiler Build ID: CL-36424714
// Cuda compilation tools, release 13.0, V13.0.88
// Based on NVVM 20.0.0
//

.version 9.0
.target sm_100
.address_size 64

	// .globl	_Z16unpack_global_64PKmPmh

.visible .entry _Z16unpack_global_64PKmPmh(
	.param .u64 .ptr .align 1 _Z16unpack_global_64PKmPmh_param_0,
	.param .u64 .ptr .align 1 _Z16unpack_global_64PKmPmh_param_1,
	.param .u8 _Z16unpack_global_64PKmPmh_param_2
)
{
	.local .align 16 .b8 	__local_depot0[272];
	.reg .b64 	%SP;
	.reg .b64 	%SPL;
	.reg .pred 	%p<609>;
	.reg .b16 	%rs<97>;
	.reg .b32 	%r<9490>;
	.reg .b64 	%rd<16603>;

	mov.u64 	%SPL, __local_depot0;
	cvta.local.u64 	%SP, %SPL;
	ld.param.u64 	%rd1618, [_Z16unpack_global_64PKmPmh_param_0];
	ld.param.u64 	%rd1619, [_Z16unpack_global_64PKmPmh_param_1];
	ld.param.u8 	%rs1, [_Z16unpack_global_64PKmPmh_param_2];
	cvta.to.global.u64 	%rd1620, %rd1619;
	cvta.to.global.u64 	%rd1621, %rd1618;
	add.u64 	%rd1622, %SP, 0;
	add.u64 	%rd1, %SPL, 0;
	add.u64 	%rd2, %SPL, 0;
	add.u64 	%rd3, %SPL, 0;
	add.u64 	%rd4, %SPL, 0;
	add.u64 	%rd5, %SPL, 0;
	add.u64 	%rd6, %SPL, 0;
	add.u64 	%rd7, %SPL, 0;
	add.u64 	%rd8, %SPL, 0;
	add.u64 	%rd9, %SPL, 0;
	add.u64 	%rd10, %SPL, 0;
	add.u64 	%rd11, %SPL, 0;
	add.u64 	%rd12, %SPL, 0;
	add.u64 	%rd13, %SPL, 0;
	add.u64 	%rd14, %SPL, 0;
	add.u64 	%rd15, %SPL, 0;
	add.u64 	%rd16, %SPL, 0;
	add.u64 	%rd17, %SPL, 0;
	add.u64 	%rd18, %SPL, 0;
	add.u64 	%rd19, %SPL, 0;
	add.u64 	%rd20, %SPL, 0;
	add.u64 	%rd21, %SPL, 0;
	add.u64 	%rd22, %SPL, 0;
	add.u64 	%rd23, %SPL, 0;
	add.u64 	%rd24, %SPL, 0;
	add.u64 	%rd25, %SPL, 0;
	add.u64 	%rd26, %SPL, 0;
	add.u64 	%rd27, %SPL, 0;
	add.u64 	%rd28, %SPL, 0;
	add.u64 	%rd29, %SPL, 0;
	add.u64 	%rd30, %SPL, 0;
	add.u64 	%rd31, %SPL, 0;
	mov.u32 	%r1087, %ctaid.x;
	cvt.u32.u16 	%r1088, %rs1;
	mul.lo.s32 	%r1089, %r1087, %r1088;
	shl.b32 	%r1090, %r1089, 4;
	mul.wide.u32 	%rd1653, %r1090, 8;
	add.s64 	%rd32, %rd1621, %rd1653;
	shl.b32 	%r1091, %r1087, 10;
	mul.wide.u32 	%rd1654, %r1091, 8;
	add.s64 	%rd33, %rd1620, %rd1654;
	setp.gt.s16 	%p1, %rs1, 31;
	@%p1 bra 	$L__BB0_79;
	ld.param.u8 	%rs50, [_Z16unpack_global_64PKmPmh_param_2];
	setp.gt.s16 	%p50, %rs50, 15;
	@%p50 bra 	$L__BB0_40;
	ld.param.u8 	%rs74, [_Z16unpack_global_64PKmPmh_param_2];
	setp.gt.s16 	%p74, %rs74, 7;
	@%p74 bra 	$L__BB0_21;
	ld.param.u8 	%rs86, [_Z16unpack_global_64PKmPmh_param_2];
	setp.gt.s16 	%p86, %rs86, 3;
	@%p86 bra 	$L__BB0_12;
	ld.param.u8 	%rs92, [_Z16unpack_global_64PKmPmh_param_2];
	setp.gt.s16 	%p92, %rs92, 1;
	@%p92 bra 	$L__BB0_8;
	ld.param.u8 	%rs95, [_Z16unpack_global_64PKmPmh_param_2];
	setp.eq.s16 	%p95, %rs95, 0;
	@%p95 bra 	$L__BB0_188;
	ld.param.u8 	%rs96, [_Z16unpack_global_64PKmPmh_param_2];
	setp.eq.s16 	%p96, %rs96, 1;
	@%p96 bra 	$L__BB0_7;
	bra.uni 	$L__BB0_1666;
$L__BB0_7:
	mov.u32 	%r9454, %tid.x;
	shr.u32 	%r9455, %r9454, 1;
	mul.wide.u32 	%rd16003, %r9455, 8;
	add.s64 	%rd16004, %rd32, %rd16003;
	shl.b32 	%r9456, %r9454, 5;
	and.b32  	%r9457, %r9456, 32;
	ld.global.nc.u64 	%rd16005, [%rd16004];
	shr.u64 	%rd16006, %rd16005, %r9457;
	and.b64  	%rd16007, %rd16006, 1;
	mul.wide.u32 	%rd16008, %r9454, 8;
	add.s64 	%rd16009, %rd33, %rd16008;
	st.global.u64 	[%rd16009], %rd16007;
	or.b32  	%r9458, %r9457, 1;
	shr.u64 	%rd16010, %rd16005, %r9458;
	and.b64  	%rd16011, %rd16010, 1;
	st.global.u64 	[%rd16009+256], %rd16011;
	or.b32  	%r9459, %r9457, 2;
	shr.u64 	%rd16012, %rd16005, %r9459;
	and.b64  	%rd16013, %rd16012, 1;
	st.global.u64 	[%rd16009+512], %rd16013;
	or.b32  	%r9460, %r9457, 3;
	shr.u64 	%rd16014, %rd16005, %r9460;
	and.b64  	%rd16015, %rd16014, 1;
	st.global.u64 	[%rd16009+768], %rd16015;
	or.b32  	%r9461, %r9457, 4;
	shr.u64 	%rd16016, %rd16005, %r9461;
	and.b64  	%rd16017, %rd16016, 1;
	st.global.u64 	[%rd16009+1024], %rd16017;
	or.b32  	%r9462, %r9457, 5;
	shr.u64 	%rd16018, %rd16005, %r9462;
	and.b64  	%rd16019, %rd16018, 1;
	st.global.u64 	[%rd16009+1280], %rd16019;
	or.b32  	%r9463, %r9457, 6;
	shr.u64 	%rd16020, %rd16005, %r9463;
	and.b64  	%rd16021, %rd16020, 1;
	st.global.u64 	[%rd16009+1536], %rd16021;
	or.b32  	%r9464, %r9457, 7;
	shr.u64 	%rd16022, %rd16005, %r9464;
	and.b64  	%rd16023, %rd16022, 1;
	st.global.u64 	[%rd16009+1792], %rd16023;
	or.b32  	%r9465, %r9457, 8;
	shr.u64 	%rd16024, %rd16005, %r9465;
	and.b64  	%rd16025, %rd16024, 1;
	st.global.u64 	[%rd16009+2048], %rd16025;
	or.b32  	%r9466, %r9457, 9;
	shr.u64 	%rd16026, %rd16005, %r9466;
	and.b64  	%rd16027, %rd16026, 1;
	st.global.u64 	[%rd16009+2304], %rd16027;
	or.b32  	%r9467, %r9457, 10;
	shr.u64 	%rd16028, %rd16005, %r9467;
	and.b64  	%rd16029, %rd16028, 1;
	st.global.u64 	[%rd16009+2560], %rd16029;
	or.b32  	%r9468, %r9457, 11;
	shr.u64 	%rd16030, %rd16005, %r9468;
	and.b64  	%rd16031, %rd16030, 1;
	st.global.u64 	[%rd16009+2816], %rd16031;
	or.b32  	%r9469, %r9457, 12;
	shr.u64 	%rd16032, %rd16005, %r9469;
	and.b64  	%rd16033, %rd16032, 1;
	st.global.u64 	[%rd16009+3072], %rd16033;
	or.b32  	%r9470, %r9457, 13;
	shr.u64 	%rd16034, %rd16005, %r9470;
	and.b64  	%rd16035, %rd16034, 1;
	st.global.u64 	[%rd16009+3328], %rd16035;
	or.b32  	%r9471, %r9457, 14;
	shr.u64 	%rd16036, %rd16005, %r9471;
	and.b64  	%rd16037, %rd16036, 1;
	st.global.u64 	[%rd16009+3584], %rd16037;
	or.b32  	%r9472, %r9457, 15;
	shr.u64 	%rd16038, %rd16005, %r9472;
	and.b64  	%rd16039, %rd16038, 1;
	st.global.u64 	[%rd16009+3840], %rd16039;
	or.b32  	%r9473, %r9457, 16;
	shr.u64 	%rd16040, %rd16005, %r9473;
	and.b64  	%rd16041, %rd16040, 1;
	st.global.u64 	[%rd16009+4096], %rd16041;
	or.b32  	%r9474, %r9457, 17;
	shr.u64 	%rd16042, %rd16005, %r9474;
	and.b64  	%rd16043, %rd16042, 1;
	st.global.u64 	[%rd16009+4352], %rd16043;
	or.b32  	%r9475, %r9457, 18;
	shr.u64 	%rd16044, %rd16005, %r9475;
	and.b64  	%rd16045, %rd16044, 1;
	st.global.u64 	[%rd16009+4608], %rd16045;
	or.b32  	%r9476, %r9457, 19;
	shr.u64 	%rd16046, %rd16005, %r9476;
	and.b64  	%rd16047, %rd16046, 1;
	st.global.u64 	[%rd16009+4864], %rd16047;
	or.b32  	%r9477, %r9457, 20;
	shr.u64 	%rd16048, %rd16005, %r9477;
	and.b64  	%rd16049, %rd16048, 1;
	st.global.u64 	[%rd16009+5120], %rd16049;
	or.b32  	%r9478, %r9457, 21;
	shr.u64 	%rd16050, %rd16005, %r9478;
	and.b64  	%rd16051, %rd16050, 1;
	st.global.u64 	[%rd16009+5376], %rd16051;
	or.b32  	%r9479, %r9457, 22;
	shr.u64 	%rd16052, %rd16005, %r9479;
	and.b64  	%rd16053, %rd16052, 1;
	st.global.u64 	[%rd16009+5632], %rd16053;
	or.b32  	%r9480, %r9457, 23;
	shr.u64 	%rd16054, %rd16005, %r9480;
	and.b64  	%rd16055, %rd16054, 1;
	st.global.u64 	[%rd16009+5888], %rd16055;
	or.b32  	%r9481, %r9457, 24;
	shr.u64 	%rd16056, %rd16005, %r9481;
	and.b64  	%rd16057, %rd16056, 1;
	st.global.u64 	[%rd16009+6144], %rd16057;
	or.b32  	%r9482, %r9457, 25;
	shr.u64 	%rd16058, %rd16005, %r9482;
	and.b64  	%rd16059, %rd16058, 1;
	st.global.u64 	[%rd16009+6400], %rd16059;
	or.b32  	%r9483, %r9457, 26;
	shr.u64 	%rd16060, %rd16005, %r9483;
	and.b64  	%rd16061, %rd16060, 1;
	st.global.u64 	[%rd16009+6656], %rd16061;
	or.b32  	%r9484, %r9457, 27;
	shr.u64 	%rd16062, %rd16005, %r9484;
	and.b64  	%rd16063, %rd16062, 1;
	st.global.u64 	[%rd16009+6912], %rd16063;
	or.b32  	%r9485, %r9457, 28;
	shr.u64 	%rd16064, %rd16005, %r9485;
	and.b64  	%rd16065, %rd16064, 1;
	st.global.u64 	[%rd16009+7168], %rd16065;
	or.b32  	%r9486, %r9457, 29;
	shr.u64 	%rd16066, %rd16005, %r9486;
	and.b64  	%rd16067, %rd16066, 1;
	st.global.u64 	[%rd16009+7424], %rd16067;
	or.b32  	%r9487, %r9457, 30;
	shr.u64 	%rd16068, %rd16005, %r9487;
	and.b64  	%rd16069, %rd16068, 1;
	st.global.u64 	[%rd16009+7680], %rd16069;
	or.b32  	%r9488, %r9457, 31;
	shr.u64 	%rd16070, %rd16005, %r9488;
	and.b64  	%rd16071, %rd16070, 1;
	st.global.u64 	[%rd16009+7936], %rd16071;
	bra.uni 	$L__BB0_1666;
$L__BB0_8:
	ld.param.u8 	%rs93, [_Z16unpack_global_64PKmPmh_param_2];
	setp.eq.s16 	%p93, %rs93, 2;
	@%p93 bra 	$L__BB0_189;
	ld.param.u8 	%rs94, [_Z16unpack_global_64PKmPmh_param_2];
	setp.eq.s16 	%p94, %rs94, 3;
	@%p94 bra 	$L__BB0_10;
	bra.uni 	$L__BB0_1666;
$L__BB0_10:
	mov.u32 	%r9343, %tid.x;
	mul.lo.s32 	%r1, %r9343, 96;
	shr.u32 	%r2, %r1, 6;
	mul.wide.u32 	%rd15785, %r2, 8;
	add.s64 	%rd15786, %rd32, %rd15785;
	ld.global.nc.u64 	%rd15787, [%rd15786];
	st.local.u64 	[%rd31], %rd15787;
	ld.global.nc.u64 	%rd15788, [%rd15786+8];
	st.local.u64 	[%rd31+8], %rd15788;
	ld.global.nc.u64 	%rd15789, [%rd15786+16];
	st.local.u64 	[%rd31+16], %rd15789;
	and.b32  	%r9344, %r1, 32;
	shr.u64 	%rd15790, %rd15787, %r9344;
	and.b64  	%rd15791, %rd15790, 7;
	mul.wide.u32 	%rd15792, %r9343, 8;
	add.s64 	%rd34, %rd33, %rd15792;
	st.global.u64 	[%rd34], %rd15791;
	or.b32  	%r9345, %r1, 3;
	and.b32  	%r9346, %r9345, 35;
	mov.b32 	%r3, 0;
	mul.wide.s32 	%rd15793, %r3, 8;
	add.s64 	%rd15794, %rd31, %rd15793;
	ld.local.u64 	%rd15795, [%rd15794];
	shr.u64 	%rd15796, %rd15795, %r9346;
	and.b64  	%rd15797, %rd15796, 7;
	st.global.u64 	[%rd34+256], %rd15797;
	or.b32  	%r9347, %r1, 6;
	and.b32  	%r9348, %r9347, 38;
	ld.local.u64 	%rd15798, [%rd15794];
	shr.u64 	%rd15799, %rd15798, %r9348;
	and.b64  	%rd15800, %rd15799, 7;
	st.global.u64 	[%rd34+512], %rd15800;
	or.b32  	%r9349, %r1, 9;
	and.b32  	%r9350, %r9349, 41;
	ld.local.u64 	%rd15801, [%rd15794];
	shr.u64 	%rd15802, %rd15801, %r9350;
	and.b64  	%rd15803, %rd15802, 7;
	st.global.u64 	[%rd34+768], %rd15803;
	or.b32  	%r9351, %r1, 12;
	and.b32  	%r9352, %r9351, 44;
	ld.local.u64 	%rd15804, [%rd15794];
	shr.u64 	%rd15805, %rd15804, %r9352;
	and.b64  	%rd15806, %rd15805, 7;
	st.global.u64 	[%rd34+1024], %rd15806;
	or.b32  	%r9353, %r1, 15;
	and.b32  	%r9354, %r9353, 47;
	ld.local.u64 	%rd15807, [%rd15794];
	shr.u64 	%rd15808, %rd15807, %r9354;
	and.b64  	%rd15809, %rd15808, 7;
	st.global.u64 	[%rd34+1280], %rd15809;
	or.b32  	%r9355, %r1, 18;
	and.b32  	%r9356, %r9355, 50;
	ld.local.u64 	%rd15810, [%rd15794];
	shr.u64 	%rd15811, %rd15810, %r9356;
	and.b64  	%rd15812, %rd15811, 7;
	st.global.u64 	[%rd34+1536], %rd15812;
	or.b32  	%r9357, %r1, 21;
	and.b32  	%r9358, %r9357, 53;
	ld.local.u64 	%rd15813, [%rd15794];
	shr.u64 	%rd15814, %rd15813, %r9358;
	and.b64  	%rd15815, %rd15814, 7;
	st.global.u64 	[%rd34+1792], %rd15815;
	or.b32  	%r9359, %r1, 24;
	and.b32  	%r9360, %r9359, 56;
	ld.local.u64 	%rd15816, [%rd15794];
	shr.u64 	%rd15817, %rd15816, %r9360;
	and.b64  	%rd15818, %rd15817, 7;
	st.global.u64 	[%rd34+2048], %rd15818;
	or.b32  	%r9361, %r1, 27;
	and.b32  	%r9362, %r9361, 59;
	ld.local.u64 	%rd15819, [%rd15794];
	shr.u64 	%rd15820, %rd15819, %r9362;
	and.b64  	%rd15821, %rd15820, 7;
	st.global.u64 	[%rd34+2304], %rd15821;
	or.b32  	%r9363, %r1, 30;
	and.b32  	%r4, %r9363, 62;
	setp.ne.s32 	%p607, %r4, 62;
	@%p607 bra 	$L__BB0_190;
	ld.local.u64 	%rd15823, [%rd31];
	ld.local.u64 	%rd15824, [%rd31+8];
	mov.b64 	{%r9364, %r9365}, %rd15824;
	mov.b64 	{%r9366, %r9367}, %rd15823;
	shf.l.wrap.b32 	%r9368, %r9367, %r9364, 2;
	shf.l.wrap.b32 	%r9369, %r9364, %r9365, 2;
	mov.b64 	%rd16107, {%r9368, %r9369};
	bra.uni 	$L__BB0_191;
$L__BB0_12:
	ld.param.u8 	%rs87, [_Z16unpack_global_64PKmPmh_param_2];
	setp.gt.s16 	%p87, %rs87, 5;
	@%p87 bra 	$L__BB0_17;
	ld.param.u8 	%rs90, [_Z16unpack_global_64PKmPmh_param_2];
	setp.eq.s16 	%p90, %rs90, 4;
	@%p90 bra 	$L__BB0_195;
	ld.param.u8 	%rs91, [_Z16unpack_global_64PKmPmh_param_2];
	setp.eq.s16 	%p91, %rs91, 5;
	@%p91 bra 	$L__BB0_15;
	bra.uni 	$L__BB0_1666;
$L__BB0_15:
	mov.u32 	%r9225, %tid.x;
	mul.lo.s32 	%r7, %r9225, 160;
	shr.u32 	%r8, %r7, 6;
	mul.wide.u32 	%rd15546, %r8, 8;
	add.s64 	%rd15547, %rd32, %rd15546;
	ld.global.nc.u64 	%rd15548, [%rd15547];
	ld.global.nc.u64 	%rd15549, [%rd15547+8];
	st.local.v2.u64 	[%rd30], {%rd15548, %rd15549};
	ld.global.nc.u64 	%rd15550, [%rd15547+16];
	ld.global.nc.u64 	%rd15551, [%rd15547+24];
	st.local.v2.u64 	[%rd30+16], {%rd15550, %rd15551};
	and.b32  	%r9226, %r7, 32;
	shr.u64 	%rd15552, %rd15548, %r9226;
	and.b64  	%rd15553, %rd15552, 31;
	mul.wide.u32 	%rd15554, %r9225, 8;
	add.s64 	%rd41, %rd33, %rd15554;
	st.global.u64 	[%rd41], %rd15553;
	or.b32  	%r9227, %r7, 5;
	and.b32  	%r9228, %r9227, 37;
	mov.b32 	%r9, 0;
	mul.wide.s32 	%rd15555, %r9, 8;
	add.s64 	%rd15556, %rd30, %rd15555;
	ld.local.u64 	%rd15557, [%rd15556];
	shr.u64 	%rd15558, %rd15557, %r9228;
	and.b64  	%rd15559, %rd15558, 31;
	st.global.u64 	[%rd41+256], %rd15559;
	or.b32  	%r9229, %r7, 10;
	and.b32  	%r9230, %r9229, 42;
	ld.local.u64 	%rd15560, [%rd15556];
	shr.u64 	%rd15561, %rd15560, %r9230;
	and.b64  	%rd15562, %rd15561, 31;
	st.global.u64 	[%rd41+512], %rd15562;
	or.b32  	%r9231, %r7, 15;
	and.b32  	%r9232, %r9231, 47;
	ld.local.u64 	%rd15563, [%rd15556];
	shr.u64 	%rd15564, %rd15563, %r9232;
	and.b64  	%rd15565, %rd15564, 31;
	st.global.u64 	[%rd41+768], %rd15565;
	or.b32  	%r9233, %r7, 20;
	and.b32  	%r9234, %r9233, 52;
	ld.local.u64 	%rd15566, [%rd15556];
	shr.u64 	%rd15567, %rd15566, %r9234;
	and.b64  	%rd15568, %rd15567, 31;
	st.global.u64 	[%rd41+1024], %rd15568;
	or.b32  	%r9235, %r7, 25;
	and.b32  	%r9236, %r9235, 57;
	ld.local.u64 	%rd15569, [%rd15556];
	shr.u64 	%rd15570, %rd15569, %r9236;
	and.b64  	%rd15571, %rd15570, 31;
	st.global.u64 	[%rd41+1280], %rd15571;
	or.b32  	%r9237, %r7, 30;
	and.b32  	%r10, %r9237, 62;
	setp.lt.u32 	%p603, %r10, 60;
	@%p603 bra 	$L__BB0_196;
	ld.local.u64 	%rd15572, [%rd30];
	ld.local.u64 	%rd15573, [%rd30+8];
	shr.u64 	%rd15574, %rd15572, %r10;
	xor.b32  	%r9238, %r10, 63;
	shl.b64 	%rd15575, %rd15573, 1;
	shl.b64 	%rd15576, %rd15575, %r9238;
	or.b64  	%rd16109, %rd15576, %rd15574;
	bra.uni 	$L__BB0_197;
$L__BB0_17:
	ld.param.u8 	%rs88, [_Z16unpack_global_64PKmPmh_param_2];
	setp.eq.s16 	%p88, %rs88, 6;
	@%p88 bra 	$L__BB0_207;
	ld.param.u8 	%rs89, [_Z16unpack_global_64PKmPmh_param_2];
	setp.eq.s16 	%p89, %rs89, 7;
	@%p89 bra 	$L__BB0_19;
	bra.uni 	$L__BB0_1666;
$L__BB0_19:
	mov.u32 	%r9027, %tid.x;
	mul.lo.s32 	%r17, %r9027, 224;
	shr.u32 	%r18, %r17, 6;
	mul.wide.u32 	%rd15208, %r18, 8;
	add.s64 	%rd15209, %rd32, %rd15208;
	ld.global.nc.u64 	%rd15210, [%rd15209];
	st.local.u64 	[%rd29], %rd15210;
	ld.global.nc.u64 	%rd15211, [%rd15209+8];
	st.local.u64 	[%rd29+8], %rd15211;
	ld.global.nc.u64 	%rd15212, [%rd15209+16];
	st.local.u64 	[%rd29+16], %rd15212;
	ld.global.nc.u64 	%rd15213, [%rd15209+24];
	st.local.u64 	[%rd29+24], %rd15213;
	ld.global.nc.u64 	%rd15214, [%rd15209+32];
	st.local.u64 	[%rd29+32], %rd15214;
	and.b32  	%r9028, %r17, 32;
	shr.u64 	%rd15215, %rd15210, %r9028;
	and.b64  	%rd15216, %rd15215, 127;
	mul.wide.u32 	%rd15217, %r9027, 8;
	add.s64 	%rd54, %rd33, %rd15217;
	st.global.u64 	[%rd54], %rd15216;
	or.b32  	%r9029, %r17, 7;
	and.b32  	%r9030, %r9029, 39;
	mov.b32 	%r19, 0;
	mul.wide.s32 	%rd15218, %r19, 8;
	add.s64 	%rd15219, %rd29, %rd15218;
	ld.local.u64 	%rd15220, [%rd15219];
	shr.u64 	%rd15221, %rd15220, %r9030;
	and.b64  	%rd15222, %rd15221, 127;
	st.global.u64 	[%rd54+256], %rd15222;
	or.b32  	%r9031, %r17, 14;
	and.b32  	%r9032, %r9031, 46;
	ld.local.u64 	%rd15223, [%rd15219];
	shr.u64 	%rd15224, %rd15223, %r9032;
	and.b64  	%rd15225, %rd15224, 127;
	st.global.u64 	[%rd54+512], %rd15225;
	or.b32  	%r9033, %r17, 21;
	and.b32  	%r9034, %r9033, 53;
	ld.local.u64 	%rd15226, [%rd15219];
	shr.u64 	%rd15227, %rd15226, %r9034;
	and.b64  	%rd15228, %rd15227, 127;
	st.global.u64 	[%rd54+768], %rd15228;
	or.b32  	%r9035, %r17, 28;
	and.b32  	%r20, %r9035, 60;
	setp.lt.u32 	%p597, %r20, 58;
	@%p597 bra 	$L__BB0_208;
	ld.local.u64 	%rd15229, [%rd29];
	ld.local.u64 	%rd15230, [%rd29+8];
	shr.u64 	%rd15231, %rd15229, %r20;
	xor.b32  	%r9036, %r20, 63;
	shl.b64 	%rd15232, %rd15230, 1;
	shl.b64 	%rd15233, %rd15232, %r9036;
	or.b64  	%rd16113, %rd15233, %rd15231;
	bra.uni 	$L__BB0_209;
$L__BB0_21:
	ld.param.u8 	%rs75, [_Z16unpack_global_64PKmPmh_param_2];
	setp.gt.s16 	%p75, %rs75, 11;
	@%p75 bra 	$L__BB0_31;
	ld.param.u8 	%rs81, [_Z16unpack_global_64PKmPmh_param_2];
	setp.gt.s16 	%p81, %rs81, 9;
	@%p81 bra 	$L__BB0_27;
	ld.param.u8 	%rs84, [_Z16unpack_global_64PKmPmh_param_2];
	setp.eq.s16 	%p84, %rs84, 8;
	@%p84 bra 	$L__BB0_225;
	ld.param.u8 	%rs85, [_Z16unpack_global_64PKmPmh_param_2];
	setp.eq.s16 	%p85, %rs85, 9;
	@%p85 bra 	$L__BB0_25;
	bra.uni 	$L__BB0_1666;
$L__BB0_25:
	mov.u32 	%r8907, %tid.x;
	mul.lo.s32 	%r31, %r8907, 288;
	shr.u32 	%r32, %r31, 6;
	mul.wide.u32 	%rd14939, %r32, 8;
	add.s64 	%rd14940, %rd32, %rd14939;
	ld.global.nc.u64 	%rd14941, [%rd14940];
	ld.global.nc.u64 	%rd14942, [%rd14940+8];
	st.local.v2.u64 	[%rd28], {%rd14941, %rd14942};
	ld.global.nc.u64 	%rd14943, [%rd14940+16];
	ld.global.nc.u64 	%rd14944, [%rd14940+24];
	st.local.v2.u64 	[%rd28+16], {%rd14943, %rd14944};
	ld.global.nc.u64 	%rd14945, [%rd14940+32];
	ld.global.nc.u64 	%rd14946, [%rd14940+40];
	st.local.v2.u64 	[%rd28+32], {%rd14945, %rd14946};
	and.b32  	%r8908, %r31, 32;
	shr.u64 	%rd14947, %rd14941, %r8908;
	and.b64  	%rd14948, %rd14947, 511;
	mul.wide.u32 	%rd14949, %r8907, 8;
	add.s64 	%rd73, %rd33, %rd14949;
	st.global.u64 	[%rd73], %rd14948;
	or.b32  	%r8909, %r31, 9;
	and.b32  	%r8910, %r8909, 41;
	mov.b32 	%r33, 0;
	mul.wide.s32 	%rd14950, %r33, 8;
	add.s64 	%rd14951, %rd28, %rd14950;
	ld.local.u64 	%rd14952, [%rd14951];
	shr.u64 	%rd14953, %rd14952, %r8910;
	and.b64  	%rd14954, %rd14953, 511;
	st.global.u64 	[%rd73+256], %rd14954;
	or.b32  	%r8911, %r31, 18;
	and.b32  	%r8912, %r8911, 50;
	ld.local.u64 	%rd14955, [%rd14951];
	shr.u64 	%rd14956, %rd14955, %r8912;
	and.b64  	%rd14957, %rd14956, 511;
	st.global.u64 	[%rd73+512], %rd14957;
	or.b32  	%r8913, %r31, 27;
	and.b32  	%r34, %r8913, 59;
	setp.lt.u32 	%p589, %r34, 56;
	@%p589 bra 	$L__BB0_226;
	ld.local.u64 	%rd14958, [%rd28];
	ld.local.u64 	%rd14959, [%rd28+8];
	shr.u64 	%rd14960, %rd14958, %r34;
	xor.b32  	%r8914, %r34, 63;
	shl.b64 	%rd14961, %rd14959, 1;
	shl.b64 	%rd14962, %rd14961, %r8914;
	or.b64  	%rd16119, %rd14962, %rd14960;
	bra.uni 	$L__BB0_227;
$L__BB0_27:
	ld.param.u8 	%rs82, [_Z16unpack_global_64PKmPmh_param_2];
	setp.eq.s16 	%p82, %rs82, 10;
	@%p82 bra 	$L__BB0_249;
	ld.param.u8 	%rs83, [_Z16unpack_global_64PKmPmh_param_2];
	setp.eq.s16 	%p83, %rs83, 11;
	@%p83 bra 	$L__BB0_29;
	bra.uni 	$L__BB0_1666;
$L__BB0_29:
	mov.u32 	%r8685, %tid.x;
	mul.lo.s32 	%r49, %r8685, 352;
	shr.u32 	%r50, %r49, 6;
	mul.wide.u32 	%rd14558, %r50, 8;
	add.s64 	%rd14559, %rd32, %rd14558;
	ld.global.nc.u64 	%rd14560, [%rd14559];
	st.local.u64 	[%rd27], %rd14560;
	ld.global.nc.u64 	%rd14561, [%rd14559+8];
	st.local.u64 	[%rd27+8], %rd14561;
	ld.global.nc.u64 	%rd14562, [%rd14559+16];
	st.local.u64 	[%rd27+16], %rd14562;
	ld.global.nc.u64 	%rd14563, [%rd14559+24];
	st.local.u64 	[%rd27+24], %rd14563;
	ld.global.nc.u64 	%rd14564, [%rd14559+32];
	st.local.u64 	[%rd27+32], %rd14564;
	ld.global.nc.u64 	%rd14565, [%rd14559+40];
	st.local.u64 	[%rd27+40], %rd14565;
	ld.global.nc.u64 	%rd14566, [%rd14559+48];
	st.local.u64 	[%rd27+48], %rd14566;
	and.b32  	%r8686, %r49, 32;
	shr.u64 	%rd14567, %rd14560, %r8686;
	and.b64  	%rd14568, %rd14567, 2047;
	mul.wide.u32 	%rd14569, %r8685, 8;
	add.s64 	%rd98, %rd33, %rd14569;
	st.global.u64 	[%rd98], %rd14568;
	or.b32  	%r8687, %r49, 11;
	and.b32  	%r8688, %r8687, 43;
	mov.b32 	%r51, 0;
	mul.wide.s32 	%rd14570, %r51, 8;
	add.s64 	%rd14571, %rd27, %rd14570;
	ld.local.u64 	%rd14572, [%rd14571];
	shr.u64 	%rd14573, %rd14572, %r8688;
	and.b64  	%rd14574, %rd14573, 2047;
	st.global.u64 	[%rd98+256], %rd14574;
	or.b32  	%r8689, %r49, 22;
	and.b32  	%r52, %r8689, 54;
	setp.ne.s32 	%p579, %r52, 54;
	@%p579 bra 	$L__BB0_250;
	ld.local.u64 	%rd14576, [%rd27];
	ld.local.u64 	%rd14577, [%rd27+8];
	mov.b64 	{%r8690, %r8691}, %rd14577;
	mov.b64 	{%r8692, %r8693}, %rd14576;
	shf.l.wrap.b32 	%r8694, %r8693, %r8690, 10;
	shf.l.wrap.b32 	%r8695, %r8690, %r8691, 10;
	mov.b64 	%rd16127, {%r8694, %r8695};
	bra.uni 	$L__BB0_251;
$L__BB0_31:
	ld.param.u8 	%rs76, [_Z16unpack_global_64PKmPmh_param_2];
	setp.gt.s16 	%p76, %rs76, 13;
	@%p76 bra 	$L__BB0_36;
	ld.param.u8 	%rs79, [_Z16unpack_global_64PKmPmh_param_2];
	setp.eq.s16 	%p79, %rs79, 12;
	@%p79 bra 	$L__BB0_279;
	ld.param.u8 	%rs80, [_Z16unpack_global_64PKmPmh_param_2];
	setp.eq.s16 	%p80, %rs80, 13;
	@%p80 bra 	$L__BB0_34;
	bra.uni 	$L__BB0_1666;
$L__BB0_34:
	mov.u32 	%r8477, %tid.x;
	mul.lo.s32 	%r71, %r8477, 416;
	shr.u32 	%r72, %r71, 6;
	mul.wide.u32 	%rd14175, %r72, 8;
	add.s64 	%rd14176, %rd32, %rd14175;
	ld.global.nc.u64 	%rd14177, [%rd14176];
	ld.global.nc.u64 	%rd14178, [%rd14176+8];
	st.local.v2.u64 	[%rd26], {%rd14177, %rd14178};
	ld.global.nc.u64 	%rd14179, [%rd14176+16];
	ld.global.nc.u64 	%rd14180, [%rd14176+24];
	st.local.v2.u64 	[%rd26+16], {%rd14179, %rd14180};
	ld.global.nc.u64 	%rd14181, [%rd14176+32];
	ld.global.nc.u64 	%rd14182, [%rd14176+40];
	st.local.v2.u64 	[%rd26+32], {%rd14181, %rd14182};
	ld.global.nc.u64 	%rd14183, [%rd14176+48];
	ld.global.nc.u64 	%rd14184, [%rd14176+56];
	st.local.v2.u64 	[%rd26+48], {%rd14183, %rd14184};
	and.b32  	%r8478, %r71, 32;
	shr.u64 	%rd14185, %rd14177, %r8478;
	and.b64  	%rd14186, %rd14185, 8191;
	mul.wide.u32 	%rd14187, %r8477, 8;
	add.s64 	%rd129, %rd33, %rd14187;
	st.global.u64 	[%rd129], %rd14186;
	or.b32  	%r8479, %r71, 13;
	and.b32  	%r8480, %r8479, 45;
	mov.b32 	%r73, 0;
	mul.wide.s32 	%rd14188, %r73, 8;
	add.s64 	%rd14189, %rd26, %rd14188;
	ld.local.u64 	%rd14190, [%rd14189];
	shr.u64 	%rd14191, %rd14190, %r8480;
	and.b64  	%rd14192, %rd14191, 8191;
	st.global.u64 	[%rd129+256], %rd14192;
	or.b32  	%r8481, %r71, 26;
	and.b32  	%r74, %r8481, 58;
	setp.lt.u32 	%p567, %r74, 52;
	@%p567 bra 	$L__BB0_280;
	ld.local.u64 	%rd14193, [%rd26];
	ld.local.u64 	%rd14194, [%rd26+8];
	shr.u64 	%rd14195, %rd14193, %r74;
	xor.b32  	%r8482, %r74, 63;
	shl.b64 	%rd14196, %rd14194, 1;
	shl.b64 	%rd14197, %rd14196, %r8482;
	or.b64  	%rd16137, %rd14197, %rd14195;
	bra.uni 	$L__BB0_281;
$L__BB0_36:
	ld.param.u8 	%rs77, [_Z16unpack_global_64PKmPmh_param_2];
	setp.eq.s16 	%p77, %rs77, 14;
	@%p77 bra 	$L__BB0_315;
	ld.param.u8 	%rs78, [_Z16unpack_global_64PKmPmh_param_2];
	setp.eq.s16 	%p78, %rs78, 15;
	@%p78 bra 	$L__BB0_38;
	bra.uni 	$L__BB0_1666;
$L__BB0_38:
	mov.u32 	%r8241, %tid.x;
	mul.lo.s32 	%r97, %r8241, 480;
	shr.u32 	%r98, %r97, 6;
	mul.wide.u32 	%rd13760, %r98, 8;
	add.s64 	%rd13761, %rd32, %rd13760;
	ld.global.nc.u64 	%rd13762, [%rd13761];
	st.local.u64 	[%rd25], %rd13762;
	ld.global.nc.u64 	%rd13763, [%rd13761+8];
	st.local.u64 	[%rd25+8], %rd13763;
	ld.global.nc.u64 	%rd13764, [%rd13761+16];
	st.local.u64 	[%rd25+16], %rd13764;
	ld.global.nc.u64 	%rd13765, [%rd13761+24];
	st.local.u64 	[%rd25+24], %rd13765;
	ld.global.nc.u64 	%rd13766, [%rd13761+32];
	st.local.u64 	[%rd25+32], %rd13766;
	ld.global.nc.u64 	%rd13767, [%rd13761+40];
	st.local.u64 	[%rd25+40], %rd13767;
	ld.global.nc.u64 	%rd13768, [%rd13761+48];
	st.local.u64 	[%rd25+48], %rd13768;
	ld.global.nc.u64 	%rd13769, [%rd13761+56];
	st.local.u64 	[%rd25+56], %rd13769;
	ld.global.nc.u64 	%rd13770, [%rd13761+64];
	st.local.u64 	[%rd25+64], %rd13770;
	and.b32  	%r8242, %r97, 32;
	shr.u64 	%rd13771, %rd13762, %r8242;
	and.b64  	%rd13772, %rd13771, 32767;
	mul.wide.u32 	%rd13773, %r8241, 8;
	add.s64 	%rd166, %rd33, %rd13773;
	st.global.u64 	[%rd166], %rd13772;
	or.b32  	%r8243, %r97, 15;
	and.b32  	%r8244, %r8243, 47;
	mov.b32 	%r99, 0;
	mul.wide.s32 	%rd13774, %r99, 8;
	add.s64 	%rd13775, %rd25, %rd13774;
	ld.local.u64 	%rd13776, [%rd13775];
	shr.u64 	%rd13777, %rd13776, %r8244;
	and.b64  	%rd13778, %rd13777, 32767;
	st.global.u64 	[%rd166+256], %rd13778;
	or.b32  	%r8245, %r97, 30;
	and.b32  	%r100, %r8245, 62;
	setp.lt.u32 	%p553, %r100, 50;
	@%p553 bra 	$L__BB0_316;
	ld.local.u64 	%rd13779, [%rd25];
	ld.local.u64 	%rd13780, [%rd25+8];
	shr.u64 	%rd13781, %rd13779, %r100;
	xor.b32  	%r8246, %r100, 63;
	shl.b64 	%rd13782, %rd13780, 1;
	shl.b64 	%rd13783, %rd13782, %r8246;
	or.b64  	%rd16149, %rd13783, %rd13781;
	bra.uni 	$L__BB0_317;
$L__BB0_40:
	ld.param.u8 	%rs51, [_Z16unpack_global_64PKmPmh_param_2];
	setp.gt.s16 	%p51, %rs51, 23;
	@%p51 bra 	$L__BB0_60;
	ld.param.u8 	%rs63, [_Z16unpack_global_64PKmPmh_param_2];
	setp.gt.s16 	%p63, %rs63, 19;
	@%p63 bra 	$L__BB0_51;
	ld.param.u8 	%rs69, [_Z16unpack_global_64PKmPmh_param_2];
	setp.gt.s16 	%p69, %rs69, 17;
	@%p69 bra 	$L__BB0_47;
	ld.param.u8 	%rs72, [_Z16unpack_global_64PKmPmh_param_2];
	setp.eq.s16 	%p72, %rs72, 16;
	@%p72 bra 	$L__BB0_357;
	ld.param.u8 	%rs73, [_Z16unpack_global_64PKmPmh_param_2];
	setp.eq.s16 	%p73, %rs73, 17;
	@%p73 bra 	$L__BB0_45;
	bra.uni 	$L__BB0_1666;
$L__BB0_45:
	mov.u32 	%r8125, %tid.x;
	mul.lo.s32 	%r127, %r8125, 544;
	shr.u32 	%r128, %r127, 6;
	mul.wide.u32 	%rd13441, %r128, 8;
	add.s64 	%rd13442, %rd32, %rd13441;
	ld.global.nc.u64 	%rd13443, [%rd13442];
	ld.global.nc.u64 	%rd13444, [%rd13442+8];
	st.local.v2.u64 	[%rd24], {%rd13443, %rd13444};
	ld.global.nc.u64 	%rd13445, [%rd13442+16];
	ld.global.nc.u64 	%rd13446, [%rd13442+24];
	st.local.v2.u64 	[%rd24+16], {%rd13445, %rd13446};
	ld.global.nc.u64 	%rd13447, [%rd13442+32];
	ld.global.nc.u64 	%rd13448, [%rd13442+40];
	st.local.v2.u64 	[%rd24+32], {%rd13447, %rd13448};
	ld.global.nc.u64 	%rd13449, [%rd13442+48];
	ld.global.nc.u64 	%rd13450, [%rd13442+56];
	st.local.v2.u64 	[%rd24+48], {%rd13449, %rd13450};
	ld.global.nc.u64 	%rd13451, [%rd13442+64];
	ld.global.nc.u64 	%rd13452, [%rd13442+72];
	st.local.v2.u64 	[%rd24+64], {%rd13451, %rd13452};
	and.b32  	%r8126, %r127, 32;
	shr.u64 	%rd13453, %rd13443, %r8126;
	and.b64  	%rd13454, %rd13453, 131071;
	mul.wide.u32 	%rd13455, %r8125, 8;
	add.s64 	%rd209, %rd33, %rd13455;
	st.global.u64 	[%rd209], %rd13454;
	or.b32  	%r8127, %r127, 17;
	and.b32  	%r130, %r8127, 49;
	setp.lt.u32 	%p537, %r130, 48;
	@%p537 bra 	$L__BB0_358;
	ld.local.u64 	%rd13456, [%rd24];
	ld.local.u64 	%rd13457, [%rd24+8];
	shr.u64 	%rd13458, %rd13456, %r130;
	xor.b32  	%r8128, %r130, 63;
	shl.b64 	%rd13459, %rd13457, 1;
	shl.b64 	%rd13460, %rd13459, %r8128;
	or.b64  	%rd16163, %rd13460, %rd13458;
	bra.uni 	$L__BB0_359;
$L__BB0_47:
	ld.param.u8 	%rs70, [_Z16unpack_global_64PKmPmh_param_2];
	setp.eq.s16 	%p70, %rs70, 18;
	@%p70 bra 	$L__BB0_405;
	ld.param.u8 	%rs71, [_Z16unpack_global_64PKmPmh_param_2];
	setp.eq.s16 	%p71, %rs71, 19;
	@%p71 bra 	$L__BB0_49;
	bra.uni 	$L__BB0_1666;
$L__BB0_49:
	mov.u32 	%r7876, %tid.x;
	mul.lo.s32 	%r161, %r7876, 608;
	shr.u32 	%r162, %r161, 6;
	mul.wide.u32 	%rd12993, %r162, 8;
	add.s64 	%rd12994, %rd32, %rd12993;
	ld.global.nc.u64 	%rd12995, [%rd12994];
	st.local.u64 	[%rd23], %rd12995;
	ld.global.nc.u64 	%rd12996, [%rd12994+8];
	st.local.u64 	[%rd23+8], %rd12996;
	ld.global.nc.u64 	%rd12997, [%rd12994+16];
	st.local.u64 	[%rd23+16], %rd12997;
	ld.global.nc.u64 	%rd12998, [%rd12994+24];
	st.local.u64 	[%rd23+24], %rd12998;
	ld.global.nc.u64 	%rd12999, [%rd12994+32];
	st.local.u64 	[%rd23+32], %rd12999;
	ld.global.nc.u64 	%rd13000, [%rd12994+40];
	st.local.u64 	[%rd23+40], %rd13000;
	ld.global.nc.u64 	%rd13001, [%rd12994+48];
	st.local.u64 	[%rd23+48], %rd13001;
	ld.global.nc.u64 	%rd13002, [%rd12994+56];
	st.local.u64 	[%rd23+56], %rd13002;
	ld.global.nc.u64 	%rd13003, [%rd12994+64];
	st.local.u64 	[%rd23+64], %rd13003;
	ld.global.nc.u64 	%rd13004, [%rd12994+72];
	st.local.u64 	[%rd23+72], %rd13004;
	ld.global.nc.u64 	%rd13005, [%rd12994+80];
	st.local.u64 	[%rd23+80], %rd13005;
	and.b32  	%r7877, %r161, 32;
	shr.u64 	%rd13006, %rd12995, %r7877;
	and.b64  	%rd13007, %rd13006, 524287;
	mul.wide.u32 	%rd13008, %r7876, 8;
	add.s64 	%rd258, %rd33, %rd13008;
	st.global.u64 	[%rd258], %rd13007;
	or.b32  	%r7878, %r161, 19;
	and.b32  	%r164, %r7878, 51;
	setp.lt.u32 	%p519, %r164, 46;
	@%p519 bra 	$L__BB0_406;
	ld.local.u64 	%rd13009, [%rd23];
	ld.local.u64 	%rd13010, [%rd23+8];
	shr.u64 	%rd13011, %rd13009, %r164;
	xor.b32  	%r7879, %r164, 63;
	shl.b64 	%rd13012, %rd13010, 1;
	shl.b64 	%rd13013, %rd13012, %r7879;
	or.b64  	%rd16179, %rd13013, %rd13011;
	bra.uni 	$L__BB0_407;
$L__BB0_51:
	ld.param.u8 	%rs64, [_Z16unpack_global_64PKmPmh_param_2];
	setp.gt.s16 	%p64, %rs64, 21;
	@%p64 bra 	$L__BB0_56;
	ld.param.u8 	%rs67, [_Z16unpack_global_64PKmPmh_param_2];
	setp.eq.s16 	%p67, %rs67, 20;
	@%p67 bra 	$L__BB0_459;
	ld.param.u8 	%rs68, [_Z16unpack_global_64PKmPmh_param_2];
	setp.eq.s16 	%p68, %rs68, 21;
	@%p68 bra 	$L__BB0_54;
	bra.uni 	$L__BB0_1666;
$L__BB0_54:
	mov.u32 	%r7638, %tid.x;
	mul.lo.s32 	%r199, %r7638, 672;
	shr.u32 	%r200, %r199, 6;
	mul.wide.u32 	%rd12540, %r200, 8;
	add.s64 	%rd12541, %rd32, %rd12540;
	ld.global.nc.u64 	%rd12542, [%rd12541];
	ld.global.nc.u64 	%rd12543, [%rd12541+8];
	st.local.v2.u64 	[%rd22], {%rd12542, %rd12543};
	ld.global.nc.u64 	%rd12544, [%rd12541+16];
	ld.global.nc.u64 	%rd12545, [%rd12541+24];
	st.local.v2.u64 	[%rd22+16], {%rd12544, %rd12545};
	ld.global.nc.u64 	%rd12546, [%rd12541+32];
	ld.global.nc.u64 	%rd12547, [%rd12541+40];
	st.local.v2.u64 	[%rd22+32], {%rd12546, %rd12547};
	ld.global.nc.u64 	%rd12548, [%rd12541+48];
	ld.global.nc.u64 	%rd12549, [%rd12541+56];
	st.local.v2.u64 	[%rd22+48], {%rd12548, %rd12549};
	ld.global.nc.u64 	%rd12550, [%rd12541+64];
	ld.global.nc.u64 	%rd12551, [%rd12541+72];
	st.local.v2.u64 	[%rd22+64], {%rd12550, %rd12551};
	ld.global.nc.u64 	%rd12552, [%rd12541+80];
	ld.global.nc.u64 	%rd12553, [%rd12541+88];
	st.local.v2.u64 	[%rd22+80], {%rd12552, %rd12553};
	and.b32  	%r7639, %r199, 32;
	shr.u64 	%rd12554, %rd12542, %r7639;
	and.b64  	%rd12555, %rd12554, 2097151;
	mul.wide.u32 	%rd12556, %r7638, 8;
	add.s64 	%rd313, %rd33, %rd12556;
	st.global.u64 	[%rd313], %rd12555;
	or.b32  	%r7640, %r199, 21;
	and.b32  	%r202, %r7640, 53;
	setp.lt.u32 	%p499, %r202, 44;
	@%p499 bra 	$L__BB0_460;
	ld.local.u64 	%rd12557, [%rd22];
	ld.local.u64 	%rd12558, [%rd22+8];
	shr.u64 	%rd12559, %rd12557, %r202;
	xor.b32  	%r7641, %r202, 63;
	shl.b64 	%rd12560, %rd12558, 1;
	shl.b64 	%rd12561, %rd12560, %r7641;
	or.b64  	%rd16197, %rd12561, %rd12559;
	bra.uni 	$L__BB0_461;
$L__BB0_56:
	ld.param.u8 	%rs65, [_Z16unpack_global_64PKmPmh_param_2];
	setp.eq.s16 	%p65, %rs65, 22;
	@%p65 bra 	$L__BB0_519;
	ld.param.u8 	%rs66, [_Z16unpack_global_64PKmPmh_param_2];
	setp.eq.s16 	%p66, %rs66, 23;
	@%p66 bra 	$L__BB0_58;
	bra.uni 	$L__BB0_1666;
$L__BB0_58:
	mov.u32 	%r7378, %tid.x;
	mul.lo.s32 	%r241, %r7378, 736;
	shr.u32 	%r242, %r241, 6;
	mul.wide.u32 	%rd12060, %r242, 8;
	add.s64 	%rd12061, %rd32, %rd12060;
	ld.global.nc.u64 	%rd12062, [%rd12061];
	st.local.u64 	[%rd21], %rd12062;
	ld.global.nc.u64 	%rd12063, [%rd12061+8];
	st.local.u64 	[%rd21+8], %rd12063;
	ld.global.nc.u64 	%rd12064, [%rd12061+16];
	st.local.u64 	[%rd21+16], %rd12064;
	ld.global.nc.u64 	%rd12065, [%rd12061+24];
	st.local.u64 	[%rd21+24], %rd12065;
	ld.global.nc.u64 	%rd12066, [%rd12061+32];
	st.local.u64 	[%rd21+32], %rd12066;
	ld.global.nc.u64 	%rd12067, [%rd12061+40];
	st.local.u64 	[%rd21+40], %rd12067;
	ld.global.nc.u64 	%rd12068, [%rd12061+48];
	st.local.u64 	[%rd21+48], %rd12068;
	ld.global.nc.u64 	%rd12069, [%rd12061+56];
	st.local.u64 	[%rd21+56], %rd12069;
	ld.global.nc.u64 	%rd12070, [%rd12061+64];
	st.local.u64 	[%rd21+64], %rd12070;
	ld.global.nc.u64 	%rd12071, [%rd12061+72];
	st.local.u64 	[%rd21+72], %rd12071;
	ld.global.nc.u64 	%rd12072, [%rd12061+80];
	st.local.u64 	[%rd21+80], %rd12072;
	ld.global.nc.u64 	%rd12073, [%rd12061+88];
	st.local.u64 	[%rd21+88], %rd12073;
	ld.global.nc.u64 	%rd12074, [%rd12061+96];
	st.local.u64 	[%rd21+96], %rd12074;
	and.b32  	%r7379, %r241, 32;
	shr.u64 	%rd12075, %rd12062, %r7379;
	and.b64  	%rd12076, %rd12075, 8388607;
	mul.wide.u32 	%rd12077, %r7378, 8;
	add.s64 	%rd374, %rd33, %rd12077;
	st.global.u64 	[%rd374], %rd12076;
	or.b32  	%r7380, %r241, 23;
	and.b32  	%r244, %r7380, 55;
	setp.lt.u32 	%p477, %r244, 42;
	@%p477 bra 	$L__BB0_520;
	ld.local.u64 	%rd12078, [%rd21];
	ld.local.u64 	%rd12079, [%rd21+8];
	shr.u64 	%rd12080, %rd12078, %r244;
	xor.b32  	%r7381, %r244, 63;
	shl.b64 	%rd12081, %rd12079, 1;
	shl.b64 	%rd12082, %rd12081, %r7381;
	or.b64  	%rd16217, %rd12082, %rd12080;
	bra.uni 	$L__BB0_521;
$L__BB0_60:
	ld.param.u8 	%rs52, [_Z16unpack_global_64PKmPmh_param_2];
	setp.gt.s16 	%p52, %rs52, 27;
	@%p52 bra 	$L__BB0_70;
	ld.param.u8 	%rs58, [_Z16unpack_global_64PKmPmh_param_2];
	setp.gt.s16 	%p58, %rs58, 25;
	@%p58 bra 	$L__BB0_66;
	ld.param.u8 	%rs61, [_Z16unpack_global_64PKmPmh_param_2];
	setp.eq.s16 	%p61, %rs61, 24;
	@%p61 bra 	$L__BB0_585;
	ld.param.u8 	%rs62, [_Z16unpack_global_64PKmPmh_param_2];
	setp.eq.s16 	%p62, %rs62, 25;
	@%p62 bra 	$L__BB0_64;
	bra.uni 	$L__BB0_1666;
$L__BB0_64:
	mov.u32 	%r7153, %tid.x;
	mul.lo.s32 	%r287, %r7153, 800;
	shr.u32 	%r288, %r287, 6;
	mul.wide.u32 	%rd11591, %r288, 8;
	add.s64 	%rd11592, %rd32, %rd11591;
	ld.global.nc.u64 	%rd11593, [%rd11592];
	ld.global.nc.u64 	%rd11594, [%rd11592+8];
	st.local.v2.u64 	[%rd20], {%rd11593, %rd11594};
	ld.global.nc.u64 	%rd11595, [%rd11592+16];
	ld.global.nc.u64 	%rd11596, [%rd11592+24];
	st.local.v2.u64 	[%rd20+16], {%rd11595, %rd11596};
	ld.global.nc.u64 	%rd11597, [%rd11592+32];
	ld.global.nc.u64 	%rd11598, [%rd11592+40];
	st.local.v2.u64 	[%rd20+32], {%rd11597, %rd11598};
	ld.global.nc.u64 	%rd11599, [%rd11592+48];
	ld.global.nc.u64 	%rd11600, [%rd11592+56];
	st.local.v2.u64 	[%rd20+48], {%rd11599, %rd11600};
	ld.global.nc.u64 	%rd11601, [%rd11592+64];
	ld.global.nc.u64 	%rd11602, [%rd11592+72];
	st.local.v2.u64 	[%rd20+64], {%rd11601, %rd11602};
	ld.global.nc.u64 	%rd11603, [%rd11592+80];
	ld.global.nc.u64 	%rd11604, [%rd11592+88];
	st.local.v2.u64 	[%rd20+80], {%rd11603, %rd11604};
	ld.global.nc.u64 	%rd11605, [%rd11592+96];
	ld.global.nc.u64 	%rd11606, [%rd11592+104];
	st.local.v2.u64 	[%rd20+96], {%rd11605, %rd11606};
	and.b32  	%r7154, %r287, 32;
	shr.u64 	%rd11607, %rd11593, %r7154;
	and.b64  	%rd11608, %rd11607, 33554431;
	mul.wide.u32 	%rd11609, %r7153, 8;
	add.s64 	%rd441, %rd33, %rd11609;
	st.global.u64 	[%rd441], %rd11608;
	or.b32  	%r7155, %r287, 25;
	and.b32  	%r290, %r7155, 57;
	setp.lt.u32 	%p453, %r290, 40;
	@%p453 bra 	$L__BB0_586;
	ld.local.u64 	%rd11610, [%rd20];
	ld.local.u64 	%rd11611, [%rd20+8];
	shr.u64 	%rd11612, %rd11610, %r290;
	xor.b32  	%r7156, %r290, 63;
	shl.b64 	%rd11613, %rd11611, 1;
	shl.b64 	%rd11614, %rd11613, %r7156;
	or.b64  	%rd16239, %rd11614, %rd11612;
	bra.uni 	$L__BB0_587;
$L__BB0_66:
	ld.param.u8 	%rs59, [_Z16unpack_global_64PKmPmh_param_2];
	setp.eq.s16 	%p59, %rs59, 26;
	@%p59 bra 	$L__BB0_657;
	ld.param.u8 	%rs60, [_Z16unpack_global_64PKmPmh_param_2];
	setp.eq.s16 	%p60, %rs60, 27;
	@%p60 bra 	$L__BB0_68;
	bra.uni 	$L__BB0_1666;
$L__BB0_68:
	mov.u32 	%r6885, %tid.x;
	mul.lo.s32 	%r337, %r6885, 864;
	shr.u32 	%r338, %r337, 6;
	mul.wide.u32 	%rd11081, %r338, 8;
	add.s64 	%rd11082, %rd32, %rd11081;
	ld.global.nc.u64 	%rd11083, [%rd11082];
	st.local.u64 	[%rd19], %rd11083;
	ld.global.nc.u64 	%rd11084, [%rd11082+8];
	st.local.u64 	[%rd19+8], %rd11084;
	ld.global.nc.u64 	%rd11085, [%rd11082+16];
	st.local.u64 	[%rd19+16], %rd11085;
	ld.global.nc.u64 	%rd11086, [%rd11082+24];
	st.local.u64 	[%rd19+24], %rd11086;
	ld.global.nc.u64 	%rd11087, [%rd11082+32];
	st.local.u64 	[%rd19+32], %rd11087;
	ld.global.nc.u64 	%rd11088, [%rd11082+40];
	st.local.u64 	[%rd19+40], %rd11088;
	ld.global.nc.u64 	%rd11089, [%rd11082+48];
	st.local.u64 	[%rd19+48], %rd11089;
	ld.global.nc.u64 	%rd11090, [%rd11082+56];
	st.local.u64 	[%rd19+56], %rd11090;
	ld.global.nc.u64 	%rd11091, [%rd11082+64];
	st.local.u64 	[%rd19+64], %rd11091;
	ld.global.nc.u64 	%rd11092, [%rd11082+72];
	st.local.u64 	[%rd19+72], %rd11092;
	ld.global.nc.u64 	%rd11093, [%rd11082+80];
	st.local.u64 	[%rd19+80], %rd11093;
	ld.global.nc.u64 	%rd11094, [%rd11082+88];
	st.local.u64 	[%rd19+88], %rd11094;
	ld.global.nc.u64 	%rd11095, [%rd11082+96];
	st.local.u64 	[%rd19+96], %rd11095;
	ld.global.nc.u64 	%rd11096, [%rd11082+104];
	st.local.u64 	[%rd19+104], %rd11096;
	ld.global.nc.u64 	%rd11097, [%rd11082+112];
	st.local.u64 	[%rd19+112], %rd11097;
	and.b32  	%r6886, %r337, 32;
	shr.u64 	%rd11098, %rd11083, %r6886;
	and.b64  	%rd11099, %rd11098, 134217727;
	mul.wide.u32 	%rd11100, %r6885, 8;
	add.s64 	%rd514, %rd33, %rd11100;
	st.global.u64 	[%rd514], %rd11099;
	or.b32  	%r6887, %r337, 27;
	and.b32  	%r340, %r6887, 59;
	setp.lt.u32 	%p427, %r340, 38;
	@%p427 bra 	$L__BB0_658;
	ld.local.u64 	%rd11101, [%rd19];
	ld.local.u64 	%rd11102, [%rd19+8];
	shr.u64 	%rd11103, %rd11101, %r340;
	xor.b32  	%r6888, %r340, 63;
	shl.b64 	%rd11104, %rd11102, 1;
	shl.b64 	%rd11105, %rd11104, %r6888;
	or.b64  	%rd16263, %rd11105, %rd11103;
	bra.uni 	$L__BB0_659;
$L__BB0_70:
	ld.param.u8 	%rs53, [_Z16unpack_global_64PKmPmh_param_2];
	setp.gt.s16 	%p53, %rs53, 29;
	@%p53 bra 	$L__BB0_75;
	ld.param.u8 	%rs56, [_Z16unpack_global_64PKmPmh_param_2];
	setp.eq.s16 	%p56, %rs56, 28;
	@%p56 bra 	$L__BB0_735;
	ld.param.u8 	%rs57, [_Z16unpack_global_64PKmPmh_param_2];
	setp.eq.s16 	%p57, %rs57, 29;
	@%p57 bra 	$L__BB0_73;
	bra.uni 	$L__BB0_1666;
$L__BB0_73:
	mov.u32 	%r6625, %tid.x;
	mul.lo.s32 	%r391, %r6625, 928;
	shr.u32 	%r392, %r391, 6;
	mul.wide.u32 	%rd10564, %r392, 8;
	add.s64 	%rd10565, %rd32, %rd10564;
	ld.global.nc.u64 	%rd10566, [%rd10565];
	ld.global.nc.u64 	%rd10567, [%rd10565+8];
	st.local.v2.u64 	[%rd18], {%rd10566, %rd10567};
	ld.global.nc.u64 	%rd10568, [%rd10565+16];
	ld.global.nc.u64 	%rd10569, [%rd10565+24];
	st.local.v2.u64 	[%rd18+16], {%rd10568, %rd10569};
	ld.global.nc.u64 	%rd10570, [%rd10565+32];
	ld.global.nc.u64 	%rd10571, [%rd10565+40];
	st.local.v2.u64 	[%rd18+32], {%rd10570, %rd10571};
	ld.global.nc.u64 	%rd10572, [%rd10565+48];
	ld.global.nc.u64 	%rd10573, [%rd10565+56];
	st.local.v2.u64 	[%rd18+48], {%rd10572, %rd10573};
	ld.global.nc.u64 	%rd10574, [%rd10565+64];
	ld.global.nc.u64 	%rd10575, [%rd10565+72];
	st.local.v2.u64 	[%rd18+64], {%rd10574, %rd10575};
	ld.global.nc.u64 	%rd10576, [%rd10565+80];
	ld.global.nc.u64 	%rd10577, [%rd10565+88];
	st.local.v2.u64 	[%rd18+80], {%rd10576, %rd10577};
	ld.global.nc.u64 	%rd10578, [%rd10565+96];
	ld.global.nc.u64 	%rd10579, [%rd10565+104];
	st.local.v2.u64 	[%rd18+96], {%rd10578, %rd10579};
	ld.global.nc.u64 	%rd10580, [%rd10565+112];
	ld.global.nc.u64 	%rd10581, [%rd10565+120];
	st.local.v2.u64 	[%rd18+112], {%rd10580, %rd10581};
	and.b32  	%r6626, %r391, 32;
	shr.u64 	%rd10582, %rd10566, %r6626;
	and.b64  	%rd10583, %rd10582, 536870911;
	mul.wide.u32 	%rd10584, %r6625, 8;
	add.s64 	%rd593, %rd33, %rd10584;
	st.global.u64 	[%rd593], %rd10583;
	or.b32  	%r6627, %r391, 29;
	and.b32  	%r394, %r6627, 61;
	setp.lt.u32 	%p399, %r394, 36;
	@%p399 bra 	$L__BB0_736;
	ld.local.u64 	%rd10585, [%rd18];
	ld.local.u64 	%rd10586, [%rd18+8];
	shr.u64 	%rd10587, %rd10585, %r394;
	xor.b32  	%r6628, %r394, 63;
	shl.b64 	%rd10588, %rd10586, 1;
	shl.b64 	%rd10589, %rd10588, %r6628;
	or.b64  	%rd16289, %rd10589, %rd10587;
	bra.uni 	$L__BB0_737;
$L__BB0_75:
	ld.param.u8 	%rs54, [_Z16unpack_global_64PKmPmh_param_2];
	setp.eq.s16 	%p54, %rs54, 30;
	@%p54 bra 	$L__BB0_819;
	ld.param.u8 	%rs55, [_Z16unpack_global_64PKmPmh_param_2];
	setp.eq.s16 	%p55, %rs55, 31;
	@%p55 bra 	$L__BB0_77;
	bra.uni 	$L__BB0_1666;
$L__BB0_77:
	mov.u32 	%r6349, %tid.x;
	mul.lo.s32 	%r449, %r6349, 992;
	shr.u32 	%r450, %r449, 6;
	mul.wide.u32 	%rd10024, %r450, 8;
	add.s64 	%rd10025, %rd32, %rd10024;
	ld.global.nc.u64 	%rd10026, [%rd10025];
	st.local.u64 	[%rd17], %rd10026;
	ld.global.nc.u64 	%rd10027, [%rd10025+8];
	st.local.u64 	[%rd17+8], %rd10027;
	ld.global.nc.u64 	%rd10028, [%rd10025+16];
	st.local.u64 	[%rd17+16], %rd10028;
	ld.global.nc.u64 	%rd10029, [%rd10025+24];
	st.local.u64 	[%rd17+24], %rd10029;
	ld.global.nc.u64 	%rd10030, [%rd10025+32];
	st.local.u64 	[%rd17+32], %rd10030;
	ld.global.nc.u64 	%rd10031, [%rd10025+40];
	st.local.u64 	[%rd17+40], %rd10031;
	ld.global.nc.u64 	%rd10032, [%rd10025+48];
	st.local.u64 	[%rd17+48], %rd10032;
	ld.global.nc.u64 	%rd10033, [%rd10025+56];
	st.local.u64 	[%rd17+56], %rd10033;
	ld.global.nc.u64 	%rd10034, [%rd10025+64];
	st.local.u64 	[%rd17+64], %rd10034;
	ld.global.nc.u64 	%rd10035, [%rd10025+72];
	st.local.u64 	[%rd17+72], %rd10035;
	ld.global.nc.u64 	%rd10036, [%rd10025+80];
	st.local.u64 	[%rd17+80], %rd10036;
	ld.global.nc.u64 	%rd10037, [%rd10025+88];
	st.local.u64 	[%rd17+88], %rd10037;
	ld.global.nc.u64 	%rd10038, [%rd10025+96];
	st.local.u64 	[%rd17+96], %rd10038;
	ld.global.nc.u64 	%rd10039, [%rd10025+104];
	st.local.u64 	[%rd17+104], %rd10039;
	ld.global.nc.u64 	%rd10040, [%rd10025+112];
	st.local.u64 	[%rd17+112], %rd10040;
	ld.global.nc.u64 	%rd10041, [%rd10025+120];
	st.local.u64 	[%rd17+120], %rd10041;
	ld.global.nc.u64 	%rd10042, [%rd10025+128];
	st.local.u64 	[%rd17+128], %rd10042;
	and.b32  	%r6350, %r449, 32;
	shr.u64 	%rd10043, %rd10026, %r6350;
	and.b64  	%rd10044, %rd10043, 2147483647;
	mul.wide.u32 	%rd10045, %r6349, 8;
	add.s64 	%rd678, %rd33, %rd10045;
	st.global.u64 	[%rd678], %rd10044;
	or.b32  	%r6351, %r449, 31;
	and.b32  	%r452, %r6351, 63;
	setp.lt.u32 	%p369, %r452, 34;
	@%p369 bra 	$L__BB0_820;
	ld.local.u64 	%rd10046, [%rd17];
	ld.local.u64 	%rd10047, [%rd17+8];
	shr.u64 	%rd10048, %rd10046, %r452;
	xor.b32  	%r6352, %r452, 63;
	shl.b64 	%rd10049, %rd10047, 1;
	shl.b64 	%rd10050, %rd10049, %r6352;
	or.b64  	%rd16317, %rd10050, %rd10048;
	bra.uni 	$L__BB0_821;
$L__BB0_79:
	ld.param.u8 	%rs2, [_Z16unpack_global_64PKmPmh_param_2];
	setp.gt.s16 	%p2, %rs2, 47;
	@%p2 bra 	$L__BB0_135;
	ld.param.u8 	%rs27, [_Z16unpack_global_64PKmPmh_param_2];
	setp.gt.s16 	%p27, %rs27, 39;
	@%p27 bra 	$L__BB0_108;
	ld.param.u8 	%rs39, [_Z16unpack_global_64PKmPmh_param_2];
	setp.gt.s16 	%p39, %rs39, 35;
	@%p39 bra 	$L__BB0_95;
	ld.param.u8 	%rs45, [_Z16unpack_global_64PKmPmh_param_2];
	setp.gt.s16 	%p45, %rs45, 33;
	@%p45 bra 	$L__BB0_89;
	ld.param.u8 	%rs48, [_Z16unpack_global_64PKmPmh_param_2];
	setp.eq.s16 	%p48, %rs48, 32;
	@%p48 bra 	$L__BB0_909;
	ld.param.u8 	%rs49, [_Z16unpack_global_64PKmPmh_param_2];
	setp.eq.s16 	%p49, %rs49, 33;
	@%p49 bra 	$L__BB0_85;
	bra.uni 	$L__BB0_1666;
$L__BB0_85:
	mov.u32 	%r511, %tid.x;
	mul.lo.s32 	%r512, %r511, 1056;
	shr.u32 	%r513, %r512, 6;
	mul.wide.u32 	%rd9609, %r513, 8;
	add.s64 	%rd9610, %rd32, %rd9609;
	ld.global.nc.u64 	%rd16347, [%rd9610];
	ld.global.nc.u64 	%rd770, [%rd9610+8];
	st.local.v2.u64 	[%rd16], {%rd16347, %rd770};
	ld.global.nc.u64 	%rd9611, [%rd9610+16];
	ld.global.nc.u64 	%rd9612, [%rd9610+24];
	st.local.v2.u64 	[%rd16+16], {%rd9611, %rd9612};
	ld.global.nc.u64 	%rd9613, [%rd9610+32];
	ld.global.nc.u64 	%rd9614, [%rd9610+40];
	st.local.v2.u64 	[%rd16+32], {%rd9613, %rd9614};
	ld.global.nc.u64 	%rd9615, [%rd9610+48];
	ld.global.nc.u64 	%rd9616, [%rd9610+56];
	st.local.v2.u64 	[%rd16+48], {%rd9615, %rd9616};
	ld.global.nc.u64 	%rd9617, [%rd9610+64];
	ld.global.nc.u64 	%rd9618, [%rd9610+72];
	st.local.v2.u64 	[%rd16+64], {%rd9617, %rd9618};
	ld.global.nc.u64 	%rd9619, [%rd9610+80];
	ld.global.nc.u64 	%rd9620, [%rd9610+88];
	st.local.v2.u64 	[%rd16+80], {%rd9619, %rd9620};
	ld.global.nc.u64 	%rd9621, [%rd9610+96];
	ld.global.nc.u64 	%rd9622, [%rd9610+104];
	st.local.v2.u64 	[%rd16+96], {%rd9621, %rd9622};
	ld.global.nc.u64 	%rd9623, [%rd9610+112];
	ld.global.nc.u64 	%rd9624, [%rd9610+120];
	st.local.v2.u64 	[%rd16+112], {%rd9623, %rd9624};
	ld.global.nc.u64 	%rd9625, [%rd9610+128];
	ld.global.nc.u64 	%rd9626, [%rd9610+136];
	st.local.v2.u64 	[%rd16+128], {%rd9625, %rd9626};
	and.b32  	%r514, %r512, 32;
	setp.eq.s32 	%p337, %r514, 0;
	@%p337 bra 	$L__BB0_87;
	shr.u64 	%rd9627, %rd16347, %r514;
	xor.b32  	%r6253, %r514, 63;
	shl.b64 	%rd9628, %rd770, 1;
	shl.b64 	%rd9629, %rd9628, %r6253;
	or.b64  	%rd16347, %rd9629, %rd9627;
$L__BB0_87:
	and.b64  	%rd9630, %rd16347, 8589934591;
	mul.wide.u32 	%rd9631, %r511, 8;
	add.s64 	%rd773, %rd33, %rd9631;
	st.global.u64 	[%rd773], %rd9630;
	add.s32 	%r6254, %r512, 33;
	shr.u32 	%r6255, %r6254, 6;
	sub.s32 	%r515, %r6255, %r513;
	and.b32  	%r516, %r6254, 33;
	setp.lt.u32 	%p338, %r516, 32;
	@%p338 bra 	$L__BB0_910;
	mul.wide.s32 	%rd9632, %r515, 8;
	add.s64 	%rd9633, %rd16, %rd9632;
	ld.local.u64 	%rd9634, [%rd9633];
	ld.local.u64 	%rd9635, [%rd9633+8];
	shr.u64 	%rd9636, %rd9634, %r516;
	shl.b64 	%rd9637, %rd9635, 1;
	xor.b32  	%r6256, %r516, 63;
	shl.b64 	%rd9638, %rd9637, %r6256;
	or.b64  	%rd16348, %rd9638, %rd9636;
	bra.uni 	$L__BB0_911;
$L__BB0_89:
	ld.param.u8 	%rs46, [_Z16unpack_global_64PKmPmh_param_2];
	setp.eq.s16 	%p46, %rs46, 34;
	@%p46 bra 	$L__BB0_1001;
	ld.param.u8 	%rs47, [_Z16unpack_global_64PKmPmh_param_2];
	setp.eq.s16 	%p47, %rs47, 35;
	@%p47 bra 	$L__BB0_91;
	bra.uni 	$L__BB0_1666;
$L__BB0_91:
	mov.u32 	%r577, %tid.x;
	mul.lo.s32 	%r578, %r577, 1120;
	shr.u32 	%r579, %r578, 6;
	mul.wide.u32 	%rd9054, %r579, 8;
	add.s64 	%rd9055, %rd32, %rd9054;
	ld.global.nc.u64 	%rd16378, [%rd9055];
	st.local.u64 	[%rd15], %rd16378;
	ld.global.nc.u64 	%rd868, [%rd9055+8];
	st.local.u64 	[%rd15+8], %rd868;
	ld.global.nc.u64 	%rd9056, [%rd9055+16];
	st.local.u64 	[%rd15+16], %rd9056;
	ld.global.nc.u64 	%rd9057, [%rd9055+24];
	st.local.u64 	[%rd15+24], %rd9057;
	ld.global.nc.u64 	%rd9058, [%rd9055+32];
	st.local.u64 	[%rd15+32], %rd9058;
	ld.global.nc.u64 	%rd9059, [%rd9055+40];
	st.local.u64 	[%rd15+40], %rd9059;
	ld.global.nc.u64 	%rd9060, [%rd9055+48];
	st.local.u64 	[%rd15+48], %rd9060;
	ld.global.nc.u64 	%rd9061, [%rd9055+56];
	st.local.u64 	[%rd15+56], %rd9061;
	ld.global.nc.u64 	%rd9062, [%rd9055+64];
	st.local.u64 	[%rd15+64], %rd9062;
	ld.global.nc.u64 	%rd9063, [%rd9055+72];
	st.local.u64 	[%rd15+72], %rd9063;
	ld.global.nc.u64 	%rd9064, [%rd9055+80];
	st.local.u64 	[%rd15+80], %rd9064;
	ld.global.nc.u64 	%rd9065, [%rd9055+88];
	st.local.u64 	[%rd15+88], %rd9065;
	ld.global.nc.u64 	%rd9066, [%rd9055+96];
	st.local.u64 	[%rd15+96], %rd9066;
	ld.global.nc.u64 	%rd9067, [%rd9055+104];
	st.local.u64 	[%rd15+104], %rd9067;
	ld.global.nc.u64 	%rd9068, [%rd9055+112];
	st.local.u64 	[%rd15+112], %rd9068;
	ld.global.nc.u64 	%rd9069, [%rd9055+120];
	st.local.u64 	[%rd15+120], %rd9069;
	ld.global.nc.u64 	%rd9070, [%rd9055+128];
	st.local.u64 	[%rd15+128], %rd9070;
	ld.global.nc.u64 	%rd9071, [%rd9055+136];
	st.local.u64 	[%rd15+136], %rd9071;
	ld.global.nc.u64 	%rd9072, [%rd9055+144];
	st.local.u64 	[%rd15+144], %rd9072;
	and.b32  	%r580, %r578, 32;
	setp.eq.s32 	%p307, %r580, 0;
	@%p307 bra 	$L__BB0_93;
	shr.u64 	%rd9073, %rd16378, %r580;
	xor.b32  	%r5966, %r580, 63;
	shl.b64 	%rd9074, %rd868, 1;
	shl.b64 	%rd9075, %rd9074, %r5966;
	or.b64  	%rd16378, %rd9075, %rd9073;
$L__BB0_93:
	and.b64  	%rd9076, %rd16378, 34359738367;
	mul.wide.u32 	%rd9077, %r577, 8;
	add.s64 	%rd871, %rd33, %rd9077;
	st.global.u64 	[%rd871], %rd9076;
	add.s32 	%r5967, %r578, 35;
	shr.u32 	%r5968, %r5967, 6;
	sub.s32 	%r581, %r5968, %r579;
	and.b32  	%r582, %r5967, 35;
	setp.lt.u32 	%p308, %r582, 30;
	@%p308 bra 	$L__BB0_1002;
	mul.wide.s32 	%rd9078, %r581, 8;
	add.s64 	%rd9079, %rd15, %rd9078;
	ld.local.u64 	%rd9080, [%rd9079];
	ld.local.u64 	%rd9081, [%rd9079+8];
	shr.u64 	%rd9082, %rd9080, %r582;
	shl.b64 	%rd9083, %rd9081, 1;
	xor.b32  	%r5969, %r582, 63;
	shl.b64 	%rd9084, %rd9083, %r5969;
	or.b64  	%rd16379, %rd9084, %rd9082;
	bra.uni 	$L__BB0_1003;
$L__BB0_95:
	ld.param.u8 	%rs40, [_Z16unpack_global_64PKmPmh_param_2];
	setp.gt.s16 	%p40, %rs40, 37;
	@%p40 bra 	$L__BB0_102;
	ld.param.u8 	%rs43, [_Z16unpack_global_64PKmPmh_param_2];
	setp.eq.s16 	%p43, %rs43, 36;
	@%p43 bra 	$L__BB0_1087;
	ld.param.u8 	%rs44, [_Z16unpack_global_64PKmPmh_param_2];
	setp.eq.s16 	%p44, %rs44, 37;
	@%p44 bra 	$L__BB0_98;
	bra.uni 	$L__BB0_1666;
$L__BB0_98:
	mov.u32 	%r639, %tid.x;
	mul.lo.s32 	%r640, %r639, 1184;
	shr.u32 	%r641, %r640, 6;
	mul.wide.u32 	%rd8509, %r641, 8;
	add.s64 	%rd8510, %rd32, %rd8509;
	ld.global.nc.u64 	%rd16407, [%rd8510];
	ld.global.nc.u64 	%rd960, [%rd8510+8];
	st.local.v2.u64 	[%rd14], {%rd16407, %rd960};
	ld.global.nc.u64 	%rd8511, [%rd8510+16];
	ld.global.nc.u64 	%rd8512, [%rd8510+24];
	st.local.v2.u64 	[%rd14+16], {%rd8511, %rd8512};
	ld.global.nc.u64 	%rd8513, [%rd8510+32];
	ld.global.nc.u64 	%rd8514, [%rd8510+40];
	st.local.v2.u64 	[%rd14+32], {%rd8513, %rd8514};
	ld.global.nc.u64 	%rd8515, [%rd8510+48];
	ld.global.nc.u64 	%rd8516, [%rd8510+56];
	st.local.v2.u64 	[%rd14+48], {%rd8515, %rd8516};
	ld.global.nc.u64 	%rd8517, [%rd8510+64];
	ld.global.nc.u64 	%rd8518, [%rd8510+72];
	st.local.v2.u64 	[%rd14+64], {%rd8517, %rd8518};
	ld.global.nc.u64 	%rd8519, [%rd8510+80];
	ld.global.nc.u64 	%rd8520, [%rd8510+88];
	st.local.v2.u64 	[%rd14+80], {%rd8519, %rd8520};
	ld.global.nc.u64 	%rd8521, [%rd8510+96];
	ld.global.nc.u64 	%rd8522, [%rd8510+104];
	st.local.v2.u64 	[%rd14+96], {%rd8521, %rd8522};
	ld.global.nc.u64 	%rd8523, [%rd8510+112];
	ld.global.nc.u64 	%rd8524, [%rd8510+120];
	st.local.v2.u64 	[%rd14+112], {%rd8523, %rd8524};
	ld.global.nc.u64 	%rd8525, [%rd8510+128];
	ld.global.nc.u64 	%rd8526, [%rd8510+136];
	st.local.v2.u64 	[%rd14+128], {%rd8525, %rd8526};
	ld.global.nc.u64 	%rd8527, [%rd8510+144];
	ld.global.nc.u64 	%rd8528, [%rd8510+152];
	st.local.v2.u64 	[%rd14+144], {%rd8527, %rd8528};
	and.b32  	%r642, %r640, 32;
	setp.eq.s32 	%p279, %r642, 0;
	@%p279 bra 	$L__BB0_100;
	shr.u64 	%rd8529, %rd16407, %r642;
	xor.b32  	%r5683, %r642, 63;
	shl.b64 	%rd8530, %rd960, 1;
	shl.b64 	%rd8531, %rd8530, %r5683;
	or.b64  	%rd16407, %rd8531, %rd8529;
$L__BB0_100:
	and.b64  	%rd8532, %rd16407, 137438953471;
	mul.wide.u32 	%rd8533, %r639, 8;
	add.s64 	%rd963, %rd33, %rd8533;
	st.global.u64 	[%rd963], %rd8532;
	add.s32 	%r5684, %r640, 37;
	shr.u32 	%r5685, %r5684, 6;
	sub.s32 	%r643, %r5685, %r641;
	and.b32  	%r644, %r5684, 37;
	setp.lt.u32 	%p280, %r644, 28;
	@%p280 bra 	$L__BB0_1088;
	mul.wide.s32 	%rd8534, %r643, 8;
	add.s64 	%rd8535, %rd14, %rd8534;
	ld.local.u64 	%rd8536, [%rd8535];
	ld.local.u64 	%rd8537, [%rd8535+8];
	shr.u64 	%rd8538, %rd8536, %r644;
	shl.b64 	%rd8539, %rd8537, 1;
	xor.b32  	%r5686, %r644, 63;
	shl.b64 	%rd8540, %rd8539, %r5686;
	or.b64  	%rd16408, %rd8540, %rd8538;
	bra.uni 	$L__BB0_1089;
$L__BB0_102:
	ld.param.u8 	%rs41, [_Z16unpack_global_64PKmPmh_param_2];
	setp.eq.s16 	%p41, %rs41, 38;
	@%p41 bra 	$L__BB0_1167;
	ld.param.u8 	%rs42, [_Z16unpack_global_64PKmPmh_param_2];
	setp.eq.s16 	%p42, %rs42, 39;
	@%p42 bra 	$L__BB0_104;
	bra.uni 	$L__BB0_1666;
$L__BB0_104:
	mov.u32 	%r697, %tid.x;
	mul.lo.s32 	%r698, %r697, 1248;
	shr.u32 	%r699, %r698, 6;
	mul.wide.u32 	%rd7960, %r699, 8;
	add.s64 	%rd7961, %rd32, %rd7960;
	ld.global.nc.u64 	%rd16434, [%rd7961];
	st.local.u64 	[%rd13], %rd16434;
	ld.global.nc.u64 	%rd1046, [%rd7961+8];
	st.local.u64 	[%rd13+8], %rd1046;
	ld.global.nc.u64 	%rd7962, [%rd7961+16];
	st.local.u64 	[%rd13+16], %rd7962;
	ld.global.nc.u64 	%rd7963, [%rd7961+24];
	st.local.u64 	[%rd13+24], %rd7963;
	ld.global.nc.u64 	%rd7964, [%rd7961+32];
	st.local.u64 	[%rd13+32], %rd7964;
	ld.global.nc.u64 	%rd7965, [%rd7961+40];
	st.local.u64 	[%rd13+40], %rd7965;
	ld.global.nc.u64 	%rd7966, [%rd7961+48];
	st.local.u64 	[%rd13+48], %rd7966;
	ld.global.nc.u64 	%rd7967, [%rd7961+56];
	st.local.u64 	[%rd13+56], %rd7967;
	ld.global.nc.u64 	%rd7968, [%rd7961+64];
	st.local.u64 	[%rd13+64], %rd7968;
	ld.global.nc.u64 	%rd7969, [%rd7961+72];
	st.local.u64 	[%rd13+72], %rd7969;
	ld.global.nc.u64 	%rd7970, [%rd7961+80];
	st.local.u64 	[%rd13+80], %rd7970;
	ld.global.nc.u64 	%rd7971, [%rd7961+88];
	st.local.u64 	[%rd13+88], %rd7971;
	ld.global.nc.u64 	%rd7972, [%rd7961+96];
	st.local.u64 	[%rd13+96], %rd7972;
	ld.global.nc.u64 	%rd7973, [%rd7961+104];
	st.local.u64 	[%rd13+104], %rd7973;
	ld.global.nc.u64 	%rd7974, [%rd7961+112];
	st.local.u64 	[%rd13+112], %rd7974;
	ld.global.nc.u64 	%rd7975, [%rd7961+120];
	st.local.u64 	[%rd13+120], %rd7975;
	ld.global.nc.u64 	%rd7976, [%rd7961+128];
	st.local.u64 	[%rd13+128], %rd7976;
	ld.global.nc.u64 	%rd7977, [%rd7961+136];
	st.local.u64 	[%rd13+136], %rd7977;
	ld.global.nc.u64 	%rd7978, [%rd7961+144];
	st.local.u64 	[%rd13+144], %rd7978;
	ld.global.nc.u64 	%rd7979, [%rd7961+152];
	st.local.u64 	[%rd13+152], %rd7979;
	ld.global.nc.u64 	%rd7980, [%rd7961+160];
	st.local.u64 	[%rd13+160], %rd7980;
	and.b32  	%r700, %r698, 32;
	setp.eq.s32 	%p253, %r700, 0;
	@%p253 bra 	$L__BB0_106;
	shr.u64 	%rd7981, %rd16434, %r700;
	xor.b32  	%r5376, %r700, 63;
	shl.b64 	%rd7982, %rd1046, 1;
	shl.b64 	%rd7983, %rd7982, %r5376;
	or.b64  	%rd16434, %rd7983, %rd7981;
$L__BB0_106:
	and.b64  	%rd7984, %rd16434, 549755813887;
	mul.wide.u32 	%rd7985, %r697, 8;
	add.s64 	%rd1049, %rd33, %rd7985;
	st.global.u64 	[%rd1049], %rd7984;
	add.s32 	%r5377, %r698, 39;
	shr.u32 	%r5378, %r5377, 6;
	sub.s32 	%r701, %r5378, %r699;
	and.b32  	%r702, %r5377, 39;
	setp.lt.u32 	%p254, %r702, 26;
	@%p254 bra 	$L__BB0_1168;
	mul.wide.s32 	%rd7986, %r701, 8;
	add.s64 	%rd7987, %rd13, %rd7986;
	ld.local.u64 	%rd7988, [%rd7987];
	ld.local.u64 	%rd7989, [%rd7987+8];
	shr.u64 	%rd7990, %rd7988, %r702;
	shl.b64 	%rd7991, %rd7989, 1;
	xor.b32  	%r5379, %r702, 63;
	shl.b64 	%rd7992, %rd7991, %r5379;
	or.b64  	%rd16435, %rd7992, %rd7990;
	bra.uni 	$L__BB0_1169;
$L__BB0_108:
	ld.param.u8 	%rs28, [_Z16unpack_global_64PKmPmh_param_2];
	setp.gt.s16 	%p28, %rs28, 43;
	@%p28 bra 	$L__BB0_122;
	ld.param.u8 	%rs34, [_Z16unpack_global_64PKmPmh_param_2];
	setp.gt.s16 	%p34, %rs34, 41;
	@%p34 bra 	$L__BB0_116;
	ld.param.u8 	%rs37, [_Z16unpack_global_64PKmPmh_param_2];
	setp.eq.s16 	%p37, %rs37, 40;
	@%p37 bra 	$L__BB0_1241;
	ld.param.u8 	%rs38, [_Z16unpack_global_64PKmPmh_param_2];
	setp.eq.s16 	%p38, %rs38, 41;
	@%p38 bra 	$L__BB0_112;
	bra.uni 	$L__BB0_1666;
$L__BB0_112:
	mov.u32 	%r751, %tid.x;
	mul.lo.s32 	%r752, %r751, 1312;
	shr.u32 	%r753, %r752, 6;
	mul.wide.u32 	%rd7433, %r753, 8;
	add.s64 	%rd7434, %rd32, %rd7433;
	ld.global.nc.u64 	%rd16459, [%rd7434];
	ld.global.nc.u64 	%rd1126, [%rd7434+8];
	st.local.v2.u64 	[%rd12], {%rd16459, %rd1126};
	ld.global.nc.u64 	%rd7435, [%rd7434+16];
	ld.global.nc.u64 	%rd7436, [%rd7434+24];
	st.local.v2.u64 	[%rd12+16], {%rd7435, %rd7436};
	ld.global.nc.u64 	%rd7437, [%rd7434+32];
	ld.global.nc.u64 	%rd7438, [%rd7434+40];
	st.local.v2.u64 	[%rd12+32], {%rd7437, %rd7438};
	ld.global.nc.u64 	%rd7439, [%rd7434+48];
	ld.global.nc.u64 	%rd7440, [%rd7434+56];
	st.local.v2.u64 	[%rd12+48], {%rd7439, %rd7440};
	ld.global.nc.u64 	%rd7441, [%rd7434+64];
	ld.global.nc.u64 	%rd7442, [%rd7434+72];
	st.local.v2.u64 	[%rd12+64], {%rd7441, %rd7442};
	ld.global.nc.u64 	%rd7443, [%rd7434+80];
	ld.global.nc.u64 	%rd7444, [%rd7434+88];
	st.local.v2.u64 	[%rd12+80], {%rd7443, %rd7444};
	ld.global.nc.u64 	%rd7445, [%rd7434+96];
	ld.global.nc.u64 	%rd7446, [%rd7434+104];
	st.local.v2.u64 	[%rd12+96], {%rd7445, %rd7446};
	ld.global.nc.u64 	%rd7447, [%rd7434+112];
	ld.global.nc.u64 	%rd7448, [%rd7434+120];
	st.local.v2.u64 	[%rd12+112], {%rd7447, %rd7448};
	ld.global.nc.u64 	%rd7449, [%rd7434+128];
	ld.global.nc.u64 	%rd7450, [%rd7434+136];
	st.local.v2.u64 	[%rd12+128], {%rd7449, %rd7450};
	ld.global.nc.u64 	%rd7451, [%rd7434+144];
	ld.global.nc.u64 	%rd7452, [%rd7434+152];
	st.local.v2.u64 	[%rd12+144], {%rd7451, %rd7452};
	ld.global.nc.u64 	%rd7453, [%rd7434+160];
	ld.global.nc.u64 	%rd7454, [%rd7434+168];
	st.local.v2.u64 	[%rd12+160], {%rd7453, %rd7454};
	and.b32  	%r754, %r752, 32;
	setp.eq.s32 	%p229, %r754, 0;
	@%p229 bra 	$L__BB0_114;
	shr.u64 	%rd7455, %rd16459, %r754;
	xor.b32  	%r5098, %r754, 63;
	shl.b64 	%rd7456, %rd1126, 1;
	shl.b64 	%rd7457, %rd7456, %r5098;
	or.b64  	%rd16459, %rd7457, %rd7455;
$L__BB0_114:
	and.b64  	%rd7458, %rd16459, 2199023255551;
	mul.wide.u32 	%rd7459, %r751, 8;
	add.s64 	%rd1129, %rd33, %rd7459;
	st.global.u64 	[%rd1129], %rd7458;
	add.s32 	%r5099, %r752, 41;
	shr.u32 	%r5100, %r5099, 6;
	sub.s32 	%r755, %r5100, %r753;
	and.b32  	%r756, %r5099, 41;
	setp.lt.u32 	%p230, %r756, 24;
	@%p230 bra 	$L__BB0_1242;
	mul.wide.s32 	%rd7460, %r755, 8;
	add.s64 	%rd7461, %rd12, %rd7460;
	ld.local.u64 	%rd7462, [%rd7461];
	ld.local.u64 	%rd7463, [%rd7461+8];
	shr.u64 	%rd7464, %rd7462, %r756;
	shl.b64 	%rd7465, %rd7463, 1;
	xor.b32  	%r5101, %r756, 63;
	shl.b64 	%rd7466, %rd7465, %r5101;
	or.b64  	%rd16460, %rd7466, %rd7464;
	bra.uni 	$L__BB0_1243;
$L__BB0_116:
	ld.param.u8 	%rs35, [_Z16unpack_global_64PKmPmh_param_2];
	setp.eq.s16 	%p35, %rs35, 42;
	@%p35 bra 	$L__BB0_1309;
	ld.param.u8 	%rs36, [_Z16unpack_global_64PKmPmh_param_2];
	setp.eq.s16 	%p36, %rs36, 43;
	@%p36 bra 	$L__BB0_118;
	bra.uni 	$L__BB0_1666;
$L__BB0_118:
	mov.u32 	%r801, %tid.x;
	mul.lo.s32 	%r802, %r801, 1376;
	shr.u32 	%r803, %r802, 6;
	mul.wide.u32 	%rd6890, %r803, 8;
	add.s64 	%rd6891, %rd32, %rd6890;
	ld.global.nc.u64 	%rd16482, [%rd6891];
	st.local.u64 	[%rd11], %rd16482;
	ld.global.nc.u64 	%rd1200, [%rd6891+8];
	st.local.u64 	[%rd11+8], %rd1200;
	ld.global.nc.u64 	%rd6892, [%rd6891+16];
	st.local.u64 	[%rd11+16], %rd6892;
	ld.global.nc.u64 	%rd6893, [%rd6891+24];
	st.local.u64 	[%rd11+24], %rd6893;
	ld.global.nc.u64 	%rd6894, [%rd6891+32];
	st.local.u64 	[%rd11+32], %rd6894;
	ld.global.nc.u64 	%rd6895, [%rd6891+40];
	st.local.u64 	[%rd11+40], %rd6895;
	ld.global.nc.u64 	%rd6896, [%rd6891+48];
	st.local.u64 	[%rd11+48], %rd6896;
	ld.global.nc.u64 	%rd6897, [%rd6891+56];
	st.local.u64 	[%rd11+56], %rd6897;
	ld.global.nc.u64 	%rd6898, [%rd6891+64];
	st.local.u64 	[%rd11+64], %rd6898;
	ld.global.nc.u64 	%rd6899, [%rd6891+72];
	st.local.u64 	[%rd11+72], %rd6899;
	ld.global.nc.u64 	%rd6900, [%rd6891+80];
	st.local.u64 	[%rd11+80], %rd6900;
	ld.global.nc.u64 	%rd6901, [%rd6891+88];
	st.local.u64 	[%rd11+88], %rd6901;
	ld.global.nc.u64 	%rd6902, [%rd6891+96];
	st.local.u64 	[%rd11+96], %rd6902;
	ld.global.nc.u64 	%rd6903, [%rd6891+104];
	st.local.u64 	[%rd11+104], %rd6903;
	ld.global.nc.u64 	%rd6904, [%rd6891+112];
	st.local.u64 	[%rd11+112], %rd6904;
	ld.global.nc.u64 	%rd6905, [%rd6891+120];
	st.local.u64 	[%rd11+120], %rd6905;
	ld.global.nc.u64 	%rd6906, [%rd6891+128];
	st.local.u64 	[%rd11+128], %rd6906;
	ld.global.nc.u64 	%rd6907, [%rd6891+136];
	st.local.u64 	[%rd11+136], %rd6907;
	ld.global.nc.u64 	%rd6908, [%rd6891+144];
	st.local.u64 	[%rd11+144], %rd6908;
	ld.global.nc.u64 	%rd6909, [%rd6891+152];
	st.local.u64 	[%rd11+152], %rd6909;
	ld.global.nc.u64 	%rd6910, [%rd6891+160];
	st.local.u64 	[%rd11+160], %rd6910;
	ld.global.nc.u64 	%rd6911, [%rd6891+168];
	st.local.u64 	[%rd11+168], %rd6911;
	ld.global.nc.u64 	%rd6912, [%rd6891+176];
	st.local.u64 	[%rd11+176], %rd6912;
	and.b32  	%r804, %r802, 32;
	setp.eq.s32 	%p207, %r804, 0;
	@%p207 bra 	$L__BB0_120;
	shr.u64 	%rd6913, %rd16482, %r804;
	xor.b32  	%r4771, %r804, 63;
	shl.b64 	%rd6914, %rd1200, 1;
	shl.b64 	%rd6915, %rd6914, %r4771;
	or.b64  	%rd16482, %rd6915, %rd6913;
$L__BB0_120:
	and.b64  	%rd6916, %rd16482, 8796093022207;
	mul.wide.u32 	%rd6917, %r801, 8;
	add.s64 	%rd1203, %rd33, %rd6917;
	st.global.u64 	[%rd1203], %rd6916;
	add.s32 	%r4772, %r802, 43;
	shr.u32 	%r4773, %r4772, 6;
	sub.s32 	%r805, %r4773, %r803;
	and.b32  	%r806, %r4772, 43;
	setp.lt.u32 	%p208, %r806, 22;
	@%p208 bra 	$L__BB0_1310;
	mul.wide.s32 	%rd6918, %r805, 8;
	add.s64 	%rd6919, %rd11, %rd6918;
	ld.local.u64 	%rd6920, [%rd6919];
	ld.local.u64 	%rd6921, [%rd6919+8];
	shr.u64 	%rd6922, %rd6920, %r806;
	shl.b64 	%rd6923, %rd6921, 1;
	xor.b32  	%r4774, %r806, 63;
	shl.b64 	%rd6924, %rd6923, %r4774;
	or.b64  	%rd16483, %rd6924, %rd6922;
	bra.uni 	$L__BB0_1311;
$L__BB0_122:
	ld.param.u8 	%rs29, [_Z16unpack_global_64PKmPmh_param_2];
	setp.gt.s16 	%p29, %rs29, 45;
	@%p29 bra 	$L__BB0_129;
	ld.param.u8 	%rs32, [_Z16unpack_global_64PKmPmh_param_2];
	setp.eq.s16 	%p32, %rs32, 44;
	@%p32 bra 	$L__BB0_1371;
	ld.param.u8 	%rs33, [_Z16unpack_global_64PKmPmh_param_2];
	setp.eq.s16 	%p33, %rs33, 45;
	@%p33 bra 	$L__BB0_125;
	bra.uni 	$L__BB0_1666;
$L__BB0_125:
	mov.u32 	%r847, %tid.x;
	mul.lo.s32 	%r848, %r847, 1440;
	shr.u32 	%r849, %r848, 6;
	mul.wide.u32 	%rd6355, %r849, 8;
	add.s64 	%rd6356, %rd32, %rd6355;
	ld.global.nc.u64 	%rd16503, [%rd6356];
	ld.global.nc.u64 	%rd1268, [%rd6356+8];
	st.local.v2.u64 	[%rd10], {%rd16503, %rd1268};
	ld.global.nc.u64 	%rd6357, [%rd6356+16];
	ld.global.nc.u64 	%rd6358, [%rd6356+24];
	st.local.v2.u64 	[%rd10+16], {%rd6357, %rd6358};
	ld.global.nc.u64 	%rd6359, [%rd6356+32];
	ld.global.nc.u64 	%rd6360, [%rd6356+40];
	st.local.v2.u64 	[%rd10+32], {%rd6359, %rd6360};
	ld.global.nc.u64 	%rd6361, [%rd6356+48];
	ld.global.nc.u64 	%rd6362, [%rd6356+56];
	st.local.v2.u64 	[%rd10+48], {%rd6361, %rd6362};
	ld.global.nc.u64 	%rd6363, [%rd6356+64];
	ld.global.nc.u64 	%rd6364, [%rd6356+72];
	st.local.v2.u64 	[%rd10+64], {%rd6363, %rd6364};
	ld.global.nc.u64 	%rd6365, [%rd6356+80];
	ld.global.nc.u64 	%rd6366, [%rd6356+88];
	st.local.v2.u64 	[%rd10+80], {%rd6365, %rd6366};
	ld.global.nc.u64 	%rd6367, [%rd6356+96];
	ld.global.nc.u64 	%rd6368, [%rd6356+104];
	st.local.v2.u64 	[%rd10+96], {%rd6367, %rd6368};
	ld.global.nc.u64 	%rd6369, [%rd6356+112];
	ld.global.nc.u64 	%rd6370, [%rd6356+120];
	st.local.v2.u64 	[%rd10+112], {%rd6369, %rd6370};
	ld.global.nc.u64 	%rd6371, [%rd6356+128];
	ld.global.nc.u64 	%rd6372, [%rd6356+136];
	st.local.v2.u64 	[%rd10+128], {%rd6371, %rd6372};
	ld.global.nc.u64 	%rd6373, [%rd6356+144];
	ld.global.nc.u64 	%rd6374, [%rd6356+152];
	st.local.v2.u64 	[%rd10+144], {%rd6373, %rd6374};
	ld.global.nc.u64 	%rd6375, [%rd6356+160];
	ld.global.nc.u64 	%rd6376, [%rd6356+168];
	st.local.v2.u64 	[%rd10+160], {%rd6375, %rd6376};
	ld.global.nc.u64 	%rd6377, [%rd6356+176];
	ld.global.nc.u64 	%rd6378, [%rd6356+184];
	st.local.v2.u64 	[%rd10+176], {%rd6377, %rd6378};
	and.b32  	%r850, %r848, 32;
	setp.eq.s32 	%p187, %r850, 0;
	@%p187 bra 	$L__BB0_127;
	shr.u64 	%rd6379, %rd16503, %r850;
	xor.b32  	%r4445, %r850, 63;
	shl.b64 	%rd6380, %rd1268, 1;
	shl.b64 	%rd6381, %rd6380, %r4445;
	or.b64  	%rd16503, %rd6381, %rd6379;
$L__BB0_127:
	and.b64  	%rd6382, %rd16503, 35184372088831;
	mul.wide.u32 	%rd6383, %r847, 8;
	add.s64 	%rd1271, %rd33, %rd6383;
	st.global.u64 	[%rd1271], %rd6382;
	add.s32 	%r4446, %r848, 45;
	shr.u32 	%r4447, %r4446, 6;
	sub.s32 	%r851, %r4447, %r849;
	and.b32  	%r852, %r4446, 45;
	setp.lt.u32 	%p188, %r852, 20;
	@%p188 bra 	$L__BB0_1372;
	mul.wide.s32 	%rd6384, %r851, 8;
	add.s64 	%rd6385, %rd10, %rd6384;
	ld.local.u64 	%rd6386, [%rd6385];
	ld.local.u64 	%rd6387, [%rd6385+8];
	shr.u64 	%rd6388, %rd6386, %r852;
	shl.b64 	%rd6389, %rd6387, 1;
	xor.b32  	%r4448, %r852, 63;
	shl.b64 	%rd6390, %rd6389, %r4448;
	or.b64  	%rd16504, %rd6390, %rd6388;
	bra.uni 	$L__BB0_1373;
$L__BB0_129:
	ld.param.u8 	%rs30, [_Z16unpack_global_64PKmPmh_param_2];
	setp.eq.s16 	%p30, %rs30, 46;
	@%p30 bra 	$L__BB0_1427;
	ld.param.u8 	%rs31, [_Z16unpack_global_64PKmPmh_param_2];
	setp.eq.s16 	%p31, %rs31, 47;
	@%p31 bra 	$L__BB0_131;
	bra.uni 	$L__BB0_1666;
$L__BB0_131:
	mov.u32 	%r889, %tid.x;
	mul.lo.s32 	%r890, %r889, 1504;
	shr.u32 	%r891, %r890, 6;
	mul.wide.u32 	%rd5818, %r891, 8;
	add.s64 	%rd5819, %rd32, %rd5818;
	ld.global.nc.u64 	%rd16522, [%rd5819];
	st.local.u64 	[%rd9], %rd16522;
	ld.global.nc.u64 	%rd1330, [%rd5819+8];
	st.local.u64 	[%rd9+8], %rd1330;
	ld.global.nc.u64 	%rd5820, [%rd5819+16];
	st.local.u64 	[%rd9+16], %rd5820;
	ld.global.nc.u64 	%rd5821, [%rd5819+24];
	st.local.u64 	[%rd9+24], %rd5821;
	ld.global.nc.u64 	%rd5822, [%rd5819+32];
	st.local.u64 	[%rd9+32], %rd5822;
	ld.global.nc.u64 	%rd5823, [%rd5819+40];
	st.local.u64 	[%rd9+40], %rd5823;
	ld.global.nc.u64 	%rd5824, [%rd5819+48];
	st.local.u64 	[%rd9+48], %rd5824;
	ld.global.nc.u64 	%rd5825, [%rd5819+56];
	st.local.u64 	[%rd9+56], %rd5825;
	ld.global.nc.u64 	%rd5826, [%rd5819+64];
	st.local.u64 	[%rd9+64], %rd5826;
	ld.global.nc.u64 	%rd5827, [%rd5819+72];
	st.local.u64 	[%rd9+72], %rd5827;
	ld.global.nc.u64 	%rd5828, [%rd5819+80];
	st.local.u64 	[%rd9+80], %rd5828;
	ld.global.nc.u64 	%rd5829, [%rd5819+88];
	st.local.u64 	[%rd9+88], %rd5829;
	ld.global.nc.u64 	%rd5830, [%rd5819+96];
	st.local.u64 	[%rd9+96], %rd5830;
	ld.global.nc.u64 	%rd5831, [%rd5819+104];
	st.local.u64 	[%rd9+104], %rd5831;
	ld.global.nc.u64 	%rd5832, [%rd5819+112];
	st.local.u64 	[%rd9+112], %rd5832;
	ld.global.nc.u64 	%rd5833, [%rd5819+120];
	st.local.u64 	[%rd9+120], %rd5833;
	ld.global.nc.u64 	%rd5834, [%rd5819+128];
	st.local.u64 	[%rd9+128], %rd5834;
	ld.global.nc.u64 	%rd5835, [%rd5819+136];
	st.local.u64 	[%rd9+136], %rd5835;
	ld.global.nc.u64 	%rd5836, [%rd5819+144];
	st.local.u64 	[%rd9+144], %rd5836;
	ld.global.nc.u64 	%rd5837, [%rd5819+152];
	st.local.u64 	[%rd9+152], %rd5837;
	ld.global.nc.u64 	%rd5838, [%rd5819+160];
	st.local.u64 	[%rd9+160], %rd5838;
	ld.global.nc.u64 	%rd5839, [%rd5819+168];
	st.local.u64 	[%rd9+168], %rd5839;
	ld.global.nc.u64 	%rd5840, [%rd5819+176];
	st.local.u64 	[%rd9+176], %rd5840;
	ld.global.nc.u64 	%rd5841, [%rd5819+184];
	st.local.u64 	[%rd9+184], %rd5841;
	ld.global.nc.u64 	%rd5842, [%rd5819+192];
	st.local.u64 	[%rd9+192], %rd5842;
	and.b32  	%r892, %r890, 32;
	setp.eq.s32 	%p169, %r892, 0;
	@%p169 bra 	$L__BB0_133;
	shr.u64 	%rd5843, %rd16522, %r892;
	xor.b32  	%r4098, %r892, 63;
	shl.b64 	%rd5844, %rd1330, 1;
	shl.b64 	%rd5845, %rd5844, %r4098;
	or.b64  	%rd16522, %rd5845, %rd5843;
$L__BB0_133:
	and.b64  	%rd5846, %rd16522, 140737488355327;
	mul.wide.u32 	%rd5847, %r889, 8;
	add.s64 	%rd1333, %rd33, %rd5847;
	st.global.u64 	[%rd1333], %rd5846;
	add.s32 	%r4099, %r890, 47;
	shr.u32 	%r4100, %r4099, 6;
	sub.s32 	%r893, %r4100, %r891;
	and.b32  	%r894, %r4099, 47;
	setp.lt.u32 	%p170, %r894, 18;
	@%p170 bra 	$L__BB0_1428;
	mul.wide.s32 	%rd5848, %r893, 8;
	add.s64 	%rd5849, %rd9, %rd5848;
	ld.local.u64 	%rd5850, [%rd5849];
	ld.local.u64 	%rd5851, [%rd5849+8];
	shr.u64 	%rd5852, %rd5850, %r894;
	shl.b64 	%rd5853, %rd5851, 1;
	xor.b32  	%r4101, %r894, 63;
	shl.b64 	%rd5854, %rd5853, %r4101;
	or.b64  	%rd16523, %rd5854, %rd5852;
	bra.uni 	$L__BB0_1429;
$L__BB0_135:
	ld.param.u8 	%rs3, [_Z16unpack_global_64PKmPmh_param_2];
	setp.gt.s16 	%p3, %rs3, 55;
	@%p3 bra 	$L__BB0_163;
	ld.param.u8 	%rs16, [_Z16unpack_global_64PKmPmh_param_2];
	setp.gt.s16 	%p16, %rs16, 51;
	@%p16 bra 	$L__BB0_150;
	ld.param.u8 	%rs22, [_Z16unpack_global_64PKmPmh_param_2];
	setp.gt.s16 	%p22, %rs22, 49;
	@%p22 bra 	$L__BB0_144;
	ld.param.u8 	%rs25, [_Z16unpack_global_64PKmPmh_param_2];
	setp.eq.s16 	%p25, %rs25, 48;
	@%p25 bra 	$L__BB0_1477;
	ld.param.u8 	%rs26, [_Z16unpack_global_64PKmPmh_param_2];
	setp.eq.s16 	%p26, %rs26, 49;
	@%p26 bra 	$L__BB0_140;
	bra.uni 	$L__BB0_1666;
$L__BB0_140:
	mov.u32 	%r927, %tid.x;
	mul.lo.s32 	%r928, %r927, 1568;
	shr.u32 	%r929, %r928, 6;
	mul.wide.u32 	%rd5319, %r929, 8;
	add.s64 	%rd5320, %rd32, %rd5319;
	ld.global.nc.u64 	%rd16539, [%rd5320];
	ld.global.nc.u64 	%rd1386, [%rd5320+8];
	st.local.v2.u64 	[%rd8], {%rd16539, %rd1386};
	ld.global.nc.u64 	%rd5321, [%rd5320+16];
	ld.global.nc.u64 	%rd5322, [%rd5320+24];
	st.local.v2.u64 	[%rd8+16], {%rd5321, %rd5322};
	ld.global.nc.u64 	%rd5323, [%rd5320+32];
	ld.global.nc.u64 	%rd5324, [%rd5320+40];
	st.local.v2.u64 	[%rd8+32], {%rd5323, %rd5324};
	ld.global.nc.u64 	%rd5325, [%rd5320+48];
	ld.global.nc.u64 	%rd5326, [%rd5320+56];
	st.local.v2.u64 	[%rd8+48], {%rd5325, %rd5326};
	ld.global.nc.u64 	%rd5327, [%rd5320+64];
	ld.global.nc.u64 	%rd5328, [%rd5320+72];
	st.local.v2.u64 	[%rd8+64], {%rd5327, %rd5328};
	ld.global.nc.u64 	%rd5329, [%rd5320+80];
	ld.global.nc.u64 	%rd5330, [%rd5320+88];
	st.local.v2.u64 	[%rd8+80], {%rd5329, %rd5330};
	ld.global.nc.u64 	%rd5331, [%rd5320+96];
	ld.global.nc.u64 	%rd5332, [%rd5320+104];
	st.local.v2.u64 	[%rd8+96], {%rd5331, %rd5332};
	ld.global.nc.u64 	%rd5333, [%rd5320+112];
	ld.global.nc.u64 	%rd5334, [%rd5320+120];
	st.local.v2.u64 	[%rd8+112], {%rd5333, %rd5334};
	ld.global.nc.u64 	%rd5335, [%rd5320+128];
	ld.global.nc.u64 	%rd5336, [%rd5320+136];
	st.local.v2.u64 	[%rd8+128], {%rd5335, %rd5336};
	ld.global.nc.u64 	%rd5337, [%rd5320+144];
	ld.global.nc.u64 	%rd5338, [%rd5320+152];
	st.local.v2.u64 	[%rd8+144], {%rd5337, %rd5338};
	ld.global.nc.u64 	%rd5339, [%rd5320+160];
	ld.global.nc.u64 	%rd5340, [%rd5320+168];
	st.local.v2.u64 	[%rd8+160], {%rd5339, %rd5340};
	ld.global.nc.u64 	%rd5341, [%rd5320+176];
	ld.global.nc.u64 	%rd5342, [%rd5320+184];
	st.local.v2.u64 	[%rd8+176], {%rd5341, %rd5342};
	ld.global.nc.u64 	%rd5343, [%rd5320+192];
	ld.global.nc.u64 	%rd5344, [%rd5320+200];
	st.local.v2.u64 	[%rd8+192], {%rd5343, %rd5344};
	and.b32  	%r930, %r928, 32;
	setp.eq.s32 	%p153, %r930, 0;
	@%p153 bra 	$L__BB0_142;
	shr.u64 	%rd5345, %rd16539, %r930;
	xor.b32  	%r3818, %r930, 63;
	shl.b64 	%rd5346, %rd1386, 1;
	shl.b64 	%rd5347, %rd5346, %r3818;
	or.b64  	%rd16539, %rd5347, %rd5345;
$L__BB0_142:
	and.b64  	%rd5348, %rd16539, 562949953421311;
	mul.wide.u32 	%rd5349, %r927, 8;
	add.s64 	%rd1389, %rd33, %rd5349;
	st.global.u64 	[%rd1389], %rd5348;
	add.s32 	%r3819, %r928, 49;
	shr.u32 	%r3820, %r3819, 6;
	sub.s32 	%r3821, %r3820, %r929;
	and.b32  	%r3822, %r3819, 49;
	sub.s32 	%r3823, 64, %r3822;
	mul.wide.s32 	%rd5350, %r3821, 8;
	add.s64 	%rd5351, %rd8, %rd5350;
	ld.local.u64 	%rd5352, [%rd5351];
	shr.u64 	%rd5353, %rd5352, %r3822;
	ld.local.u64 	%rd5354, [%rd5351+8];
	shl.b64 	%rd5355, %rd5354, %r3823;
	and.b64  	%rd5356, %rd5355, 562949953421311;
	or.b64  	%rd5357, %rd5356, %rd5353;
	st.global.u64 	[%rd1389+256], %rd5357;
	add.s32 	%r3824, %r928, 98;
	shr.u32 	%r3825, %r3824, 6;
	sub.s32 	%r931, %r3825, %r929;
	and.b32  	%r932, %r3824, 34;
	setp.lt.u32 	%p154, %r932, 16;
	@%p154 bra 	$L__BB0_1478;
	mul.wide.s32 	%rd5358, %r931, 8;
	add.s64 	%rd5359, %rd8, %rd5358;
	ld.local.u64 	%rd5360, [%rd5359];
	ld.local.u64 	%rd5361, [%rd5359+8];
	shr.u64 	%rd5362, %rd5360, %r932;
	shl.b64 	%rd5363, %rd5361, 1;
	xor.b32  	%r3826, %r932, 63;
	shl.b64 	%rd5364, %rd5363, %r3826;
	or.b64  	%rd16540, %rd5364, %rd5362;
	bra.uni 	$L__BB0_1479;
$L__BB0_144:
	ld.param.u8 	%rs23, [_Z16unpack_global_64PKmPmh_param_2];
	setp.eq.s16 	%p23, %rs23, 50;
	@%p23 bra 	$L__BB0_1521;
	ld.param.u8 	%rs24, [_Z16unpack_global_64PKmPmh_param_2];
	setp.eq.s16 	%p24, %rs24, 51;
	@%p24 bra 	$L__BB0_146;
	bra.uni 	$L__BB0_1666;
$L__BB0_146:
	mov.u32 	%r961, %tid.x;
	mul.lo.s32 	%r962, %r961, 1632;
	shr.u32 	%r963, %r962, 6;
	mul.wide.u32 	%rd4788, %r963, 8;
	add.s64 	%rd4789, %rd32, %rd4788;
	ld.global.nc.u64 	%rd16554, [%rd4789];
	st.local.u64 	[%rd7], %rd16554;
	ld.global.nc.u64 	%rd1436, [%rd4789+8];
	st.local.u64 	[%rd7+8], %rd1436;
	ld.global.nc.u64 	%rd4790, [%rd4789+16];
	st.local.u64 	[%rd7+16], %rd4790;
	ld.global.nc.u64 	%rd4791, [%rd4789+24];
	st.local.u64 	[%rd7+24], %rd4791;
	ld.global.nc.u64 	%rd4792, [%rd4789+32];
	st.local.u64 	[%rd7+32], %rd4792;
	ld.global.nc.u64 	%rd4793, [%rd4789+40];
	st.local.u64 	[%rd7+40], %rd4793;
	ld.global.nc.u64 	%rd4794, [%rd4789+48];
	st.local.u64 	[%rd7+48], %rd4794;
	ld.global.nc.u64 	%rd4795, [%rd4789+56];
	st.local.u64 	[%rd7+56], %rd4795;
	ld.global.nc.u64 	%rd4796, [%rd4789+64];
	st.local.u64 	[%rd7+64], %rd4796;
	ld.global.nc.u64 	%rd4797, [%rd4789+72];
	st.local.u64 	[%rd7+72], %rd4797;
	ld.global.nc.u64 	%rd4798, [%rd4789+80];
	st.local.u64 	[%rd7+80], %rd4798;
	ld.global.nc.u64 	%rd4799, [%rd4789+88];
	st.local.u64 	[%rd7+88], %rd4799;
	ld.global.nc.u64 	%rd4800, [%rd4789+96];
	st.local.u64 	[%rd7+96], %rd4800;
	ld.global.nc.u64 	%rd4801, [%rd4789+104];
	st.local.u64 	[%rd7+104], %rd4801;
	ld.global.nc.u64 	%rd4802, [%rd4789+112];
	st.local.u64 	[%rd7+112], %rd4802;
	ld.global.nc.u64 	%rd4803, [%rd4789+120];
	st.local.u64 	[%rd7+120], %rd4803;
	ld.global.nc.u64 	%rd4804, [%rd4789+128];
	st.local.u64 	[%rd7+128], %rd4804;
	ld.global.nc.u64 	%rd4805, [%rd4789+136];
	st.local.u64 	[%rd7+136], %rd4805;
	ld.global.nc.u64 	%rd4806, [%rd4789+144];
	st.local.u64 	[%rd7+144], %rd4806;
	ld.global.nc.u64 	%rd4807, [%rd4789+152];
	st.local.u64 	[%rd7+152], %rd4807;
	ld.global.nc.u64 	%rd4808, [%rd4789+160];
	st.local.u64 	[%rd7+160], %rd4808;
	ld.global.nc.u64 	%rd4809, [%rd4789+168];
	st.local.u64 	[%rd7+168], %rd4809;
	ld.global.nc.u64 	%rd4810, [%rd4789+176];
	st.local.u64 	[%rd7+176], %rd4810;
	ld.global.nc.u64 	%rd4811, [%rd4789+184];
	st.local.u64 	[%rd7+184], %rd4811;
	ld.global.nc.u64 	%rd4812, [%rd4789+192];
	st.local.u64 	[%rd7+192], %rd4812;
	ld.global.nc.u64 	%rd4813, [%rd4789+200];
	st.local.u64 	[%rd7+200], %rd4813;
	ld.global.nc.u64 	%rd4814, [%rd4789+208];
	st.local.u64 	[%rd7+208], %rd4814;
	and.b32  	%r964, %r962, 32;
	setp.eq.s32 	%p139, %r964, 0;
	@%p139 bra 	$L__BB0_148;
	shr.u64 	%rd4815, %rd16554, %r964;
	xor.b32  	%r3451, %r964, 63;
	shl.b64 	%rd4816, %rd1436, 1;
	shl.b64 	%rd4817, %rd4816, %r3451;
	or.b64  	%rd16554, %rd4817, %rd4815;
$L__BB0_148:
	and.b64  	%rd4818, %rd16554, 2251799813685247;
	mul.wide.u32 	%rd4819, %r961, 8;
	add.s64 	%rd1439, %rd33, %rd4819;
	st.global.u64 	[%rd1439], %rd4818;
	add.s32 	%r3452, %r962, 51;
	shr.u32 	%r3453, %r3452, 6;
	sub.s32 	%r3454, %r3453, %r963;
	and.b32  	%r3455, %r3452, 51;
	sub.s32 	%r3456, 64, %r3455;
	mul.wide.s32 	%rd4820, %r3454, 8;
	add.s64 	%rd4821, %rd7, %rd4820;
	ld.local.u64 	%rd4822, [%rd4821];
	shr.u64 	%rd4823, %rd4822, %r3455;
	ld.local.u64 	%rd4824, [%rd4821+8];
	shl.b64 	%rd4825, %rd4824, %r3456;
	and.b64  	%rd4826, %rd4825, 2251799813685247;
	or.b64  	%rd4827, %rd4826, %rd4823;
	st.global.u64 	[%rd1439+256], %rd4827;
	add.s32 	%r3457, %r962, 102;
	shr.u32 	%r3458, %r3457, 6;
	sub.s32 	%r965, %r3458, %r963;
	and.b32  	%r966, %r3457, 38;
	setp.lt.u32 	%p140, %r966, 14;
	@%p140 bra 	$L__BB0_1522;
	mul.wide.s32 	%rd4828, %r965, 8;
	add.s64 	%rd4829, %rd7, %rd4828;
	ld.local.u64 	%rd4830, [%rd4829];
	ld.local.u64 	%rd4831, [%rd4829+8];
	shr.u64 	%rd4832, %rd4830, %r966;
	shl.b64 	%rd4833, %rd4831, 1;
	xor.b32  	%r3459, %r966, 63;
	shl.b64 	%rd4834, %rd4833, %r3459;
	or.b64  	%rd16555, %rd4834, %rd4832;
	bra.uni 	$L__BB0_1523;
$L__BB0_150:
	ld.param.u8 	%rs17, [_Z16unpack_global_64PKmPmh_param_2];
	setp.gt.s16 	%p17, %rs17, 53;
	@%p17 bra 	$L__BB0_157;
	ld.param.u8 	%rs20, [_Z16unpack_global_64PKmPmh_param_2];
	setp.eq.s16 	%p20, %rs20, 52;
	@%p20 bra 	$L__BB0_1559;
	ld.param.u8 	%rs21, [_Z16unpack_global_64PKmPmh_param_2];
	setp.eq.s16 	%p21, %rs21, 53;
	@%p21 bra 	$L__BB0_153;
	bra.uni 	$L__BB0_1666;
$L__BB0_153:
	mov.u32 	%r991, %tid.x;
	mul.lo.s32 	%r992, %r991, 1696;
	shr.u32 	%r993, %r992, 6;
	mul.wide.u32 	%rd4265, %r993, 8;
	add.s64 	%rd4266, %rd32, %rd4265;
	ld.global.nc.u64 	%rd16567, [%rd4266];
	ld.global.nc.u64 	%rd1480, [%rd4266+8];
	st.local.v2.u64 	[%rd6], {%rd16567, %rd1480};
	ld.global.nc.u64 	%rd4267, [%rd4266+16];
	ld.global.nc.u64 	%rd4268, [%rd4266+24];
	st.local.v2.u64 	[%rd6+16], {%rd4267, %rd4268};
	ld.global.nc.u64 	%rd4269, [%rd4266+32];
	ld.global.nc.u64 	%rd4270, [%rd4266+40];
	st.local.v2.u64 	[%rd6+32], {%rd4269, %rd4270};
	ld.global.nc.u64 	%rd4271, [%rd4266+48];
	ld.global.nc.u64 	%rd4272, [%rd4266+56];
	st.local.v2.u64 	[%rd6+48], {%rd4271, %rd4272};
	ld.global.nc.u64 	%rd4273, [%rd4266+64];
	ld.global.nc.u64 	%rd4274, [%rd4266+72];
	st.local.v2.u64 	[%rd6+64], {%rd4273, %rd4274};
	ld.global.nc.u64 	%rd4275, [%rd4266+80];
	ld.global.nc.u64 	%rd4276, [%rd4266+88];
	st.local.v2.u64 	[%rd6+80], {%rd4275, %rd4276};
	ld.global.nc.u64 	%rd4277, [%rd4266+96];
	ld.global.nc.u64 	%rd4278, [%rd4266+104];
	st.local.v2.u64 	[%rd6+96], {%rd4277, %rd4278};
	ld.global.nc.u64 	%rd4279, [%rd4266+112];
	ld.global.nc.u64 	%rd4280, [%rd4266+120];
	st.local.v2.u64 	[%rd6+112], {%rd4279, %rd4280};
	ld.global.nc.u64 	%rd4281, [%rd4266+128];
	ld.global.nc.u64 	%rd4282, [%rd4266+136];
	st.local.v2.u64 	[%rd6+128], {%rd4281, %rd4282};
	ld.global.nc.u64 	%rd4283, [%rd4266+144];
	ld.global.nc.u64 	%rd4284, [%rd4266+152];
	st.local.v2.u64 	[%rd6+144], {%rd4283, %rd4284};
	ld.global.nc.u64 	%rd4285, [%rd4266+160];
	ld.global.nc.u64 	%rd4286, [%rd4266+168];
	st.local.v2.u64 	[%rd6+160], {%rd4285, %rd4286};
	ld.global.nc.u64 	%rd4287, [%rd4266+176];
	ld.global.nc.u64 	%rd4288, [%rd4266+184];
	st.local.v2.u64 	[%rd6+176], {%rd4287, %rd4288};
	ld.global.nc.u64 	%rd4289, [%rd4266+192];
	ld.global.nc.u64 	%rd4290, [%rd4266+200];
	st.local.v2.u64 	[%rd6+192], {%rd4289, %rd4290};
	ld.global.nc.u64 	%rd4291, [%rd4266+208];
	ld.global.nc.u64 	%rd4292, [%rd4266+216];
	st.local.v2.u64 	[%rd6+208], {%rd4291, %rd4292};
	and.b32  	%r994, %r992, 32;
	setp.eq.s32 	%p127, %r994, 0;
	@%p127 bra 	$L__BB0_155;
	shr.u64 	%rd4293, %rd16567, %r994;
	xor.b32  	%r3085, %r994, 63;
	shl.b64 	%rd4294, %rd1480, 1;
	shl.b64 	%rd4295, %rd4294, %r3085;
	or.b64  	%rd16567, %rd4295, %rd4293;
$L__BB0_155:
	and.b64  	%rd4296, %rd16567, 9007199254740991;
	mul.wide.u32 	%rd4297, %r991, 8;
	add.s64 	%rd1483, %rd33, %rd4297;
	st.global.u64 	[%rd1483], %rd4296;
	add.s32 	%r3086, %r992, 53;
	shr.u32 	%r3087, %r3086, 6;
	sub.s32 	%r3088, %r3087, %r993;
	and.b32  	%r3089, %r3086, 53;
	sub.s32 	%r3090, 64, %r3089;
	mul.wide.s32 	%rd4298, %r3088, 8;
	add.s64 	%rd4299, %rd6, %rd4298;
	ld.local.u64 	%rd4300, [%rd4299];
	shr.u64 	%rd4301, %rd4300, %r3089;
	ld.local.u64 	%rd4302, [%rd4299+8];
	shl.b64 	%rd4303, %rd4302, %r3090;
	and.b64  	%rd4304, %rd4303, 9007199254740991;
	or.b64  	%rd4305, %rd4304, %rd4301;
	st.global.u64 	[%rd1483+256], %rd4305;
	add.s32 	%r3091, %r992, 106;
	shr.u32 	%r3092, %r3091, 6;
	sub.s32 	%r995, %r3092, %r993;
	and.b32  	%r996, %r3091, 42;
	setp.lt.u32 	%p128, %r996, 12;
	@%p128 bra 	$L__BB0_1560;
	mul.wide.s32 	%rd4306, %r995, 8;
	add.s64 	%rd4307, %rd6, %rd4306;
	ld.local.u64 	%rd4308, [%rd4307];
	ld.local.u64 	%rd4309, [%rd4307+8];
	shr.u64 	%rd4310, %rd4308, %r996;
	shl.b64 	%rd4311, %rd4309, 1;
	xor.b32  	%r3093, %r996, 63;
	shl.b64 	%rd4312, %rd4311, %r3093;
	or.b64  	%rd16568, %rd4312, %rd4310;
	bra.uni 	$L__BB0_1561;
$L__BB0_157:
	ld.param.u8 	%rs18, [_Z16unpack_global_64PKmPmh_param_2];
	setp.eq.s16 	%p18, %rs18, 54;
	@%p18 bra 	$L__BB0_1591;
	ld.param.u8 	%rs19, [_Z16unpack_global_64PKmPmh_param_2];
	setp.eq.s16 	%p19, %rs19, 55;
	@%p19 bra 	$L__BB0_159;
	bra.uni 	$L__BB0_1666;
$L__BB0_159:
	mov.u32 	%r1017, %tid.x;
	mul.lo.s32 	%r1018, %r1017, 1760;
	shr.u32 	%r1019, %r1018, 6;
	mul.wide.u32 	%rd3740, %r1019, 8;
	add.s64 	%rd3741, %rd32, %rd3740;
	ld.global.nc.u64 	%rd16578, [%rd3741];
	st.local.u64 	[%rd5], %rd16578;
	ld.global.nc.u64 	%rd1518, [%rd3741+8];
	st.local.u64 	[%rd5+8], %rd1518;
	ld.global.nc.u64 	%rd3742, [%rd3741+16];
	st.local.u64 	[%rd5+16], %rd3742;
	ld.global.nc.u64 	%rd3743, [%rd3741+24];
	st.local.u64 	[%rd5+24], %rd3743;
	ld.global.nc.u64 	%rd3744, [%rd3741+32];
	st.local.u64 	[%rd5+32], %rd3744;
	ld.global.nc.u64 	%rd3745, [%rd3741+40];
	st.local.u64 	[%rd5+40], %rd3745;
	ld.global.nc.u64 	%rd3746, [%rd3741+48];
	st.local.u64 	[%rd5+48], %rd3746;
	ld.global.nc.u64 	%rd3747, [%rd3741+56];
	st.local.u64 	[%rd5+56], %rd3747;
	ld.global.nc.u64 	%rd3748, [%rd3741+64];
	st.local.u64 	[%rd5+64], %rd3748;
	ld.global.nc.u64 	%rd3749, [%rd3741+72];
	st.local.u64 	[%rd5+72], %rd3749;
	ld.global.nc.u64 	%rd3750, [%rd3741+80];
	st.local.u64 	[%rd5+80], %rd3750;
	ld.global.nc.u64 	%rd3751, [%rd3741+88];
	st.local.u64 	[%rd5+88], %rd3751;
	ld.global.nc.u64 	%rd3752, [%rd3741+96];
	st.local.u64 	[%rd5+96], %rd3752;
	ld.global.nc.u64 	%rd3753, [%rd3741+104];
	st.local.u64 	[%rd5+104], %rd3753;
	ld.global.nc.u64 	%rd3754, [%rd3741+112];
	st.local.u64 	[%rd5+112], %rd3754;
	ld.global.nc.u64 	%rd3755, [%rd3741+120];
	st.local.u64 	[%rd5+120], %rd3755;
	ld.global.nc.u64 	%rd3756, [%rd3741+128];
	st.local.u64 	[%rd5+128], %rd3756;
	ld.global.nc.u64 	%rd3757, [%rd3741+136];
	st.local.u64 	[%rd5+136], %rd3757;
	ld.global.nc.u64 	%rd3758, [%rd3741+144];
	st.local.u64 	[%rd5+144], %rd3758;
	ld.global.nc.u64 	%rd3759, [%rd3741+152];
	st.local.u64 	[%rd5+152], %rd3759;
	ld.global.nc.u64 	%rd3760, [%rd3741+160];
	st.local.u64 	[%rd5+160], %rd3760;
	ld.global.nc.u64 	%rd3761, [%rd3741+168];
	st.local.u64 	[%rd5+168], %rd3761;
	ld.global.nc.u64 	%rd3762, [%rd3741+176];
	st.local.u64 	[%rd5+176], %rd3762;
	ld.global.nc.u64 	%rd3763, [%rd3741+184];
	st.local.u64 	[%rd5+184], %rd3763;
	ld.global.nc.u64 	%rd3764, [%rd3741+192];
	st.local.u64 	[%rd5+192], %rd3764;
	ld.global.nc.u64 	%rd3765, [%rd3741+200];
	st.local.u64 	[%rd5+200], %rd3765;
	ld.global.nc.u64 	%rd3766, [%rd3741+208];
	st.local.u64 	[%rd5+208], %rd3766;
	ld.global.nc.u64 	%rd3767, [%rd3741+216];
	st.local.u64 	[%rd5+216], %rd3767;
	ld.global.nc.u64 	%rd3768, [%rd3741+224];
	st.local.u64 	[%rd5+224], %rd3768;
	and.b32  	%r1020, %r1018, 32;
	setp.eq.s32 	%p117, %r1020, 0;
	@%p117 bra 	$L__BB0_161;
	shr.u64 	%rd3769, %rd16578, %r1020;
	xor.b32  	%r2698, %r1020, 63;
	shl.b64 	%rd3770, %rd1518, 1;
	shl.b64 	%rd3771, %rd3770, %r2698;
	or.b64  	%rd16578, %rd3771, %rd3769;
$L__BB0_161:
	and.b64  	%rd3772, %rd16578, 36028797018963967;
	mul.wide.u32 	%rd3773, %r1017, 8;
	add.s64 	%rd1521, %rd33, %rd3773;
	st.global.u64 	[%rd1521], %rd3772;
	add.s32 	%r2699, %r1018, 55;
	shr.u32 	%r2700, %r2699, 6;
	sub.s32 	%r2701, %r2700, %r1019;
	and.b32  	%r2702, %r2699, 55;
	sub.s32 	%r2703, 64, %r2702;
	mul.wide.s32 	%rd3774, %r2701, 8;
	add.s64 	%rd3775, %rd5, %rd3774;
	ld.local.u64 	%rd3776, [%rd3775];
	shr.u64 	%rd3777, %rd3776, %r2702;
	ld.local.u64 	%rd3778, [%rd3775+8];
	shl.b64 	%rd3779, %rd3778, %r2703;
	and.b64  	%rd3780, %rd3779, 36028797018963967;
	or.b64  	%rd3781, %rd3780, %rd3777;
	st.global.u64 	[%rd1521+256], %rd3781;
	add.s32 	%r2704, %r1018, 110;
	shr.u32 	%r2705, %r2704, 6;
	sub.s32 	%r2706, %r2705, %r1019;
	and.b32  	%r2707, %r2704, 46;
	sub.s32 	%r2708, 64, %r2707;
	mul.wide.s32 	%rd3782, %r2706, 8;
	add.s64 	%rd3783, %rd5, %rd3782;
	ld.local.u64 	%rd3784, [%rd3783];
	shr.u64 	%rd3785, %rd3784, %r2707;
	ld.local.u64 	%rd3786, [%rd3783+8];
	shl.b64 	%rd3787, %rd3786, %r2708;
	and.b64  	%rd3788, %rd3787, 36028797018963967;
	or.b64  	%rd3789, %rd3788, %rd3785;
	st.global.u64 	[%rd1521+512], %rd3789;
	add.s32 	%r2709, %r1018, 165;
	shr.u32 	%r2710, %r2709, 6;
	sub.s32 	%r1021, %r2710, %r1019;
	and.b32  	%r1022, %r2709, 37;
	setp.lt.u32 	%p118, %r1022, 10;
	@%p118 bra 	$L__BB0_1592;
	mul.wide.s32 	%rd3790, %r1021, 8;
	add.s64 	%rd3791, %rd5, %rd3790;
	ld.local.u64 	%rd3792, [%rd3791];
	ld.local.u64 	%rd3793, [%rd3791+8];
	shr.u64 	%rd3794, %rd3792, %r1022;
	shl.b64 	%rd3795, %rd3793, 1;
	xor.b32  	%r2711, %r1022, 63;
	shl.b64 	%rd3796, %rd3795, %r2711;
	or.b64  	%rd16579, %rd3796, %rd3794;
	bra.uni 	$L__BB0_1593;
$L__BB0_163:
	ld.param.u8 	%rs4, [_Z16unpack_global_64PKmPmh_param_2];
	setp.gt.s16 	%p4, %rs4, 59;
	@%p4 bra 	$L__BB0_177;
	ld.param.u8 	%rs11, [_Z16unpack_global_64PKmPmh_param_2];
	setp.gt.s16 	%p11, %rs11, 57;
	@%p11 bra 	$L__BB0_171;
	ld.param.u8 	%rs14, [_Z16unpack_global_64PKmPmh_param_2];
	setp.eq.s16 	%p14, %rs14, 56;
	@%p14 bra 	$L__BB0_1617;
	ld.param.u8 	%rs15, [_Z16unpack_global_64PKmPmh_param_2];
	setp.eq.s16 	%p15, %rs15, 57;
	@%p15 bra 	$L__BB0_167;
	bra.uni 	$L__BB0_1666;
$L__BB0_167:
	mov.u32 	%r1039, %tid.x;
	mul.lo.s32 	%r1040, %r1039, 1824;
	shr.u32 	%r1041, %r1040, 6;
	mul.wide.u32 	%rd3233, %r1041, 8;
	add.s64 	%rd3234, %rd32, %rd3233;
	ld.global.nc.u64 	%rd16587, [%rd3234];
	ld.global.nc.u64 	%rd1550, [%rd3234+8];
	st.local.v2.u64 	[%rd4], {%rd16587, %rd1550};
	ld.global.nc.u64 	%rd3235, [%rd3234+16];
	ld.global.nc.u64 	%rd3236, [%rd3234+24];
	st.local.v2.u64 	[%rd4+16], {%rd3235, %rd3236};
	ld.global.nc.u64 	%rd3237, [%rd3234+32];
	ld.global.nc.u64 	%rd3238, [%rd3234+40];
	st.local.v2.u64 	[%rd4+32], {%rd3237, %rd3238};
	ld.global.nc.u64 	%rd3239, [%rd3234+48];
	ld.global.nc.u64 	%rd3240, [%rd3234+56];
	st.local.v2.u64 	[%rd4+48], {%rd3239, %rd3240};
	ld.global.nc.u64 	%rd3241, [%rd3234+64];
	ld.global.nc.u64 	%rd3242, [%rd3234+72];
	st.local.v2.u64 	[%rd4+64], {%rd3241, %rd3242};
	ld.global.nc.u64 	%rd3243, [%rd3234+80];
	ld.global.nc.u64 	%rd3244, [%rd3234+88];
	st.local.v2.u64 	[%rd4+80], {%rd3243, %rd3244};
	ld.global.nc.u64 	%rd3245, [%rd3234+96];
	ld.global.nc.u64 	%rd3246, [%rd3234+104];
	st.local.v2.u64 	[%rd4+96], {%rd3245, %rd3246};
	ld.global.nc.u64 	%rd3247, [%rd3234+112];
	ld.global.nc.u64 	%rd3248, [%rd3234+120];
	st.local.v2.u64 	[%rd4+112], {%rd3247, %rd3248};
	ld.global.nc.u64 	%rd3249, [%rd3234+128];
	ld.global.nc.u64 	%rd3250, [%rd3234+136];
	st.local.v2.u64 	[%rd4+128], {%rd3249, %rd3250};
	ld.global.nc.u64 	%rd3251, [%rd3234+144];
	ld.global.nc.u64 	%rd3252, [%rd3234+152];
	st.local.v2.u64 	[%rd4+144], {%rd3251, %rd3252};
	ld.global.nc.u64 	%rd3253, [%rd3234+160];
	ld.global.nc.u64 	%rd3254, [%rd3234+168];
	st.local.v2.u64 	[%rd4+160], {%rd3253, %rd3254};
	ld.global.nc.u64 	%rd3255, [%rd3234+176];
	ld.global.nc.u64 	%rd3256, [%rd3234+184];
	st.local.v2.u64 	[%rd4+176], {%rd3255, %rd3256};
	ld.global.nc.u64 	%rd3257, [%rd3234+192];
	ld.global.nc.u64 	%rd3258, [%rd3234+200];
	st.local.v2.u64 	[%rd4+192], {%rd3257, %rd3258};
	ld.global.nc.u64 	%rd3259, [%rd3234+208];
	ld.global.nc.u64 	%rd3260, [%rd3234+216];
	st.local.v2.u64 	[%rd4+208], {%rd3259, %rd3260};
	ld.global.nc.u64 	%rd3261, [%rd3234+224];
	ld.global.nc.u64 	%rd3262, [%rd3234+232];
	st.local.v2.u64 	[%rd4+224], {%rd3261, %rd3262};
	and.b32  	%r1042, %r1040, 32;
	setp.eq.s32 	%p109, %r1042, 0;
	@%p109 bra 	$L__BB0_169;
	shr.u64 	%rd3263, %rd16587, %r1042;
	xor.b32  	%r2334, %r1042, 63;
	shl.b64 	%rd3264, %rd1550, 1;
	shl.b64 	%rd3265, %rd3264, %r2334;
	or.b64  	%rd16587, %rd3265, %rd3263;
$L__BB0_169:
	and.b64  	%rd3266, %rd16587, 144115188075855871;
	mul.wide.u32 	%rd3267, %r1039, 8;
	add.s64 	%rd1553, %rd33, %rd3267;
	st.global.u64 	[%rd1553], %rd3266;
	add.s32 	%r2335, %r1040, 57;
	shr.u32 	%r2336, %r2335, 6;
	sub.s32 	%r2337, %r2336, %r1041;
	and.b32  	%r2338, %r2335, 57;
	sub.s32 	%r2339, 64, %r2338;
	mul.wide.s32 	%rd3268, %r2337, 8;
	add.s64 	%rd3269, %rd4, %rd3268;
	ld.local.u64 	%rd3270, [%rd3269];
	shr.u64 	%rd3271, %rd3270, %r2338;
	ld.local.u64 	%rd3272, [%rd3269+8];
	shl.b64 	%rd3273, %rd3272, %r2339;
	and.b64  	%rd3274, %rd3273, 144115188075855871;
	or.b64  	%rd3275, %rd3274, %rd3271;
	st.global.u64 	[%rd1553+256], %rd3275;
	add.s32 	%r2340, %r1040, 114;
	shr.u32 	%r2341, %r2340, 6;
	sub.s32 	%r2342, %r2341, %r1041;
	and.b32  	%r2343, %r2340, 50;
	sub.s32 	%r2344, 64, %r2343;
	mul.wide.s32 	%rd3276, %r2342, 8;
	add.s64 	%rd3277, %rd4, %rd3276;
	ld.local.u64 	%rd3278, [%rd3277];
	shr.u64 	%rd3279, %rd3278, %r2343;
	ld.local.u64 	%rd3280, [%rd3277+8];
	shl.b64 	%rd3281, %rd3280, %r2344;
	and.b64  	%rd3282, %rd3281, 144115188075855871;
	or.b64  	%rd3283, %rd3282, %rd3279;
	st.global.u64 	[%rd1553+512], %rd3283;
	add.s32 	%r2345, %r1040, 171;
	shr.u32 	%r2346, %r2345, 6;
	sub.s32 	%r2347, %r2346, %r1041;
	and.b32  	%r2348, %r2345, 43;
	sub.s32 	%r2349, 64, %r2348;
	mul.wide.s32 	%rd3284, %r2347, 8;
	add.s64 	%rd3285, %rd4, %rd3284;
	ld.local.u64 	%rd3286, [%rd3285];
	shr.u64 	%rd3287, %rd3286, %r2348;
	ld.local.u64 	%rd3288, [%rd3285+8];
	shl.b64 	%rd3289, %rd3288, %r2349;
	and.b64  	%rd3290, %rd3289, 144115188075855871;
	or.b64  	%rd3291, %rd3290, %rd3287;
	st.global.u64 	[%rd1553+768], %rd3291;
	add.s32 	%r2350, %r1040, 228;
	shr.u32 	%r2351, %r2350, 6;
	sub.s32 	%r1043, %r2351, %r1041;
	and.b32  	%r1044, %r2350, 36;
	setp.lt.u32 	%p110, %r1044, 8;
	@%p110 bra 	$L__BB0_1618;
	mul.wide.s32 	%rd3292, %r1043, 8;
	add.s64 	%rd3293, %rd4, %rd3292;
	ld.local.u64 	%rd3294, [%rd3293];
	ld.local.u64 	%rd3295, [%rd3293+8];
	shr.u64 	%rd3296, %rd3294, %r1044;
	shl.b64 	%rd3297, %rd3295, 1;
	xor.b32  	%r2352, %r1044, 63;
	shl.b64 	%rd3298, %rd3297, %r2352;
	or.b64  	%rd16588, %rd3298, %rd3296;
	bra.uni 	$L__BB0_1619;
$L__BB0_171:
	ld.param.u8 	%rs12, [_Z16unpack_global_64PKmPmh_param_2];
	setp.eq.s16 	%p12, %rs12, 58;
	@%p12 bra 	$L__BB0_1637;
	ld.param.u8 	%rs13, [_Z16unpack_global_64PKmPmh_param_2];
	setp.eq.s16 	%p13, %rs13, 59;
	@%p13 bra 	$L__BB0_173;
	bra.uni 	$L__BB0_1666;
$L__BB0_173:
	mov.u32 	%r1057, %tid.x;
	mul.lo.s32 	%r1058, %r1057, 1888;
	shr.u32 	%r1059, %r1058, 6;
	mul.wide.u32 	%rd2714, %r1059, 8;
	add.s64 	%rd2715, %rd32, %rd2714;
	ld.global.nc.u64 	%rd16594, [%rd2715];
	st.local.u64 	[%rd3], %rd16594;
	ld.global.nc.u64 	%rd1576, [%rd2715+8];
	st.local.u64 	[%rd3+8], %rd1576;
	ld.global.nc.u64 	%rd2716, [%rd2715+16];
	st.local.u64 	[%rd3+16], %rd2716;
	ld.global.nc.u64 	%rd2717, [%rd2715+24];
	st.local.u64 	[%rd3+24], %rd2717;
	ld.global.nc.u64 	%rd2718, [%rd2715+32];
	st.local.u64 	[%rd3+32], %rd2718;
	ld.global.nc.u64 	%rd2719, [%rd2715+40];
	st.local.u64 	[%rd3+40], %rd2719;
	ld.global.nc.u64 	%rd2720, [%rd2715+48];
	st.local.u64 	[%rd3+48], %rd2720;
	ld.global.nc.u64 	%rd2721, [%rd2715+56];
	st.local.u64 	[%rd3+56], %rd2721;
	ld.global.nc.u64 	%rd2722, [%rd2715+64];
	st.local.u64 	[%rd3+64], %rd2722;
	ld.global.nc.u64 	%rd2723, [%rd2715+72];
	st.local.u64 	[%rd3+72], %rd2723;
	ld.global.nc.u64 	%rd2724, [%rd2715+80];
	st.local.u64 	[%rd3+80], %rd2724;
	ld.global.nc.u64 	%rd2725, [%rd2715+88];
	st.local.u64 	[%rd3+88], %rd2725;
	ld.global.nc.u64 	%rd2726, [%rd2715+96];
	st.local.u64 	[%rd3+96], %rd2726;
	ld.global.nc.u64 	%rd2727, [%rd2715+104];
	st.local.u64 	[%rd3+104], %rd2727;
	ld.global.nc.u64 	%rd2728, [%rd2715+112];
	st.local.u64 	[%rd3+112], %rd2728;
	ld.global.nc.u64 	%rd2729, [%rd2715+120];
	st.local.u64 	[%rd3+120], %rd2729;
	ld.global.nc.u64 	%rd2730, [%rd2715+128];
	st.local.u64 	[%rd3+128], %rd2730;
	ld.global.nc.u64 	%rd2731, [%rd2715+136];
	st.local.u64 	[%rd3+136], %rd2731;
	ld.global.nc.u64 	%rd2732, [%rd2715+144];
	st.local.u64 	[%rd3+144], %rd2732;
	ld.global.nc.u64 	%rd2733, [%rd2715+152];
	st.local.u64 	[%rd3+152], %rd2733;
	ld.global.nc.u64 	%rd2734, [%rd2715+160];
	st.local.u64 	[%rd3+160], %rd2734;
	ld.global.nc.u64 	%rd2735, [%rd2715+168];
	st.local.u64 	[%rd3+168], %rd2735;
	ld.global.nc.u64 	%rd2736, [%rd2715+176];
	st.local.u64 	[%rd3+176], %rd2736;
	ld.global.nc.u64 	%rd2737, [%rd2715+184];
	st.local.u64 	[%rd3+184], %rd2737;
	ld.global.nc.u64 	%rd2738, [%rd2715+192];
	st.local.u64 	[%rd3+192], %rd2738;
	ld.global.nc.u64 	%rd2739, [%rd2715+200];
	st.local.u64 	[%rd3+200], %rd2739;
	ld.global.nc.u64 	%rd2740, [%rd2715+208];
	st.local.u64 	[%rd3+208], %rd2740;
	ld.global.nc.u64 	%rd2741, [%rd2715+216];
	st.local.u64 	[%rd3+216], %rd2741;
	ld.global.nc.u64 	%rd2742, [%rd2715+224];
	st.local.u64 	[%rd3+224], %rd2742;
	ld.global.nc.u64 	%rd2743, [%rd2715+232];
	st.local.u64 	[%rd3+232], %rd2743;
	ld.global.nc.u64 	%rd2744, [%rd2715+240];
	st.local.u64 	[%rd3+240], %rd2744;
	and.b32  	%r1060, %r1058, 32;
	setp.eq.s32 	%p103, %r1060, 0;
	@%p103 bra 	$L__BB0_175;
	shr.u64 	%rd2745, %rd16594, %r1060;
	xor.b32  	%r1927, %r1060, 63;
	shl.b64 	%rd2746, %rd1576, 1;
	shl.b64 	%rd2747, %rd2746, %r1927;
	or.b64  	%rd16594, %rd2747, %rd2745;
$L__BB0_175:
	and.b64  	%rd2748, %rd16594, 576460752303423487;
	mul.wide.u32 	%rd2749, %r1057, 8;
	add.s64 	%rd1579, %rd33, %rd2749;
	st.global.u64 	[%rd1579], %rd2748;
	add.s32 	%r1928, %r1058, 59;
	shr.u32 	%r1929, %r1928, 6;
	sub.s32 	%r1930, %r1929, %r1059;
	and.b32  	%r1931, %r1928, 59;
	sub.s32 	%r1932, 64, %r1931;
	mul.wide.s32 	%rd2750, %r1930, 8;
	add.s64 	%rd2751, %rd3, %rd2750;
	ld.local.u64 	%rd2752, [%rd2751];
	shr.u64 	%rd2753, %rd2752, %r1931;
	ld.local.u64 	%rd2754, [%rd2751+8];
	shl.b64 	%rd2755, %rd2754, %r1932;
	and.b64  	%rd2756, %rd2755, 576460752303423487;
	or.b64  	%rd2757, %rd2756, %rd2753;
	st.global.u64 	[%rd1579+256], %rd2757;
	add.s32 	%r1933, %r1058, 118;
	shr.u32 	%r1934, %r1933, 6;
	sub.s32 	%r1935, %r1934, %r1059;
	and.b32  	%r1936, %r1933, 54;
	sub.s32 	%r1937, 64, %r1936;
	mul.wide.s32 	%rd2758, %r1935, 8;
	add.s64 	%rd2759, %rd3, %rd2758;
	ld.local.u64 	%rd2760, [%rd2759];
	shr.u64 	%rd2761, %rd2760, %r1936;
	ld.local.u64 	%rd2762, [%rd2759+8];
	shl.b64 	%rd2763, %rd2762, %r1937;
	and.b64  	%rd2764, %rd2763, 576460752303423487;
	or.b64  	%rd2765, %rd2764, %rd2761;
	st.global.u64 	[%rd1579+512], %rd2765;
	add.s32 	%r1938, %r1058, 177;
	shr.u32 	%r1939, %r1938, 6;
	sub.s32 	%r1940, %r1939, %r1059;
	and.b32  	%r1941, %r1938, 49;
	sub.s32 	%r1942, 64, %r1941;
	mul.wide.s32 	%rd2766, %r1940, 8;
	add.s64 	%rd2767, %rd3, %rd2766;
	ld.local.u64 	%rd2768, [%rd2767];
	shr.u64 	%rd2769, %rd2768, %r1941;
	ld.local.u64 	%rd2770, [%rd2767+8];
	shl.b64 	%rd2771, %rd2770, %r1942;
	and.b64  	%rd2772, %rd2771, 576460752303423487;
	or.b64  	%rd2773, %rd2772, %rd2769;
	st.global.u64 	[%rd1579+768], %rd2773;
	add.s32 	%r1943, %r1058, 236;
	shr.u32 	%r1944, %r1943, 6;
	sub.s32 	%r1945, %r1944, %r1059;
	and.b32  	%r1946, %r1943, 44;
	sub.s32 	%r1947, 64, %r1946;
	mul.wide.s32 	%rd2774, %r1945, 8;
	add.s64 	%rd2775, %rd3, %rd2774;
	ld.local.u64 	%rd2776, [%rd2775];
	shr.u64 	%rd2777, %rd2776, %r1946;
	ld.local.u64 	%rd2778, [%rd2775+8];
	shl.b64 	%rd2779, %rd2778, %r1947;
	and.b64  	%rd2780, %rd2779, 576460752303423487;
	or.b64  	%rd2781, %rd2780, %rd2777;
	st.global.u64 	[%rd1579+1024], %rd2781;
	add.s32 	%r1948, %r1058, 295;
	shr.u32 	%r1949, %r1948, 6;
	sub.s32 	%r1950, %r1949, %r1059;
	and.b32  	%r1951, %r1948, 39;
	sub.s32 	%r1952, 64, %r1951;
	mul.wide.s32 	%rd2782, %r1950, 8;
	add.s64 	%rd2783, %rd3, %rd2782;
	ld.local.u64 	%rd2784, [%rd2783];
	shr.u64 	%rd2785, %rd2784, %r1951;
	ld.local.u64 	%rd2786, [%rd2783+8];
	shl.b64 	%rd2787, %rd2786, %r1952;
	and.b64  	%rd2788, %rd2787, 576460752303423487;
	or.b64  	%rd2789, %rd2788, %rd2785;
	st.global.u64 	[%rd1579+1280], %rd2789;
	add.s32 	%r1953, %r1058, 354;
	shr.u32 	%r1954, %r1953, 6;
	sub.s32 	%r1061, %r1954, %r1059;
	and.b32  	%r1062, %r1953, 34;
	setp.lt.u32 	%p104, %r1062, 6;
	@%p104 bra 	$L__BB0_1638;
	mul.wide.s32 	%rd2790, %r1061, 8;
	add.s64 	%rd2791, %rd3, %rd2790;
	ld.local.u64 	%rd2792, [%rd2791];
	ld.local.u64 	%rd2793, [%rd2791+8];
	shr.u64 	%rd2794, %rd2792, %r1062;
	shl.b64 	%rd2795, %rd2793, 1;
	xor.b32  	%r1955, %r1062, 63;
	shl.b64 	%rd2796, %rd2795, %r1955;
	or.b64  	%rd16595, %rd2796, %rd2794;
	bra.uni 	$L__BB0_1639;
$L__BB0_177:
	ld.param.u8 	%rs5, [_Z16unpack_global_64PKmPmh_param_2];
	setp.gt.s16 	%p5, %rs5, 61;
	@%p5 bra 	$L__BB0_184;
	ld.param.u8 	%rs9, [_Z16unpack_global_64PKmPmh_param_2];
	setp.eq.s16 	%p9, %rs9, 60;
	@%p9 bra 	$L__BB0_1651;
	ld.param.u8 	%rs10, [_Z16unpack_global_64PKmPmh_param_2];
	setp.eq.s16 	%p10, %rs10, 61;
	@%p10 bra 	$L__BB0_180;
	bra.uni 	$L__BB0_1666;
$L__BB0_180:
	mov.u32 	%r1071, %tid.x;
	mul.lo.s32 	%r1072, %r1071, 1952;
	shr.u32 	%r1073, %r1072, 6;
	mul.wide.u32 	%rd2203, %r1073, 8;
	add.s64 	%rd2204, %rd32, %rd2203;
	ld.global.nc.u64 	%rd16599, [%rd2204];
	ld.global.nc.u64 	%rd1596, [%rd2204+8];
	st.local.v2.u64 	[%rd2], {%rd16599, %rd1596};
	ld.global.nc.u64 	%rd2205, [%rd2204+16];
	ld.global.nc.u64 	%rd2206, [%rd2204+24];
	st.local.v2.u64 	[%rd2+16], {%rd2205, %rd2206};
	ld.global.nc.u64 	%rd2207, [%rd2204+32];
	ld.global.nc.u64 	%rd2208, [%rd2204+40];
	st.local.v2.u64 	[%rd2+32], {%rd2207, %rd2208};
	ld.global.nc.u64 	%rd2209, [%rd2204+48];
	ld.global.nc.u64 	%rd2210, [%rd2204+56];
	st.local.v2.u64 	[%rd2+48], {%rd2209, %rd2210};
	ld.global.nc.u64 	%rd2211, [%rd2204+64];
	ld.global.nc.u64 	%rd2212, [%rd2204+72];
	st.local.v2.u64 	[%rd2+64], {%rd2211, %rd2212};
	ld.global.nc.u64 	%rd2213, [%rd2204+80];
	ld.global.nc.u64 	%rd2214, [%rd2204+88];
	st.local.v2.u64 	[%rd2+80], {%rd2213, %rd2214};
	ld.global.nc.u64 	%rd2215, [%rd2204+96];
	ld.global.nc.u64 	%rd2216, [%rd2204+104];
	st.local.v2.u64 	[%rd2+96], {%rd2215, %rd2216};
	ld.global.nc.u64 	%rd2217, [%rd2204+112];
	ld.global.nc.u64 	%rd2218, [%rd2204+120];
	st.local.v2.u64 	[%rd2+112], {%rd2217, %rd2218};
	ld.global.nc.u64 	%rd2219, [%rd2204+128];
	ld.global.nc.u64 	%rd2220, [%rd2204+136];
	st.local.v2.u64 	[%rd2+128], {%rd2219, %rd2220};
	ld.global.nc.u64 	%rd2221, [%rd2204+144];
	ld.global.nc.u64 	%rd2222, [%rd2204+152];
	st.local.v2.u64 	[%rd2+144], {%rd2221, %rd2222};
	ld.global.nc.u64 	%rd2223, [%rd2204+160];
	ld.global.nc.u64 	%rd2224, [%rd2204+168];
	st.local.v2.u64 	[%rd2+160], {%rd2223, %rd2224};
	ld.global.nc.u64 	%rd2225, [%rd2204+176];
	ld.global.nc.u64 	%rd2226, [%rd2204+184];
	st.local.v2.u64 	[%rd2+176], {%rd2225, %rd2226};
	ld.global.nc.u64 	%rd2227, [%rd2204+192];
	ld.global.nc.u64 	%rd2228, [%rd2204+200];
	st.local.v2.u64 	[%rd2+192], {%rd2227, %rd2228};
	ld.global.nc.u64 	%rd2229, [%rd2204+208];
	ld.global.nc.u64 	%rd2230, [%rd2204+216];
	st.local.v2.u64 	[%rd2+208], {%rd2229, %rd2230};
	ld.global.nc.u64 	%rd2231, [%rd2204+224];
	ld.global.nc.u64 	%rd2232, [%rd2204+232];
	st.local.v2.u64 	[%rd2+224], {%rd2231, %rd2232};
	ld.global.nc.u64 	%rd2233, [%rd2204+240];
	ld.global.nc.u64 	%rd2234, [%rd2204+248];
	st.local.v2.u64 	[%rd2+240], {%rd2233, %rd2234};
	and.b32  	%r1074, %r1072, 32;
	setp.eq.s32 	%p99, %r1074, 0;
	@%p99 bra 	$L__BB0_182;
	shr.u64 	%rd2235, %rd16599, %r1074;
	xor.b32  	%r1521, %r1074, 63;
	shl.b64 	%rd2236, %rd1596, 1;
	shl.b64 	%rd2237, %rd2236, %r1521;
	or.b64  	%rd16599, %rd2237, %rd2235;
$L__BB0_182:
	and.b64  	%rd2238, %rd16599, 2305843009213693951;
	mul.wide.u32 	%rd2239, %r1071, 8;
	add.s64 	%rd1599, %rd33, %rd2239;
	st.global.u64 	[%rd1599], %rd2238;
	add.s32 	%r1522, %r1072, 61;
	shr.u32 	%r1523, %r1522, 6;
	sub.s32 	%r1524, %r1523, %r1073;
	and.b32  	%r1525, %r1522, 61;
	sub.s32 	%r1526, 64, %r1525;
	mul.wide.s32 	%rd2240, %r1524, 8;
	add.s64 	%rd2241, %rd2, %rd2240;
	ld.local.u64 	%rd2242, [%rd2241];
	shr.u64 	%rd2243, %rd2242, %r1525;
	ld.local.u64 	%rd2244, [%rd2241+8];
	shl.b64 	%rd2245, %rd2244, %r1526;
	and.b64  	%rd2246, %rd2245, 2305843009213693951;
	or.b64  	%rd2247, %rd2246, %rd2243;
	st.global.u64 	[%rd1599+256], %rd2247;
	add.s32 	%r1527, %r1072, 122;
	shr.u32 	%r1528, %r1527, 6;
	sub.s32 	%r1529, %r1528, %r1073;
	and.b32  	%r1530, %r1527, 58;
	sub.s32 	%r1531, 64, %r1530;
	mul.wide.s32 	%rd2248, %r1529, 8;
	add.s64 	%rd2249, %rd2, %rd2248;
	ld.local.u64 	%rd2250, [%rd2249];
	shr.u64 	%rd2251, %rd2250, %r1530;
	ld.local.u64 	%rd2252, [%rd2249+8];
	shl.b64 	%rd2253, %rd2252, %r1531;
	and.b64  	%rd2254, %rd2253, 2305843009213693951;
	or.b64  	%rd2255, %rd2254, %rd2251;
	st.global.u64 	[%rd1599+512], %rd2255;
	add.s32 	%r1532, %r1072, 183;
	shr.u32 	%r1533, %r1532, 6;
	sub.s32 	%r1534, %r1533, %r1073;
	and.b32  	%r1535, %r1532, 55;
	sub.s32 	%r1536, 64, %r1535;
	mul.wide.s32 	%rd2256, %r1534, 8;
	add.s64 	%rd2257, %rd2, %rd2256;
	ld.local.u64 	%rd2258, [%rd2257];
	shr.u64 	%rd2259, %rd2258, %r1535;
	ld.local.u64 	%rd2260, [%rd2257+8];
	shl.b64 	%rd2261, %rd2260, %r1536;
	and.b64  	%rd2262, %rd2261, 2305843009213693951;
	or.b64  	%rd2263, %rd2262, %rd2259;
	st.global.u64 	[%rd1599+768], %rd2263;
	add.s32 	%r1537, %r1072, 244;
	shr.u32 	%r1538, %r1537, 6;
	sub.s32 	%r1539, %r1538, %r1073;
	and.b32  	%r1540, %r1537, 52;
	sub.s32 	%r1541, 64, %r1540;
	mul.wide.s32 	%rd2264, %r1539, 8;
	add.s64 	%rd2265, %rd2, %rd2264;
	ld.local.u64 	%rd2266, [%rd2265];
	shr.u64 	%rd2267, %rd2266, %r1540;
	ld.local.u64 	%rd2268, [%rd2265+8];
	shl.b64 	%rd2269, %rd2268, %r1541;
	and.b64  	%rd2270, %rd2269, 2305843009213693951;
	or.b64  	%rd2271, %rd2270, %rd2267;
	st.global.u64 	[%rd1599+1024], %rd2271;
	add.s32 	%r1542, %r1072, 305;
	shr.u32 	%r1543, %r1542, 6;
	sub.s32 	%r1544, %r1543, %r1073;
	and.b32  	%r1545, %r1542, 49;
	sub.s32 	%r1546, 64, %r1545;
	mul.wide.s32 	%rd2272, %r1544, 8;
	add.s64 	%rd2273, %rd2, %rd2272;
	ld.local.u64 	%rd2274, [%rd2273];
	shr.u64 	%rd2275, %rd2274, %r1545;
	ld.local.u64 	%rd2276, [%rd2273+8];
	shl.b64 	%rd2277, %rd2276, %r1546;
	and.b64  	%rd2278, %rd2277, 2305843009213693951;
	or.b64  	%rd2279, %rd2278, %rd2275;
	st.global.u64 	[%rd1599+1280], %rd2279;
	add.s32 	%r1547, %r1072, 366;
	shr.u32 	%r1548, %r1547, 6;
	sub.s32 	%r1549, %r1548, %r1073;
	and.b32  	%r1550, %r1547, 46;
	sub.s32 	%r1551, 64, %r1550;
	mul.wide.s32 	%rd2280, %r1549, 8;
	add.s64 	%rd2281, %rd2, %rd2280;
	ld.local.u64 	%rd2282, [%rd2281];
	shr.u64 	%rd2283, %rd2282, %r1550;
	ld.local.u64 	%rd2284, [%rd2281+8];
	shl.b64 	%rd2285, %rd2284, %r1551;
	and.b64  	%rd2286, %rd2285, 2305843009213693951;
	or.b64  	%rd2287, %rd2286, %rd2283;
	st.global.u64 	[%rd1599+1536], %rd2287;
	add.s32 	%r1552, %r1072, 427;
	shr.u32 	%r1553, %r1552, 6;
	sub.s32 	%r1554, %r1553, %r1073;
	and.b32  	%r1555, %r1552, 43;
	sub.s32 	%r1556, 64, %r1555;
	mul.wide.s32 	%rd2288, %r1554, 8;
	add.s64 	%rd2289, %rd2, %rd2288;
	ld.local.u64 	%rd2290, [%rd2289];
	shr.u64 	%rd2291, %rd2290, %r1555;
	ld.local.u64 	%rd2292, [%rd2289+8];
	shl.b64 	%rd2293, %rd2292, %r1556;
	and.b64  	%rd2294, %rd2293, 2305843009213693951;
	or.b64  	%rd2295, %rd2294, %rd2291;
	st.global.u64 	[%rd1599+1792], %rd2295;
	add.s32 	%r1557, %r1072, 488;
	shr.u32 	%r1558, %r1557, 6;
	sub.s32 	%r1559, %r1558, %r1073;
	and.b32  	%r1560, %r1557, 40;
	sub.s32 	%r1561, 64, %r1560;
	mul.wide.s32 	%rd2296, %r1559, 8;
	add.s64 	%rd2297, %rd2, %rd2296;
	ld.local.u64 	%rd2298, [%rd2297];
	shr.u64 	%rd2299, %rd2298, %r1560;
	ld.local.u64 	%rd2300, [%rd2297+8];
	shl.b64 	%rd2301, %rd2300, %r1561;
	and.b64  	%rd2302, %rd2301, 2305843009213693951;
	or.b64  	%rd2303, %rd2302, %rd2299;
	st.global.u64 	[%rd1599+2048], %rd2303;
	add.s32 	%r1562, %r1072, 549;
	shr.u32 	%r1563, %r1562, 6;
	sub.s32 	%r1564, %r1563, %r1073;
	and.b32  	%r1565, %r1562, 37;
	sub.s32 	%r1566, 64, %r1565;
	mul.wide.s32 	%rd2304, %r1564, 8;
	add.s64 	%rd2305, %rd2, %rd2304;
	ld.local.u64 	%rd2306, [%rd2305];
	shr.u64 	%rd2307, %rd2306, %r1565;
	ld.local.u64 	%rd2308, [%rd2305+8];
	shl.b64 	%rd2309, %rd2308, %r1566;
	and.b64  	%rd2310, %rd2309, 2305843009213693951;
	or.b64  	%rd2311, %rd2310, %rd2307;
	st.global.u64 	[%rd1599+2304], %rd2311;
	add.s32 	%r1567, %r1072, 610;
	shr.u32 	%r1568, %r1567, 6;
	sub.s32 	%r1075, %r1568, %r1073;
	and.b32  	%r1076, %r1567, 34;
	setp.lt.u32 	%p100, %r1076, 4;
	@%p100 bra 	$L__BB0_1652;
	mul.wide.s32 	%rd2312, %r1075, 8;
	add.s64 	%rd2313, %rd2, %rd2312;
	ld.local.u64 	%rd2314, [%rd2313];
	ld.local.u64 	%rd2315, [%rd2313+8];
	shr.u64 	%rd2316, %rd2314, %r1076;
	shl.b64 	%rd2317, %rd2315, 1;
	xor.b32  	%r1569, %r1076, 63;
	shl.b64 	%rd2318, %rd2317, %r1569;
	or.b64  	%rd16600, %rd2318, %rd2316;
	bra.uni 	$L__BB0_1653;
$L__BB0_184:
	ld.param.u8 	%rs6, [_Z16unpack_global_64PKmPmh_param_2];
	setp.eq.s16 	%p6, %rs6, 62;
	@%p6 bra 	$L__BB0_1659;
	ld.param.u8 	%rs7, [_Z16unpack_global_64PKmPmh_param_2];
	setp.eq.s16 	%p7, %rs7, 63;
	@%p7 bra 	$L__BB0_1660;
	ld.param.u8 	%rs8, [_Z16unpack_global_64PKmPmh_param_2];
	setp.eq.s16 	%p8, %rs8, 64;
	@%p8 bra 	$L__BB0_187;
	bra.uni 	$L__BB0_1666;
$L__BB0_187:
	mov.u32 	%r1092, %tid.x;
	shl.b32 	%r1093, %r1092, 5;
	mul.wide.u32 	%rd1655, %r1093, 8;
	add.s64 	%rd1656, %rd32, %rd1655;
	ld.global.nc.u64 	%rd1657, [%rd1656];
	mul.wide.u32 	%rd1658, %r1092, 8;
	add.s64 	%rd1659, %rd33, %rd1658;
	st.global.u64 	[%rd1659], %rd1657;
	ld.global.nc.u64 	%rd1660, [%rd1656+8];
	st.global.u64 	[%rd1659+256], %rd1660;
	ld.global.nc.u64 	%rd1661, [%rd1656+16];
	st.global.u64 	[%rd1659+512], %rd1661;
	ld.global.nc.u64 	%rd1662, [%rd1656+24];
	st.global.u64 	[%rd1659+768], %rd1662;
	ld.global.nc.u64 	%rd1663, [%rd1656+32];
	st.global.u64 	[%rd1659+1024], %rd1663;
	ld.global.nc.u64 	%rd1664, [%rd1656+40];
	st.global.u64 	[%rd1659+1280], %rd1664;
	ld.global.nc.u64 	%rd1665, [%rd1656+48];
	st.global.u64 	[%rd1659+1536], %rd1665;
	ld.global.nc.u64 	%rd1666, [%rd1656+56];
	st.global.u64 	[%rd1659+1792], %rd1666;
	ld.global.nc.u64 	%rd1667, [%rd1656+64];
	st.global.u64 	[%rd1659+2048], %rd1667;
	ld.global.nc.u64 	%rd1668, [%rd1656+72];
	st.global.u64 	[%rd1659+2304], %rd1668;
	ld.global.nc.u64 	%rd1669, [%rd1656+80];
	st.global.u64 	[%rd1659+2560], %rd1669;
	ld.global.nc.u64 	%rd1670, [%rd1656+88];
	st.global.u64 	[%rd1659+2816], %rd1670;
	ld.global.nc.u64 	%rd1671, [%rd1656+96];
	st.global.u64 	[%rd1659+3072], %rd1671;
	ld.global.nc.u64 	%rd1672, [%rd1656+104];
	st.global.u64 	[%rd1659+3328], %rd1672;
	ld.global.nc.u64 	%rd1673, [%rd1656+112];
	st.global.u64 	[%rd1659+3584], %rd1673;
	ld.global.nc.u64 	%rd1674, [%rd1656+120];
	st.global.u64 	[%rd1659+3840], %rd1674;
	ld.global.nc.u64 	%rd1675, [%rd1656+128];
	st.global.u64 	[%rd1659+4096], %rd1675;
	ld.global.nc.u64 	%rd1676, [%rd1656+136];
	st.global.u64 	[%rd1659+4352], %rd1676;
	ld.global.nc.u64 	%rd1677, [%rd1656+144];
	st.global.u64 	[%rd1659+4608], %rd1677;
	ld.global.nc.u64 	%rd1678, [%rd1656+152];
	st.global.u64 	[%rd1659+4864], %rd1678;
	ld.global.nc.u64 	%rd1679, [%rd1656+160];
	st.global.u64 	[%rd1659+5120], %rd1679;
	ld.global.nc.u64 	%rd1680, [%rd1656+168];
	st.global.u64 	[%rd1659+5376], %rd1680;
	ld.global.nc.u64 	%rd1681, [%rd1656+176];
	st.global.u64 	[%rd1659+5632], %rd1681;
	ld.global.nc.u64 	%rd1682, [%rd1656+184];
	st.global.u64 	[%rd1659+5888], %rd1682;
	ld.global.nc.u64 	%rd1683, [%rd1656+192];
	st.global.u64 	[%rd1659+6144], %rd1683;
	ld.global.nc.u64 	%rd1684, [%rd1656+200];
	st.global.u64 	[%rd1659+6400], %rd1684;
	ld.global.nc.u64 	%rd1685, [%rd1656+208];
	st.global.u64 	[%rd1659+6656], %rd1685;
	ld.global.nc.u64 	%rd1686, [%rd1656+216];
	st.global.u64 	[%rd1659+6912], %rd1686;
	ld.global.nc.u64 	%rd1687, [%rd1656+224];
	st.global.u64 	[%rd1659+7168], %rd1687;
	ld.global.nc.u64 	%rd1688, [%rd1656+232];
	st.global.u64 	[%rd1659+7424], %rd1688;
	ld.global.nc.u64 	%rd1689, [%rd1656+240];
	st.global.u64 	[%rd1659+7680], %rd1689;
	ld.global.nc.u64 	%rd1690, [%rd1656+248];
	st.global.u64 	[%rd1659+7936], %rd1690;
	bra.uni 	$L__BB0_1666;
$L__BB0_188:
	mov.u32 	%r9489, %tid.x;
	mul.wide.u32 	%rd16072, %r9489, 8;
	add.s64 	%rd16073, %rd33, %rd16072;
	mov.b64 	%rd16074, 0;
	st.global.u64 	[%rd16073], %rd16074;
	st.global.u64 	[%rd16073+256], %rd16074;
	st.global.u64 	[%rd16073+512], %rd16074;
	st.global.u64 	[%rd16073+768], %rd16074;
	st.global.u64 	[%rd16073+1024], %rd16074;
	st.global.u64 	[%rd16073+1280], %rd16074;
	st.global.u64 	[%rd16073+1536], %rd16074;
	st.global.u64 	[%rd16073+1792], %rd16074;
	st.global.u64 	[%rd16073+2048], %rd16074;
	st.global.u64 	[%rd16073+2304], %rd16074;
	st.global.u64 	[%rd16073+2560], %rd16074;
	st.global.u64 	[%rd16073+2816], %rd16074;
	st.global.u64 	[%rd16073+3072], %rd16074;
	st.global.u64 	[%rd16073+3328], %rd16074;
	st.global.u64 	[%rd16073+3584], %rd16074;
	st.global.u64 	[%rd16073+3840], %rd16074;
	st.global.u64 	[%rd16073+4096], %rd16074;
	st.global.u64 	[%rd16073+4352], %rd16074;
	st.global.u64 	[%rd16073+4608], %rd16074;
	st.global.u64 	[%rd16073+4864], %rd16074;
	st.global.u64 	[%rd16073+5120], %rd16074;
	st.global.u64 	[%rd16073+5376], %rd16074;
	st.global.u64 	[%rd16073+5632], %rd16074;
	st.global.u64 	[%rd16073+5888], %rd16074;
	st.global.u64 	[%rd16073+6144], %rd16074;
	st.global.u64 	[%rd16073+6400], %rd16074;
	st.global.u64 	[%rd16073+6656], %rd16074;
	st.global.u64 	[%rd16073+6912], %rd16074;
	st.global.u64 	[%rd16073+7168], %rd16074;
	st.global.u64 	[%rd16073+7424], %rd16074;
	st.global.u64 	[%rd16073+7680], %rd16074;
	st.global.u64 	[%rd16073+7936], %rd16074;
	bra.uni 	$L__BB0_1666;
$L__BB0_189:
	mov.u32 	%r9453, %tid.x;
	mul.wide.u32 	%rd15937, %r9453, 8;
	add.s64 	%rd15938, %rd32, %rd15937;
	ld.global.nc.u64 	%rd15939, [%rd15938];
	and.b64  	%rd15940, %rd15939, 3;
	add.s64 	%rd15941, %rd33, %rd15937;
	st.global.u64 	[%rd15941], %rd15940;
	shr.u64 	%rd15942, %rd15939, 2;
	and.b64  	%rd15943, %rd15942, 3;
	st.global.u64 	[%rd15941+256], %rd15943;
	shr.u64 	%rd15944, %rd15939, 4;
	and.b64  	%rd15945, %rd15944, 3;
	st.global.u64 	[%rd15941+512], %rd15945;
	shr.u64 	%rd15946, %rd15939, 6;
	and.b64  	%rd15947, %rd15946, 3;
	st.global.u64 	[%rd15941+768], %rd15947;
	shr.u64 	%rd15948, %rd15939, 8;
	and.b64  	%rd15949, %rd15948, 3;
	st.global.u64 	[%rd15941+1024], %rd15949;
	shr.u64 	%rd15950, %rd15939, 10;
	and.b64  	%rd15951, %rd15950, 3;
	st.global.u64 	[%rd15941+1280], %rd15951;
	shr.u64 	%rd15952, %rd15939, 12;
	and.b64  	%rd15953, %rd15952, 3;
	st.global.u64 	[%rd15941+1536], %rd15953;
	shr.u64 	%rd15954, %rd15939, 14;
	and.b64  	%rd15955, %rd15954, 3;
	st.global.u64 	[%rd15941+1792], %rd15955;
	shr.u64 	%rd15956, %rd15939, 16;
	and.b64  	%rd15957, %rd15956, 3;
	st.global.u64 	[%rd15941+2048], %rd15957;
	shr.u64 	%rd15958, %rd15939, 18;
	and.b64  	%rd15959, %rd15958, 3;
	st.global.u64 	[%rd15941+2304], %rd15959;
	shr.u64 	%rd15960, %rd15939, 20;
	and.b64  	%rd15961, %rd15960, 3;
	st.global.u64 	[%rd15941+2560], %rd15961;
	shr.u64 	%rd15962, %rd15939, 22;
	and.b64  	%rd15963, %rd15962, 3;
	st.global.u64 	[%rd15941+2816], %rd15963;
	shr.u64 	%rd15964, %rd15939, 24;
	and.b64  	%rd15965, %rd15964, 3;
	st.global.u64 	[%rd15941+3072], %rd15965;
	shr.u64 	%rd15966, %rd15939, 26;
	and.b64  	%rd15967, %rd15966, 3;
	st.global.u64 	[%rd15941+3328], %rd15967;
	shr.u64 	%rd15968, %rd15939, 28;
	and.b64  	%rd15969, %rd15968, 3;
	st.global.u64 	[%rd15941+3584], %rd15969;
	shr.u64 	%rd15970, %rd15939, 30;
	and.b64  	%rd15971, %rd15970, 3;
	st.global.u64 	[%rd15941+3840], %rd15971;
	shr.u64 	%rd15972, %rd15939, 32;
	and.b64  	%rd15973, %rd15972, 3;
	st.global.u64 	[%rd15941+4096], %rd15973;
	shr.u64 	%rd15974, %rd15939, 34;
	and.b64  	%rd15975, %rd15974, 3;
	st.global.u64 	[%rd15941+4352], %rd15975;
	shr.u64 	%rd15976, %rd15939, 36;
	and.b64  	%rd15977, %rd15976, 3;
	st.global.u64 	[%rd15941+4608], %rd15977;
	shr.u64 	%rd15978, %rd15939, 38;
	and.b64  	%rd15979, %rd15978, 3;
	st.global.u64 	[%rd15941+4864], %rd15979;
	shr.u64 	%rd15980, %rd15939, 40;
	and.b64  	%rd15981, %rd15980, 3;
	st.global.u64 	[%rd15941+5120], %rd15981;
	shr.u64 	%rd15982, %rd15939, 42;
	and.b64  	%rd15983, %rd15982, 3;
	st.global.u64 	[%rd15941+5376], %rd15983;
	shr.u64 	%rd15984, %rd15939, 44;
	and.b64  	%rd15985, %rd15984, 3;
	st.global.u64 	[%rd15941+5632], %rd15985;
	shr.u64 	%rd15986, %rd15939, 46;
	and.b64  	%rd15987, %rd15986, 3;
	st.global.u64 	[%rd15941+5888], %rd15987;
	shr.u64 	%rd15988, %rd15939, 48;
	and.b64  	%rd15989, %rd15988, 3;
	st.global.u64 	[%rd15941+6144], %rd15989;
	shr.u64 	%rd15990, %rd15939, 50;
	and.b64  	%rd15991, %rd15990, 3;
	st.global.u64 	[%rd15941+6400], %rd15991;
	shr.u64 	%rd15992, %rd15939, 52;
	and.b64  	%rd15993, %rd15992, 3;
	st.global.u64 	[%rd15941+6656], %rd15993;
	shr.u64 	%rd15994, %rd15939, 54;
	and.b64  	%rd15995, %rd15994, 3;
	st.global.u64 	[%rd15941+6912], %rd15995;
	shr.u64 	%rd15996, %rd15939, 56;
	and.b64  	%rd15997, %rd15996, 3;
	st.global.u64 	[%rd15941+7168], %rd15997;
	shr.u64 	%rd15998, %rd15939, 58;
	and.b64  	%rd15999, %rd15998, 3;
	st.global.u64 	[%rd15941+7424], %rd15999;
	shr.u64 	%rd16000, %rd15939, 60;
	and.b64  	%rd16001, %rd16000, 3;
	st.global.u64 	[%rd15941+7680], %rd16001;
	shr.u64 	%rd16002, %rd15939, 62;
	st.global.u64 	[%rd15941+7936], %rd16002;
	bra.uni 	$L__BB0_1666;
$L__BB0_190:
	ld.local.u64 	%rd15822, [%rd31];
	shr.u64 	%rd16107, %rd15822, %r4;
$L__BB0_191:
	and.b64  	%rd15825, %rd16107, 7;
	st.global.u64 	[%rd34+2560], %rd15825;
	add.s32 	%r9370, %r1, 33;
	shr.u32 	%r9371, %r9370, 6;
	sub.s32 	%r9372, %r9371, %r2;
	and.b32  	%r9373, %r9370, 33;
	mul.wide.s32 	%rd15826, %r9372, 8;
	add.s64 	%rd15827, %rd31, %rd15826;
	ld.local.u64 	%rd15828, [%rd15827];
	shr.u64 	%rd15829, %rd15828, %r9373;
	and.b64  	%rd15830, %rd15829, 7;
	st.global.u64 	[%rd34+2816], %rd15830;
	add.s32 	%r9374, %r1, 36;
	shr.u32 	%r9375, %r9374, 6;
	sub.s32 	%r9376, %r9375, %r2;
	and.b32  	%r9377, %r9374, 36;
	mul.wide.s32 	%rd15831, %r9376, 8;
	add.s64 	%rd15832, %rd31, %rd15831;
	ld.local.u64 	%rd15833, [%rd15832];
	shr.u64 	%rd15834, %rd15833, %r9377;
	and.b64  	%rd15835, %rd15834, 7;
	st.global.u64 	[%rd34+3072], %rd15835;
	add.s32 	%r9378, %r1, 39;
	shr.u32 	%r9379, %r9378, 6;
	sub.s32 	%r9380, %r9379, %r2;
	and.b32  	%r9381, %r9378, 39;
	mul.wide.s32 	%rd15836, %r9380, 8;
	add.s64 	%rd15837, %rd31, %rd15836;
	ld.local.u64 	%rd15838, [%rd15837];
	shr.u64 	%rd15839, %rd15838, %r9381;
	and.b64  	%rd15840, %rd15839, 7;
	st.global.u64 	[%rd34+3328], %rd15840;
	add.s32 	%r9382, %r1, 42;
	shr.u32 	%r9383, %r9382, 6;
	sub.s32 	%r9384, %r9383, %r2;
	and.b32  	%r9385, %r9382, 42;
	mul.wide.s32 	%rd15841, %r9384, 8;
	add.s64 	%rd15842, %rd31, %rd15841;
	ld.local.u64 	%rd15843, [%rd15842];
	shr.u64 	%rd15844, %rd15843, %r9385;
	and.b64  	%rd15845, %rd15844, 7;
	st.global.u64 	[%rd34+3584], %rd15845;
	add.s32 	%r9386, %r1, 45;
	shr.u32 	%r9387, %r9386, 6;
	sub.s32 	%r9388, %r9387, %r2;
	and.b32  	%r9389, %r9386, 45;
	mul.wide.s32 	%rd15846, %r9388, 8;
	add.s64 	%rd15847, %rd31, %rd15846;
	ld.local.u64 	%rd15848, [%rd15847];
	shr.u64 	%rd15849, %rd15848, %r9389;
	and.b64  	%rd15850, %rd15849, 7;
	st.global.u64 	[%rd34+3840], %rd15850;
	add.s32 	%r9390, %r1, 48;
	shr.u32 	%r9391, %r9390, 6;
	sub.s32 	%r9392, %r9391, %r2;
	and.b32  	%r9393, %r9390, 48;
	mul.wide.s32 	%rd15851, %r9392, 8;
	add.s64 	%rd15852, %rd31, %rd15851;
	ld.local.u64 	%rd15853, [%rd15852];
	shr.u64 	%rd15854, %rd15853, %r9393;
	and.b64  	%rd15855, %rd15854, 7;
	st.global.u64 	[%rd34+4096], %rd15855;
	add.s32 	%r9394, %r1, 51;
	shr.u32 	%r9395, %r9394, 6;
	sub.s32 	%r9396, %r9395, %r2;
	and.b32  	%r9397, %r9394, 51;
	mul.wide.s32 	%rd15856, %r9396, 8;
	add.s64 	%rd15857, %rd31, %rd15856;
	ld.local.u64 	%rd15858, [%rd15857];
	shr.u64 	%rd15859, %rd15858, %r9397;
	and.b64  	%rd15860, %rd15859, 7;
	st.global.u64 	[%rd34+4352], %rd15860;
	add.s32 	%r9398, %r1, 54;
	shr.u32 	%r9399, %r9398, 6;
	sub.s32 	%r9400, %r9399, %r2;
	and.b32  	%r9401, %r9398, 54;
	mul.wide.s32 	%rd15861, %r9400, 8;
	add.s64 	%rd15862, %rd31, %rd15861;
	ld.local.u64 	%rd15863, [%rd15862];
	shr.u64 	%rd15864, %rd15863, %r9401;
	and.b64  	%rd15865, %rd15864, 7;
	st.global.u64 	[%rd34+4608], %rd15865;
	add.s32 	%r9402, %r1, 57;
	shr.u32 	%r9403, %r9402, 6;
	sub.s32 	%r9404, %r9403, %r2;
	and.b32  	%r9405, %r9402, 57;
	mul.wide.s32 	%rd15866, %r9404, 8;
	add.s64 	%rd15867, %rd31, %rd15866;
	ld.local.u64 	%rd15868, [%rd15867];
	shr.u64 	%rd15869, %rd15868, %r9405;
	and.b64  	%rd15870, %rd15869, 7;
	st.global.u64 	[%rd34+4864], %rd15870;
	add.s32 	%r9406, %r1, 60;
	shr.u32 	%r9407, %r9406, 6;
	sub.s32 	%r9408, %r9407, %r2;
	and.b32  	%r9409, %r9406, 60;
	mul.wide.s32 	%rd15871, %r9408, 8;
	add.s64 	%rd15872, %rd31, %rd15871;
	ld.local.u64 	%rd15873, [%rd15872];
	shr.u64 	%rd15874, %rd15873, %r9409;
	and.b64  	%rd15875, %rd15874, 7;
	st.global.u64 	[%rd34+5120], %rd15875;
	add.s32 	%r9410, %r1, 63;
	shr.u32 	%r9411, %r9410, 6;
	sub.s32 	%r5, %r9411, %r2;
	and.b32  	%r6, %r9410, 63;
	setp.lt.u32 	%p608, %r6, 62;
	@%p608 bra 	$L__BB0_193;
	mul.wide.s32 	%rd15876, %r5, 8;
	add.s64 	%rd15877, %rd31, %rd15876;
	ld.local.u64 	%rd15878, [%rd15877];
	ld.local.u64 	%rd15879, [%rd15877+8];
	shr.u64 	%rd15880, %rd15878, %r6;
	shl.b64 	%rd15881, %rd15879, 1;
	xor.b32  	%r9412, %r6, 63;
	shl.b64 	%rd15882, %rd15881, %r9412;
	or.b64  	%rd16108, %rd15882, %rd15880;
	bra.uni 	$L__BB0_194;
$L__BB0_193:
	mul.wide.s32 	%rd15883, %r5, 8;
	add.s64 	%rd15884, %rd31, %rd15883;
	ld.local.u64 	%rd15885, [%rd15884];
	shr.u64 	%rd16108, %rd15885, %r6;
$L__BB0_194:
	and.b64  	%rd15886, %rd16108, 7;
	st.global.u64 	[%rd34+5376], %rd15886;
	add.s32 	%r9413, %r1, 66;
	shr.u32 	%r9414, %r9413, 6;
	sub.s32 	%r9415, %r9414, %r2;
	and.b32  	%r9416, %r9413, 34;
	mul.wide.s32 	%rd15887, %r9415, 8;
	add.s64 	%rd15888, %rd31, %rd15887;
	ld.local.u64 	%rd15889, [%rd15888];
	shr.u64 	%rd15890, %rd15889, %r9416;
	and.b64  	%rd15891, %rd15890, 7;
	st.global.u64 	[%rd34+5632], %rd15891;
	add.s32 	%r9417, %r1, 69;
	shr.u32 	%r9418, %r9417, 6;
	sub.s32 	%r9419, %r9418, %r2;
	and.b32  	%r9420, %r9417, 37;
	mul.wide.s32 	%rd15892, %r9419, 8;
	add.s64 	%rd15893, %rd31, %rd15892;
	ld.local.u64 	%rd15894, [%rd15893];
	shr.u64 	%rd15895, %rd15894, %r9420;
	and.b64  	%rd15896, %rd15895, 7;
	st.global.u64 	[%rd34+5888], %rd15896;
	add.s32 	%r9421, %r1, 72;
	shr.u32 	%r9422, %r9421, 6;
	sub.s32 	%r9423, %r9422, %r2;
	and.b32  	%r9424, %r9421, 40;
	mul.wide.s32 	%rd15897, %r9423, 8;
	add.s64 	%rd15898, %rd31, %rd15897;
	ld.local.u64 	%rd15899, [%rd15898];
	shr.u64 	%rd15900, %rd15899, %r9424;
	and.b64  	%rd15901, %rd15900, 7;
	st.global.u64 	[%rd34+6144], %rd15901;
	add.s32 	%r9425, %r1, 75;
	shr.u32 	%r9426, %r9425, 6;
	sub.s32 	%r9427, %r9426, %r2;
	and.b32  	%r9428, %r9425, 43;
	mul.wide.s32 	%rd15902, %r9427, 8;
	add.s64 	%rd15903, %rd31, %rd15902;
	ld.local.u64 	%rd15904, [%rd15903];
	shr.u64 	%rd15905, %rd15904, %r9428;
	and.b64  	%rd15906, %rd15905, 7;
	st.global.u64 	[%rd34+6400], %rd15906;
	add.s32 	%r9429, %r1, 78;
	shr.u32 	%r9430, %r9429, 6;
	sub.s32 	%r9431, %r9430, %r2;
	and.b32  	%r9432, %r9429, 46;
	mul.wide.s32 	%rd15907, %r9431, 8;
	add.s64 	%rd15908, %rd31, %rd15907;
	ld.local.u64 	%rd15909, [%rd15908];
	shr.u64 	%rd15910, %rd15909, %r9432;
	and.b64  	%rd15911, %rd15910, 7;
	st.global.u64 	[%rd34+6656], %rd15911;
	add.s32 	%r9433, %r1, 81;
	shr.u32 	%r9434, %r9433, 6;
	sub.s32 	%r9435, %r9434, %r2;
	and.b32  	%r9436, %r9433, 49;
	mul.wide.s32 	%rd15912, %r9435, 8;
	add.s64 	%rd15913, %rd31, %rd15912;
	ld.local.u64 	%rd15914, [%rd15913];
	shr.u64 	%rd15915, %rd15914, %r9436;
	and.b64  	%rd15916, %rd15915, 7;
	st.global.u64 	[%rd34+6912], %rd15916;
	add.s32 	%r9437, %r1, 84;
	shr.u32 	%r9438, %r9437, 6;
	sub.s32 	%r9439, %r9438, %r2;
	and.b32  	%r9440, %r9437, 52;
	mul.wide.s32 	%rd15917, %r9439, 8;
	add.s64 	%rd15918, %rd31, %rd15917;
	ld.local.u64 	%rd15919, [%rd15918];
	shr.u64 	%rd15920, %rd15919, %r9440;
	and.b64  	%rd15921, %rd15920, 7;
	st.global.u64 	[%rd34+7168], %rd15921;
	add.s32 	%r9441, %r1, 87;
	shr.u32 	%r9442, %r9441, 6;
	sub.s32 	%r9443, %r9442, %r2;
	and.b32  	%r9444, %r9441, 55;
	mul.wide.s32 	%rd15922, %r9443, 8;
	add.s64 	%rd15923, %rd31, %rd15922;
	ld.local.u64 	%rd15924, [%rd15923];
	shr.u64 	%rd15925, %rd15924, %r9444;
	and.b64  	%rd15926, %rd15925, 7;
	st.global.u64 	[%rd34+7424], %rd15926;
	add.s32 	%r9445, %r1, 90;
	shr.u32 	%r9446, %r9445, 6;
	sub.s32 	%r9447, %r9446, %r2;
	and.b32  	%r9448, %r9445, 58;
	mul.wide.s32 	%rd15927, %r9447, 8;
	add.s64 	%rd15928, %rd31, %rd15927;
	ld.local.u64 	%rd15929, [%rd15928];
	shr.u64 	%rd15930, %rd15929, %r9448;
	and.b64  	%rd15931, %rd15930, 7;
	st.global.u64 	[%rd34+7680], %rd15931;
	add.s32 	%r9449, %r1, 93;
	shr.u32 	%r9450, %r9449, 6;
	sub.s32 	%r9451, %r9450, %r2;
	and.b32  	%r9452, %r9449, 61;
	mul.wide.s32 	%rd15932, %r9451, 8;
	add.s64 	%rd15933, %rd31, %rd15932;
	ld.local.u64 	%rd15934, [%rd15933];
	shr.u64 	%rd15935, %rd15934, %r9452;
	and.b64  	%rd15936, %rd15935, 7;
	st.global.u64 	[%rd34+7936], %rd15936;
	bra.uni 	$L__BB0_1666;
$L__BB0_195:
	mov.u32 	%r9341, %tid.x;
	shl.b32 	%r9342, %r9341, 1;
	mul.wide.u32 	%rd15719, %r9342, 8;
	add.s64 	%rd15720, %rd32, %rd15719;
	ld.global.nc.u64 	%rd15721, [%rd15720+8];
	ld.global.nc.u64 	%rd15722, [%rd15720];
	and.b64  	%rd15723, %rd15722, 15;
	mul.wide.u32 	%rd15724, %r9341, 8;
	add.s64 	%rd15725, %rd33, %rd15724;
	st.global.u64 	[%rd15725], %rd15723;
	shr.u64 	%rd15726, %rd15722, 4;
	and.b64  	%rd15727, %rd15726, 15;
	st.global.u64 	[%rd15725+256], %rd15727;
	shr.u64 	%rd15728, %rd15722, 8;
	and.b64  	%rd15729, %rd15728, 15;
	st.global.u64 	[%rd15725+512], %rd15729;
	shr.u64 	%rd15730, %rd15722, 12;
	and.b64  	%rd15731, %rd15730, 15;
	st.global.u64 	[%rd15725+768], %rd15731;
	shr.u64 	%rd15732, %rd15722, 16;
	and.b64  	%rd15733, %rd15732, 15;
	st.global.u64 	[%rd15725+1024], %rd15733;
	shr.u64 	%rd15734, %rd15722, 20;
	and.b64  	%rd15735, %rd15734, 15;
	st.global.u64 	[%rd15725+1280], %rd15735;
	shr.u64 	%rd15736, %rd15722, 24;
	and.b64  	%rd15737, %rd15736, 15;
	st.global.u64 	[%rd15725+1536], %rd15737;
	shr.u64 	%rd15738, %rd15722, 28;
	and.b64  	%rd15739, %rd15738, 15;
	st.global.u64 	[%rd15725+1792], %rd15739;
	shr.u64 	%rd15740, %rd15722, 32;
	and.b64  	%rd15741, %rd15740, 15;
	st.global.u64 	[%rd15725+2048], %rd15741;
	shr.u64 	%rd15742, %rd15722, 36;
	and.b64  	%rd15743, %rd15742, 15;
	st.global.u64 	[%rd15725+2304], %rd15743;
	shr.u64 	%rd15744, %rd15722, 40;
	and.b64  	%rd15745, %rd15744, 15;
	st.global.u64 	[%rd15725+2560], %rd15745;
	shr.u64 	%rd15746, %rd15722, 44;
	and.b64  	%rd15747, %rd15746, 15;
	st.global.u64 	[%rd15725+2816], %rd15747;
	shr.u64 	%rd15748, %rd15722, 48;
	and.b64  	%rd15749, %rd15748, 15;
	st.global.u64 	[%rd15725+3072], %rd15749;
	shr.u64 	%rd15750, %rd15722, 52;
	and.b64  	%rd15751, %rd15750, 15;
	st.global.u64 	[%rd15725+3328], %rd15751;
	shr.u64 	%rd15752, %rd15722, 56;
	and.b64  	%rd15753, %rd15752, 15;
	st.global.u64 	[%rd15725+3584], %rd15753;
	shr.u64 	%rd15754, %rd15722, 60;
	st.global.u64 	[%rd15725+3840], %rd15754;
	and.b64  	%rd15755, %rd15721, 15;
	st.global.u64 	[%rd15725+4096], %rd15755;
	shr.u64 	%rd15756, %rd15721, 4;
	and.b64  	%rd15757, %rd15756, 15;
	st.global.u64 	[%rd15725+4352], %rd15757;
	shr.u64 	%rd15758, %rd15721, 8;
	and.b64  	%rd15759, %rd15758, 15;
	st.global.u64 	[%rd15725+4608], %rd15759;
	shr.u64 	%rd15760, %rd15721, 12;
	and.b64  	%rd15761, %rd15760, 15;
	st.global.u64 	[%rd15725+4864], %rd15761;
	shr.u64 	%rd15762, %rd15721, 16;
	and.b64  	%rd15763, %rd15762, 15;
	st.global.u64 	[%rd15725+5120], %rd15763;
	shr.u64 	%rd15764, %rd15721, 20;
	and.b64  	%rd15765, %rd15764, 15;
	st.global.u64 	[%rd15725+5376], %rd15765;
	shr.u64 	%rd15766, %rd15721, 24;
	and.b64  	%rd15767, %rd15766, 15;
	st.global.u64 	[%rd15725+5632], %rd15767;
	shr.u64 	%rd15768, %rd15721, 28;
	and.b64  	%rd15769, %rd15768, 15;
	st.global.u64 	[%rd15725+5888], %rd15769;
	shr.u64 	%rd15770, %rd15721, 32;
	and.b64  	%rd15771, %rd15770, 15;
	st.global.u64 	[%rd15725+6144], %rd15771;
	shr.u64 	%rd15772, %rd15721, 36;
	and.b64  	%rd15773, %rd15772, 15;
	st.global.u64 	[%rd15725+6400], %rd15773;
	shr.u64 	%rd15774, %rd15721, 40;
	and.b64  	%rd15775, %rd15774, 15;
	st.global.u64 	[%rd15725+6656], %rd15775;
	shr.u64 	%rd15776, %rd15721, 44;
	and.b64  	%rd15777, %rd15776, 15;
	st.global.u64 	[%rd15725+6912], %rd15777;
	shr.u64 	%rd15778, %rd15721, 48;
	and.b64  	%rd15779, %rd15778, 15;
	st.global.u64 	[%rd15725+7168], %rd15779;
	shr.u64 	%rd15780, %rd15721, 52;
	and.b64  	%rd15781, %rd15780, 15;
	st.global.u64 	[%rd15725+7424], %rd15781;
	shr.u64 	%rd15782, %rd15721, 56;
	and.b64  	%rd15783, %rd15782, 15;
	st.global.u64 	[%rd15725+7680], %rd15783;
	shr.u64 	%rd15784, %rd15721, 60;
	st.global.u64 	[%rd15725+7936], %rd15784;
	bra.uni 	$L__BB0_1666;
$L__BB0_196:
	ld.local.u64 	%rd15577, [%rd30];
	shr.u64 	%rd16109, %rd15577, %r10;
$L__BB0_197:
	and.b64  	%rd15578, %rd16109, 31;
	st.global.u64 	[%rd41+1536], %rd15578;
	add.s32 	%r9239, %r7, 35;
	shr.u32 	%r9240, %r9239, 6;
	sub.s32 	%r9241, %r9240, %r8;
	and.b32  	%r9242, %r9239, 35;
	mul.wide.s32 	%rd15579, %r9241, 8;
	add.s64 	%rd15580, %rd30, %rd15579;
	ld.local.u64 	%rd15581, [%rd15580];
	shr.u64 	%rd15582, %rd15581, %r9242;
	and.b64  	%rd15583, %rd15582, 31;
	st.global.u64 	[%rd41+1792], %rd15583;
	add.s32 	%r9243, %r7, 40;
	shr.u32 	%r9244, %r9243, 6;
	sub.s32 	%r9245, %r9244, %r8;
	and.b32  	%r9246, %r9243, 40;
	mul.wide.s32 	%rd15584, %r9245, 8;
	add.s64 	%rd15585, %rd30, %rd15584;
	ld.local.u64 	%rd15586, [%rd15585];
	shr.u64 	%rd15587, %rd15586, %r9246;
	and.b64  	%rd15588, %rd15587, 31;
	st.global.u64 	[%rd41+2048], %rd15588;
	add.s32 	%r9247, %r7, 45;
	shr.u32 	%r9248, %r9247, 6;
	sub.s32 	%r9249, %r9248, %r8;
	and.b32  	%r9250, %r9247, 45;
	mul.wide.s32 	%rd15589, %r9249, 8;
	add.s64 	%rd15590, %rd30, %rd15589;
	ld.local.u64 	%rd15591, [%rd15590];
	shr.u64 	%rd15592, %rd15591, %r9250;
	and.b64  	%rd15593, %rd15592, 31;
	st.global.u64 	[%rd41+2304], %rd15593;
	add.s32 	%r9251, %r7, 50;
	shr.u32 	%r9252, %r9251, 6;
	sub.s32 	%r9253, %r9252, %r8;
	and.b32  	%r9254, %r9251, 50;
	mul.wide.s32 	%rd15594, %r9253, 8;
	add.s64 	%rd15595, %rd30, %rd15594;
	ld.local.u64 	%rd15596, [%rd15595];
	shr.u64 	%rd15597, %rd15596, %r9254;
	and.b64  	%rd15598, %rd15597, 31;
	st.global.u64 	[%rd41+2560], %rd15598;
	add.s32 	%r9255, %r7, 55;
	shr.u32 	%r9256, %r9255, 6;
	sub.s32 	%r9257, %r9256, %r8;
	and.b32  	%r9258, %r9255, 55;
	mul.wide.s32 	%rd15599, %r9257, 8;
	add.s64 	%rd15600, %rd30, %rd15599;
	ld.local.u64 	%rd15601, [%rd15600];
	shr.u64 	%rd15602, %rd15601, %r9258;
	and.b64  	%rd15603, %rd15602, 31;
	st.global.u64 	[%rd41+2816], %rd15603;
	add.s32 	%r9259, %r7, 60;
	shr.u32 	%r9260, %r9259, 6;
	sub.s32 	%r11, %r9260, %r8;
	and.b32  	%r12, %r9259, 60;
	setp.ne.s32 	%p604, %r12, 60;
	@%p604 bra 	$L__BB0_199;
	mul.wide.s32 	%rd15607, %r11, 8;
	add.s64 	%rd15608, %rd30, %rd15607;
	ld.local.u64 	%rd15609, [%rd15608];
	ld.local.u64 	%rd15610, [%rd15608+8];
	mov.b64 	{%r9261, %r9262}, %rd15610;
	mov.b64 	{%r9263, %r9264}, %rd15609;
	shf.l.wrap.b32 	%r9265, %r9264, %r9261, 4;
	shf.l.wrap.b32 	%r9266, %r9261, %r9262, 4;
	mov.b64 	%rd16110, {%r9265, %r9266};
	bra.uni 	$L__BB0_200;
$L__BB0_199:
	mul.wide.s32 	%rd15604, %r11, 8;
	add.s64 	%rd15605, %rd30, %rd15604;
	ld.local.u64 	%rd15606, [%rd15605];
	shr.u64 	%rd16110, %rd15606, %r12;
$L__BB0_200:
	and.b64  	%rd15611, %rd16110, 31;
	st.global.u64 	[%rd41+3072], %rd15611;
	add.s32 	%r9267, %r7, 65;
	shr.u32 	%r9268, %r9267, 6;
	sub.s32 	%r9269, %r9268, %r8;
	and.b32  	%r9270, %r9267, 33;
	mul.wide.s32 	%rd15612, %r9269, 8;
	add.s64 	%rd15613, %rd30, %rd15612;
	ld.local.u64 	%rd15614, [%rd15613];
	shr.u64 	%rd15615, %rd15614, %r9270;
	and.b64  	%rd15616, %rd15615, 31;
	st.global.u64 	[%rd41+3328], %rd15616;
	add.s32 	%r9271, %r7, 70;
	shr.u32 	%r9272, %r9271, 6;
	sub.s32 	%r9273, %r9272, %r8;
	and.b32  	%r9274, %r9271, 38;
	mul.wide.s32 	%rd15617, %r9273, 8;
	add.s64 	%rd15618, %rd30, %rd15617;
	ld.local.u64 	%rd15619, [%rd15618];
	shr.u64 	%rd15620, %rd15619, %r9274;
	and.b64  	%rd15621, %rd15620, 31;
	st.global.u64 	[%rd41+3584], %rd15621;
	add.s32 	%r9275, %r7, 75;
	shr.u32 	%r9276, %r9275, 6;
	sub.s32 	%r9277, %r9276, %r8;
	and.b32  	%r9278, %r9275, 43;
	mul.wide.s32 	%rd15622, %r9277, 8;
	add.s64 	%rd15623, %rd30, %rd15622;
	ld.local.u64 	%rd15624, [%rd15623];
	shr.u64 	%rd15625, %rd15624, %r9278;
	and.b64  	%rd15626, %rd15625, 31;
	st.global.u64 	[%rd41+3840], %rd15626;
	add.s32 	%r9279, %r7, 80;
	shr.u32 	%r9280, %r9279, 6;
	sub.s32 	%r9281, %r9280, %r8;
	and.b32  	%r9282, %r9279, 48;
	mul.wide.s32 	%rd15627, %r9281, 8;
	add.s64 	%rd15628, %rd30, %rd15627;
	ld.local.u64 	%rd15629, [%rd15628];
	shr.u64 	%rd15630, %rd15629, %r9282;
	and.b64  	%rd15631, %rd15630, 31;
	st.global.u64 	[%rd41+4096], %rd15631;
	add.s32 	%r9283, %r7, 85;
	shr.u32 	%r9284, %r9283, 6;
	sub.s32 	%r9285, %r9284, %r8;
	and.b32  	%r9286, %r9283, 53;
	mul.wide.s32 	%rd15632, %r9285, 8;
	add.s64 	%rd15633, %rd30, %rd15632;
	ld.local.u64 	%rd15634, [%rd15633];
	shr.u64 	%rd15635, %rd15634, %r9286;
	and.b64  	%rd15636, %rd15635, 31;
	st.global.u64 	[%rd41+4352], %rd15636;
	add.s32 	%r9287, %r7, 90;
	shr.u32 	%r9288, %r9287, 6;
	sub.s32 	%r9289, %r9288, %r8;
	and.b32  	%r9290, %r9287, 58;
	mul.wide.s32 	%rd15637, %r9289, 8;
	add.s64 	%rd15638, %rd30, %rd15637;
	ld.local.u64 	%rd15639, [%rd15638];
	shr.u64 	%rd15640, %rd15639, %r9290;
	and.b64  	%rd15641, %rd15640, 31;
	st.global.u64 	[%rd41+4608], %rd15641;
	add.s32 	%r9291, %r7, 95;
	shr.u32 	%r9292, %r9291, 6;
	sub.s32 	%r13, %r9292, %r8;
	and.b32  	%r14, %r9291, 63;
	setp.lt.u32 	%p605, %r14, 60;
	@%p605 bra 	$L__BB0_202;
	mul.wide.s32 	%rd15642, %r13, 8;
	add.s64 	%rd15643, %rd30, %rd15642;
	ld.local.u64 	%rd15644, [%rd15643];
	ld.local.u64 	%rd15645, [%rd15643+8];
	shr.u64 	%rd15646, %rd15644, %r14;
	shl.b64 	%rd15647, %rd15645, 1;
	xor.b32  	%r9293, %r14, 63;
	shl.b64 	%rd15648, %rd15647, %r9293;
	or.b64  	%rd16111, %rd15648, %rd15646;
	bra.uni 	$L__BB0_203;
$L__BB0_202:
	mul.wide.s32 	%rd15649, %r13, 8;
	add.s64 	%rd15650, %rd30, %rd15649;
	ld.local.u64 	%rd15651, [%rd15650];
	shr.u64 	%rd16111, %rd15651, %r14;
$L__BB0_203:
	and.b64  	%rd15652, %rd16111, 31;
	st.global.u64 	[%rd41+4864], %rd15652;
	add.s32 	%r9294, %r7, 100;
	shr.u32 	%r9295, %r9294, 6;
	sub.s32 	%r9296, %r9295, %r8;
	and.b32  	%r9297, %r9294, 36;
	mul.wide.s32 	%rd15653, %r9296, 8;
	add.s64 	%rd15654, %rd30, %rd15653;
	ld.local.u64 	%rd15655, [%rd15654];
	shr.u64 	%rd15656, %rd15655, %r9297;
	and.b64  	%rd15657, %rd15656, 31;
	st.global.u64 	[%rd41+5120], %rd15657;
	add.s32 	%r9298, %r7, 105;
	shr.u32 	%r9299, %r9298, 6;
	sub.s32 	%r9300, %r9299, %r8;
	and.b32  	%r9301, %r9298, 41;
	mul.wide.s32 	%rd15658, %r9300, 8;
	add.s64 	%rd15659, %rd30, %rd15658;
	ld.local.u64 	%rd15660, [%rd15659];
	shr.u64 	%rd15661, %rd15660, %r9301;
	and.b64  	%rd15662, %rd15661, 31;
	st.global.u64 	[%rd41+5376], %rd15662;
	add.s32 	%r9302, %r7, 110;
	shr.u32 	%r9303, %r9302, 6;
	sub.s32 	%r9304, %r9303, %r8;
	and.b32  	%r9305, %r9302, 46;
	mul.wide.s32 	%rd15663, %r9304, 8;
	add.s64 	%rd15664, %rd30, %rd15663;
	ld.local.u64 	%rd15665, [%rd15664];
	shr.u64 	%rd15666, %rd15665, %r9305;
	and.b64  	%rd15667, %rd15666, 31;
	st.global.u64 	[%rd41+5632], %rd15667;
	add.s32 	%r9306, %r7, 115;
	shr.u32 	%r9307, %r9306, 6;
	sub.s32 	%r9308, %r9307, %r8;
	and.b32  	%r9309, %r9306, 51;
	mul.wide.s32 	%rd15668, %r9308, 8;
	add.s64 	%rd15669, %rd30, %rd15668;
	ld.local.u64 	%rd15670, [%rd15669];
	shr.u64 	%rd15671, %rd15670, %r9309;
	and.b64  	%rd15672, %rd15671, 31;
	st.global.u64 	[%rd41+5888], %rd15672;
	add.s32 	%r9310, %r7, 120;
	shr.u32 	%r9311, %r9310, 6;
	sub.s32 	%r9312, %r9311, %r8;
	and.b32  	%r9313, %r9310, 56;
	mul.wide.s32 	%rd15673, %r9312, 8;
	add.s64 	%rd15674, %rd30, %rd15673;
	ld.local.u64 	%rd15675, [%rd15674];
	shr.u64 	%rd15676, %rd15675, %r9313;
	and.b64  	%rd15677, %rd15676, 31;
	st.global.u64 	[%rd41+6144], %rd15677;
	add.s32 	%r9314, %r7, 125;
	shr.u32 	%r9315, %r9314, 6;
	sub.s32 	%r15, %r9315, %r8;
	and.b32  	%r16, %r9314, 61;
	setp.lt.u32 	%p606, %r16, 60;
	@%p606 bra 	$L__BB0_205;
	mul.wide.s32 	%rd15678, %r15, 8;
	add.s64 	%rd15679, %rd30, %rd15678;
	ld.local.u64 	%rd15680, [%rd15679];
	ld.local.u64 	%rd15681, [%rd15679+8];
	shr.u64 	%rd15682, %rd15680, %r16;
	shl.b64 	%rd15683, %rd15681, 1;
	xor.b32  	%r9316, %r16, 63;
	shl.b64 	%rd15684, %rd15683, %r9316;
	or.b64  	%rd16112, %rd15684, %rd15682;
	bra.uni 	$L__BB0_206;
$L__BB0_205:
	mul.wide.s32 	%rd15685, %r15, 8;
	add.s64 	%rd15686, %rd30, %rd15685;
	ld.local.u64 	%rd15687, [%rd15686];
	shr.u64 	%rd16112, %rd15687, %r16;
$L__BB0_206:
	and.b64  	%rd15688, %rd16112, 31;
	st.global.u64 	[%rd41+6400], %rd15688;
	add.s32 	%r9317, %r7, 130;
	shr.u32 	%r9318, %r9317, 6;
	sub.s32 	%r9319, %r9318, %r8;
	and.b32  	%r9320, %r9317, 34;
	mul.wide.s32 	%rd15689, %r9319, 8;
	add.s64 	%rd15690, %rd30, %rd15689;
	ld.local.u64 	%rd15691, [%rd15690];
	shr.u64 	%rd15692, %rd15691, %r9320;
	and.b64  	%rd15693, %rd15692, 31;
	st.global.u64 	[%rd41+6656], %rd15693;
	add.s32 	%r9321, %r7, 135;
	shr.u32 	%r9322, %r9321, 6;
	sub.s32 	%r9323, %r9322, %r8;
	and.b32  	%r9324, %r9321, 39;
	mul.wide.s32 	%rd15694, %r9323, 8;
	add.s64 	%rd15695, %rd30, %rd15694;
	ld.local.u64 	%rd15696, [%rd15695];
	shr.u64 	%rd15697, %rd15696, %r9324;
	and.b64  	%rd15698, %rd15697, 31;
	st.global.u64 	[%rd41+6912], %rd15698;
	add.s32 	%r9325, %r7, 140;
	shr.u32 	%r9326, %r9325, 6;
	sub.s32 	%r9327, %r9326, %r8;
	and.b32  	%r9328, %r9325, 44;
	mul.wide.s32 	%rd15699, %r9327, 8;
	add.s64 	%rd15700, %rd30, %rd15699;
	ld.local.u64 	%rd15701, [%rd15700];
	shr.u64 	%rd15702, %rd15701, %r9328;
	and.b64  	%rd15703, %rd15702, 31;
	st.global.u64 	[%rd41+7168], %rd15703;
	add.s32 	%r9329, %r7, 145;
	shr.u32 	%r9330, %r9329, 6;
	sub.s32 	%r9331, %r9330, %r8;
	and.b32  	%r9332, %r9329, 49;
	mul.wide.s32 	%rd15704, %r9331, 8;
	add.s64 	%rd15705, %rd30, %rd15704;
	ld.local.u64 	%rd15706, [%rd15705];
	shr.u64 	%rd15707, %rd15706, %r9332;
	and.b64  	%rd15708, %rd15707, 31;
	st.global.u64 	[%rd41+7424], %rd15708;
	add.s32 	%r9333, %r7, 150;
	shr.u32 	%r9334, %r9333, 6;
	sub.s32 	%r9335, %r9334, %r8;
	and.b32  	%r9336, %r9333, 54;
	mul.wide.s32 	%rd15709, %r9335, 8;
	add.s64 	%rd15710, %rd30, %rd15709;
	ld.local.u64 	%rd15711, [%rd15710];
	shr.u64 	%rd15712, %rd15711, %r9336;
	and.b64  	%rd15713, %rd15712, 31;
	st.global.u64 	[%rd41+7680], %rd15713;
	add.s32 	%r9337, %r7, 155;
	shr.u32 	%r9338, %r9337, 6;
	sub.s32 	%r9339, %r9338, %r8;
	and.b32  	%r9340, %r9337, 59;
	mul.wide.s32 	%rd15714, %r9339, 8;
	add.s64 	%rd15715, %rd30, %rd15714;
	ld.local.u64 	%rd15716, [%rd15715];
	shr.u64 	%rd15717, %rd15716, %r9340;
	and.b64  	%rd15718, %rd15717, 31;
	st.global.u64 	[%rd41+7936], %rd15718;
	bra.uni 	$L__BB0_1666;
$L__BB0_207:
	cvta.to.local.u64 	%rd15399, %rd1622;
	mov.u32 	%r9145, %tid.x;
	mul.lo.s32 	%r9146, %r9145, 192;
	mul.lo.s32 	%r9147, %r9145, 3;
	mul.wide.u32 	%rd15400, %r9147, 8;
	add.s64 	%rd15401, %rd32, %rd15400;
	ld.global.nc.u64 	%rd15402, [%rd15401];
	ld.global.nc.u64 	%rd15403, [%rd15401+8];
	st.local.v2.u64 	[%rd15399], {%rd15402, %rd15403};
	ld.global.nc.u64 	%rd15404, [%rd15401+16];
	ld.global.nc.u64 	%rd15405, [%rd15401+24];
	st.local.v2.u64 	[%rd15399+16], {%rd15404, %rd15405};
	shr.u32 	%r9148, %r9146, 6;
	sub.s32 	%r9149, %r9148, %r9147;
	mul.wide.s32 	%rd15406, %r9149, 8;
	add.s64 	%rd15407, %rd15399, %rd15406;
	ld.local.u64 	%rd15408, [%rd15407];
	and.b64  	%rd15409, %rd15408, 63;
	mul.wide.u32 	%rd15410, %r9145, 8;
	add.s64 	%rd15411, %rd33, %rd15410;
	st.global.u64 	[%rd15411], %rd15409;
	add.s64 	%rd15412, %rd15407, %rd15406;
	ld.local.u64 	%rd15413, [%rd15412];
	shr.u64 	%rd15414, %rd15413, 6;
	and.b64  	%rd15415, %rd15414, 63;
	st.global.u64 	[%rd15411+256], %rd15415;
	ld.local.u64 	%rd15416, [%rd15412];
	shr.u64 	%rd15417, %rd15416, 12;
	and.b64  	%rd15418, %rd15417, 63;
	st.global.u64 	[%rd15411+512], %rd15418;
	ld.local.u64 	%rd15419, [%rd15412];
	shr.u64 	%rd15420, %rd15419, 18;
	and.b64  	%rd15421, %rd15420, 63;
	st.global.u64 	[%rd15411+768], %rd15421;
	ld.local.u64 	%rd15422, [%rd15412];
	shr.u64 	%rd15423, %rd15422, 24;
	and.b64  	%rd15424, %rd15423, 63;
	st.global.u64 	[%rd15411+1024], %rd15424;
	ld.local.u64 	%rd15425, [%rd15412];
	shr.u64 	%rd15426, %rd15425, 30;
	and.b64  	%rd15427, %rd15426, 63;
	st.global.u64 	[%rd15411+1280], %rd15427;
	ld.local.u64 	%rd15428, [%rd15412];
	shr.u64 	%rd15429, %rd15428, 36;
	and.b64  	%rd15430, %rd15429, 63;
	st.global.u64 	[%rd15411+1536], %rd15430;
	ld.local.u64 	%rd15431, [%rd15412];
	shr.u64 	%rd15432, %rd15431, 42;
	and.b64  	%rd15433, %rd15432, 63;
	st.global.u64 	[%rd15411+1792], %rd15433;
	ld.local.u16 	%rd15434, [%rd15412+6];
	and.b64  	%rd15435, %rd15434, 63;
	st.global.u64 	[%rd15411+2048], %rd15435;
	ld.local.u64 	%rd15436, [%rd15412];
	shr.u64 	%rd15437, %rd15436, 54;
	and.b64  	%rd15438, %rd15437, 63;
	st.global.u64 	[%rd15411+2304], %rd15438;
	ld.local.u64 	%rd15439, [%rd15412];
	ld.local.u64 	%rd15440, [%rd15412+8];
	mov.b64 	{%r9150, %r9151}, %rd15440;
	mov.b64 	{%r9152, %r9153}, %rd15439;
	shf.l.wrap.b32 	%r9154, %r9153, %r9150, 4;
	shf.l.wrap.b32 	%r9155, %r9150, %r9151, 4;
	mov.b64 	%rd15441, {%r9154, %r9155};
	and.b64  	%rd15442, %rd15441, 63;
	st.global.u64 	[%rd15411+2560], %rd15442;
	add.s32 	%r9156, %r9146, 66;
	shr.u32 	%r9157, %r9156, 6;
	sub.s32 	%r9158, %r9157, %r9147;
	mul.wide.s32 	%rd15443, %r9158, 8;
	add.s64 	%rd15444, %rd15407, %rd15443;
	ld.local.u64 	%rd15445, [%rd15444];
	shr.u64 	%rd15446, %rd15445, 2;
	and.b64  	%rd15447, %rd15446, 63;
	st.global.u64 	[%rd15411+2816], %rd15447;
	add.s32 	%r9159, %r9146, 72;
	shr.u32 	%r9160, %r9159, 6;
	sub.s32 	%r9161, %r9160, %r9147;
	mul.wide.s32 	%rd15448, %r9161, 8;
	add.s64 	%rd15449, %rd15407, %rd15448;
	ld.local.u64 	%rd15450, [%rd15449];
	shr.u64 	%rd15451, %rd15450, 8;
	and.b64  	%rd15452, %rd15451, 63;
	st.global.u64 	[%rd15411+3072], %rd15452;
	add.s32 	%r9162, %r9146, 78;
	shr.u32 	%r9163, %r9162, 6;
	sub.s32 	%r9164, %r9163, %r9147;
	mul.wide.s32 	%rd15453, %r9164, 8;
	add.s64 	%rd15454, %rd15407, %rd15453;
	ld.local.u64 	%rd15455, [%rd15454];
	shr.u64 	%rd15456, %rd15455, 14;
	and.b64  	%rd15457, %rd15456, 63;
	st.global.u64 	[%rd15411+3328], %rd15457;
	add.s32 	%r9165, %r9146, 84;
	shr.u32 	%r9166, %r9165, 6;
	sub.s32 	%r9167, %r9166, %r9147;
	mul.wide.s32 	%rd15458, %r9167, 8;
	add.s64 	%rd15459, %rd15407, %rd15458;
	ld.local.u64 	%rd15460, [%rd15459];
	shr.u64 	%rd15461, %rd15460, 20;
	and.b64  	%rd15462, %rd15461, 63;
	st.global.u64 	[%rd15411+3584], %rd15462;
	add.s32 	%r9168, %r9146, 90;
	shr.u32 	%r9169, %r9168, 6;
	sub.s32 	%r9170, %r9169, %r9147;
	mul.wide.s32 	%rd15463, %r9170, 8;
	add.s64 	%rd15464, %rd15407, %rd15463;
	ld.local.u64 	%rd15465, [%rd15464];
	shr.u64 	%rd15466, %rd15465, 26;
	and.b64  	%rd15467, %rd15466, 63;
	st.global.u64 	[%rd15411+3840], %rd15467;
	add.s32 	%r9171, %r9146, 96;
	shr.u32 	%r9172, %r9171, 6;
	sub.s32 	%r9173, %r9172, %r9147;
	mul.wide.s32 	%rd15468, %r9173, 8;
	add.s64 	%rd15469, %rd15407, %rd15468;
	ld.local.u32 	%rd15470, [%rd15469+4];
	and.b64  	%rd15471, %rd15470, 63;
	st.global.u64 	[%rd15411+4096], %rd15471;
	add.s32 	%r9174, %r9146, 102;
	shr.u32 	%r9175, %r9174, 6;
	sub.s32 	%r9176, %r9175, %r9147;
	mul.wide.s32 	%rd15472, %r9176, 8;
	add.s64 	%rd15473, %rd15407, %rd15472;
	ld.local.u64 	%rd15474, [%rd15473];
	shr.u64 	%rd15475, %rd15474, 38;
	and.b64  	%rd15476, %rd15475, 63;
	st.global.u64 	[%rd15411+4352], %rd15476;
	add.s32 	%r9177, %r9146, 108;
	shr.u32 	%r9178, %r9177, 6;
	sub.s32 	%r9179, %r9178, %r9147;
	mul.wide.s32 	%rd15477, %r9179, 8;
	add.s64 	%rd15478, %rd15407, %rd15477;
	ld.local.u64 	%rd15479, [%rd15478];
	shr.u64 	%rd15480, %rd15479, 44;
	and.b64  	%rd15481, %rd15480, 63;
	st.global.u64 	[%rd15411+4608], %rd15481;
	add.s32 	%r9180, %r9146, 114;
	shr.u32 	%r9181, %r9180, 6;
	sub.s32 	%r9182, %r9181, %r9147;
	mul.wide.s32 	%rd15482, %r9182, 8;
	add.s64 	%rd15483, %rd15407, %rd15482;
	ld.local.u64 	%rd15484, [%rd15483];
	shr.u64 	%rd15485, %rd15484, 50;
	and.b64  	%rd15486, %rd15485, 63;
	st.global.u64 	[%rd15411+4864], %rd15486;
	add.s32 	%r9183, %r9146, 120;
	shr.u32 	%r9184, %r9183, 6;
	sub.s32 	%r9185, %r9184, %r9147;
	mul.wide.s32 	%rd15487, %r9185, 8;
	add.s64 	%rd15488, %rd15407, %rd15487;
	ld.local.u8 	%rd15489, [%rd15488+7];
	and.b64  	%rd15490, %rd15489, 63;
	st.global.u64 	[%rd15411+5120], %rd15490;
	add.s32 	%r9186, %r9146, 126;
	shr.u32 	%r9187, %r9186, 6;
	sub.s32 	%r9188, %r9187, %r9147;
	mul.wide.s32 	%rd15491, %r9188, 8;
	add.s64 	%rd15492, %rd15407, %rd15491;
	ld.local.u64 	%rd15493, [%rd15492];
	ld.local.u64 	%rd15494, [%rd15492+8];
	mov.b64 	{%r9189, %r9190}, %rd15494;
	mov.b64 	{%r9191, %r9192}, %rd15493;
	shf.l.wrap.b32 	%r9193, %r9192, %r9189, 2;
	shf.l.wrap.b32 	%r9194, %r9189, %r9190, 2;
	mov.b64 	%rd15495, {%r9193, %r9194};
	and.b64  	%rd15496, %rd15495, 63;
	st.global.u64 	[%rd15411+5376], %rd15496;
	add.s32 	%r9195, %r9146, 132;
	shr.u32 	%r9196, %r9195, 6;
	sub.s32 	%r9197, %r9196, %r9147;
	mul.wide.s32 	%rd15497, %r9197, 8;
	add.s64 	%rd15498, %rd15407, %rd15497;
	ld.local.u64 	%rd15499, [%rd15498];
	shr.u64 	%rd15500, %rd15499, 4;
	and.b64  	%rd15501, %rd15500, 63;
	st.global.u64 	[%rd15411+5632], %rd15501;
	add.s32 	%r9198, %r9146, 138;
	shr.u32 	%r9199, %r9198, 6;
	sub.s32 	%r9200, %r9199, %r9147;
	mul.wide.s32 	%rd15502, %r9200, 8;
	add.s64 	%rd15503, %rd15407, %rd15502;
	ld.local.u64 	%rd15504, [%rd15503];
	shr.u64 	%rd15505, %rd15504, 10;
	and.b64  	%rd15506, %rd15505, 63;
	st.global.u64 	[%rd15411+5888], %rd15506;
	add.s32 	%r9201, %r9146, 144;
	shr.u32 	%r9202, %r9201, 6;
	sub.s32 	%r9203, %r9202, %r9147;
	mul.wide.s32 	%rd15507, %r9203, 8;
	add.s64 	%rd15508, %rd15407, %rd15507;
	ld.local.u64 	%rd15509, [%rd15508];
	shr.u64 	%rd15510, %rd15509, 16;
	and.b64  	%rd15511, %rd15510, 63;
	st.global.u64 	[%rd15411+6144], %rd15511;
	add.s32 	%r9204, %r9146, 150;
	shr.u32 	%r9205, %r9204, 6;
	sub.s32 	%r9206, %r9205, %r9147;
	mul.wide.s32 	%rd15512, %r9206, 8;
	add.s64 	%rd15513, %rd15407, %rd15512;
	ld.local.u64 	%rd15514, [%rd15513];
	shr.u64 	%rd15515, %rd15514, 22;
	and.b64  	%rd15516, %rd15515, 63;
	st.global.u64 	[%rd15411+6400], %rd15516;
	add.s32 	%r9207, %r9146, 156;
	shr.u32 	%r9208, %r9207, 6;
	sub.s32 	%r9209, %r9208, %r9147;
	mul.wide.s32 	%rd15517, %r9209, 8;
	add.s64 	%rd15518, %rd15407, %rd15517;
	ld.local.u64 	%rd15519, [%rd15518];
	shr.u64 	%rd15520, %rd15519, 28;
	and.b64  	%rd15521, %rd15520, 63;
	st.global.u64 	[%rd15411+6656], %rd15521;
	add.s32 	%r9210, %r9146, 162;
	shr.u32 	%r9211, %r9210, 6;
	sub.s32 	%r9212, %r9211, %r9147;
	mul.wide.s32 	%rd15522, %r9212, 8;
	add.s64 	%rd15523, %rd15407, %rd15522;
	ld.local.u64 	%rd15524, [%rd15523];
	shr.u64 	%rd15525, %rd15524, 34;
	and.b64  	%rd15526, %rd15525, 63;
	st.global.u64 	[%rd15411+6912], %rd15526;
	add.s32 	%r9213, %r9146, 168;
	shr.u32 	%r9214, %r9213, 6;
	sub.s32 	%r9215, %r9214, %r9147;
	mul.wide.s32 	%rd15527, %r9215, 8;
	add.s64 	%rd15528, %rd15407, %rd15527;
	ld.local.u64 	%rd15529, [%rd15528];
	shr.u64 	%rd15530, %rd15529, 40;
	and.b64  	%rd15531, %rd15530, 63;
	st.global.u64 	[%rd15411+7168], %rd15531;
	add.s32 	%r9216, %r9146, 174;
	shr.u32 	%r9217, %r9216, 6;
	sub.s32 	%r9218, %r9217, %r9147;
	mul.wide.s32 	%rd15532, %r9218, 8;
	add.s64 	%rd15533, %rd15407, %rd15532;
	ld.local.u64 	%rd15534, [%rd15533];
	shr.u64 	%rd15535, %rd15534, 46;
	and.b64  	%rd15536, %rd15535, 63;
	st.global.u64 	[%rd15411+7424], %rd15536;
	add.s32 	%r9219, %r9146, 180;
	shr.u32 	%r9220, %r9219, 6;
	sub.s32 	%r9221, %r9220, %r9147;
	mul.wide.s32 	%rd15537, %r9221, 8;
	add.s64 	%rd15538, %rd15407, %rd15537;
	ld.local.u64 	%rd15539, [%rd15538];
	shr.u64 	%rd15540, %rd15539, 52;
	and.b64  	%rd15541, %rd15540, 63;
	st.global.u64 	[%rd15411+7680], %rd15541;
	add.s32 	%r9222, %r9146, 186;
	shr.u32 	%r9223, %r9222, 6;
	sub.s32 	%r9224, %r9223, %r9147;
	mul.wide.s32 	%rd15542, %r9224, 8;
	add.s64 	%rd15543, %rd15407, %rd15542;
	ld.local.u64 	%rd15544, [%rd15543];
	shr.u64 	%rd15545, %rd15544, 58;
	st.global.u64 	[%rd15411+7936], %rd15545;
	bra.uni 	$L__BB0_1666;
$L__BB0_208:
	ld.local.u64 	%rd15234, [%rd29];
	shr.u64 	%rd16113, %rd15234, %r20;
$L__BB0_209:
	and.b64  	%rd15235, %rd16113, 127;
	st.global.u64 	[%rd54+1024], %rd15235;
	add.s32 	%r9037, %r17, 35;
	shr.u32 	%r9038, %r9037, 6;
	sub.s32 	%r9039, %r9038, %r18;
	and.b32  	%r9040, %r9037, 35;
	mul.wide.s32 	%rd15236, %r9039, 8;
	add.s64 	%rd15237, %rd29, %rd15236;
	ld.local.u64 	%rd15238, [%rd15237];
	shr.u64 	%rd15239, %rd15238, %r9040;
	and.b64  	%rd15240, %rd15239, 127;
	st.global.u64 	[%rd54+1280], %rd15240;
	add.s32 	%r9041, %r17, 42;
	shr.u32 	%r9042, %r9041, 6;
	sub.s32 	%r9043, %r9042, %r18;
	and.b32  	%r9044, %r9041, 42;
	mul.wide.s32 	%rd15241, %r9043, 8;
	add.s64 	%rd15242, %rd29, %rd15241;
	ld.local.u64 	%rd15243, [%rd15242];
	shr.u64 	%rd15244, %rd15243, %r9044;
	and.b64  	%rd15245, %rd15244, 127;
	st.global.u64 	[%rd54+1536], %rd15245;
	add.s32 	%r9045, %r17, 49;
	shr.u32 	%r9046, %r9045, 6;
	sub.s32 	%r9047, %r9046, %r18;
	and.b32  	%r9048, %r9045, 49;
	mul.wide.s32 	%rd15246, %r9047, 8;
	add.s64 	%rd15247, %rd29, %rd15246;
	ld.local.u64 	%rd15248, [%rd15247];
	shr.u64 	%rd15249, %rd15248, %r9048;
	and.b64  	%rd15250, %rd15249, 127;
	st.global.u64 	[%rd54+1792], %rd15250;
	add.s32 	%r9049, %r17, 56;
	shr.u32 	%r9050, %r9049, 6;
	sub.s32 	%r9051, %r9050, %r18;
	and.b32  	%r9052, %r9049, 56;
	mul.wide.s32 	%rd15251, %r9051, 8;
	add.s64 	%rd15252, %rd29, %rd15251;
	ld.local.u64 	%rd15253, [%rd15252];
	shr.u64 	%rd15254, %rd15253, %r9052;
	and.b64  	%rd15255, %rd15254, 127;
	st.global.u64 	[%rd54+2048], %rd15255;
	add.s32 	%r9053, %r17, 63;
	shr.u32 	%r9054, %r9053, 6;
	sub.s32 	%r21, %r9054, %r18;
	and.b32  	%r22, %r9053, 63;
	setp.lt.u32 	%p598, %r22, 58;
	@%p598 bra 	$L__BB0_211;
	mul.wide.s32 	%rd15256, %r21, 8;
	add.s64 	%rd15257, %rd29, %rd15256;
	ld.local.u64 	%rd15258, [%rd15257];
	ld.local.u64 	%rd15259, [%rd15257+8];
	shr.u64 	%rd15260, %rd15258, %r22;
	shl.b64 	%rd15261, %rd15259, 1;
	xor.b32  	%r9055, %r22, 63;
	shl.b64 	%rd15262, %rd15261, %r9055;
	or.b64  	%rd16114, %rd15262, %rd15260;
	bra.uni 	$L__BB0_212;
$L__BB0_211:
	mul.wide.s32 	%rd15263, %r21, 8;
	add.s64 	%rd15264, %rd29, %rd15263;
	ld.local.u64 	%rd15265, [%rd15264];
	shr.u64 	%rd16114, %rd15265, %r22;
$L__BB0_212:
	and.b64  	%rd15266, %rd16114, 127;
	st.global.u64 	[%rd54+2304], %rd15266;
	add.s32 	%r9056, %r17, 70;
	shr.u32 	%r9057, %r9056, 6;
	sub.s32 	%r9058, %r9057, %r18;
	and.b32  	%r9059, %r9056, 38;
	mul.wide.s32 	%rd15267, %r9058, 8;
	add.s64 	%rd15268, %rd29, %rd15267;
	ld.local.u64 	%rd15269, [%rd15268];
	shr.u64 	%rd15270, %rd15269, %r9059;
	and.b64  	%rd15271, %rd15270, 127;
	st.global.u64 	[%rd54+2560], %rd15271;
	add.s32 	%r9060, %r17, 77;
	shr.u32 	%r9061, %r9060, 6;
	sub.s32 	%r9062, %r9061, %r18;
	and.b32  	%r9063, %r9060, 45;
	mul.wide.s32 	%rd15272, %r9062, 8;
	add.s64 	%rd15273, %rd29, %rd15272;
	ld.local.u64 	%rd15274, [%rd15273];
	shr.u64 	%rd15275, %rd15274, %r9063;
	and.b64  	%rd15276, %rd15275, 127;
	st.global.u64 	[%rd54+2816], %rd15276;
	add.s32 	%r9064, %r17, 84;
	shr.u32 	%r9065, %r9064, 6;
	sub.s32 	%r9066, %r9065, %r18;
	and.b32  	%r9067, %r9064, 52;
	mul.wide.s32 	%rd15277, %r9066, 8;
	add.s64 	%rd15278, %rd29, %rd15277;
	ld.local.u64 	%rd15279, [%rd15278];
	shr.u64 	%rd15280, %rd15279, %r9067;
	and.b64  	%rd15281, %rd15280, 127;
	st.global.u64 	[%rd54+3072], %rd15281;
	add.s32 	%r9068, %r17, 91;
	shr.u32 	%r9069, %r9068, 6;
	sub.s32 	%r23, %r9069, %r18;
	and.b32  	%r24, %r9068, 59;
	setp.lt.u32 	%p599, %r24, 58;
	@%p599 bra 	$L__BB0_214;
	mul.wide.s32 	%rd15282, %r23, 8;
	add.s64 	%rd15283, %rd29, %rd15282;
	ld.local.u64 	%rd15284, [%rd15283];
	ld.local.u64 	%rd15285, [%rd15283+8];
	shr.u64 	%rd15286, %rd15284, %r24;
	shl.b64 	%rd15287, %rd15285, 1;
	xor.b32  	%r9070, %r24, 63;
	shl.b64 	%rd15288, %rd15287, %r9070;
	or.b64  	%rd16115, %rd15288, %rd15286;
	bra.uni 	$L__BB0_215;
$L__BB0_214:
	mul.wide.s32 	%rd15289, %r23, 8;
	add.s64 	%rd15290, %rd29, %rd15289;
	ld.local.u64 	%rd15291, [%rd15290];
	shr.u64 	%rd16115, %rd15291, %r24;
$L__BB0_215:
	and.b64  	%rd15292, %rd16115, 127;
	st.global.u64 	[%rd54+3328], %rd15292;
	add.s32 	%r9071, %r17, 98;
	shr.u32 	%r9072, %r9071, 6;
	sub.s32 	%r9073, %r9072, %r18;
	and.b32  	%r9074, %r9071, 34;
	mul.wide.s32 	%rd15293, %r9073, 8;
	add.s64 	%rd15294, %rd29, %rd15293;
	ld.local.u64 	%rd15295, [%rd15294];
	shr.u64 	%rd15296, %rd15295, %r9074;
	and.b64  	%rd15297, %rd15296, 127;
	st.global.u64 	[%rd54+3584], %rd15297;
	add.s32 	%r9075, %r17, 105;
	shr.u32 	%r9076, %r9075, 6;
	sub.s32 	%r9077, %r9076, %r18;
	and.b32  	%r9078, %r9075, 41;
	mul.wide.s32 	%rd15298, %r9077, 8;
	add.s64 	%rd15299, %rd29, %rd15298;
	ld.local.u64 	%rd15300, [%rd15299];
	shr.u64 	%rd15301, %rd15300, %r9078;
	and.b64  	%rd15302, %rd15301, 127;
	st.global.u64 	[%rd54+3840], %rd15302;
	add.s32 	%r9079, %r17, 112;
	shr.u32 	%r9080, %r9079, 6;
	sub.s32 	%r9081, %r9080, %r18;
	and.b32  	%r9082, %r9079, 48;
	mul.wide.s32 	%rd15303, %r9081, 8;
	add.s64 	%rd15304, %rd29, %rd15303;
	ld.local.u64 	%rd15305, [%rd15304];
	shr.u64 	%rd15306, %rd15305, %r9082;
	and.b64  	%rd15307, %rd15306, 127;
	st.global.u64 	[%rd54+4096], %rd15307;
	add.s32 	%r9083, %r17, 119;
	shr.u32 	%r9084, %r9083, 6;
	sub.s32 	%r9085, %r9084, %r18;
	and.b32  	%r9086, %r9083, 55;
	mul.wide.s32 	%rd15308, %r9085, 8;
	add.s64 	%rd15309, %rd29, %rd15308;
	ld.local.u64 	%rd15310, [%rd15309];
	shr.u64 	%rd15311, %rd15310, %r9086;
	and.b64  	%rd15312, %rd15311, 127;
	st.global.u64 	[%rd54+4352], %rd15312;
	add.s32 	%r9087, %r17, 126;
	shr.u32 	%r9088, %r9087, 6;
	sub.s32 	%r25, %r9088, %r18;
	and.b32  	%r26, %r9087, 62;
	setp.lt.u32 	%p600, %r26, 58;
	@%p600 bra 	$L__BB0_217;
	mul.wide.s32 	%rd15313, %r25, 8;
	add.s64 	%rd15314, %rd29, %rd15313;
	ld.local.u64 	%rd15315, [%rd15314];
	ld.local.u64 	%rd15316, [%rd15314+8];
	shr.u64 	%rd15317, %rd15315, %r26;
	shl.b64 	%rd15318, %rd15316, 1;
	xor.b32  	%r9089, %r26, 63;
	shl.b64 	%rd15319, %rd15318, %r9089;
	or.b64  	%rd16116, %rd15319, %rd15317;
	bra.uni 	$L__BB0_218;
$L__BB0_217:
	mul.wide.s32 	%rd15320, %r25, 8;
	add.s64 	%rd15321, %rd29, %rd15320;
	ld.local.u64 	%rd15322, [%rd15321];
	shr.u64 	%rd16116, %rd15322, %r26;
$L__BB0_218:
	and.b64  	%rd15323, %rd16116, 127;
	st.global.u64 	[%rd54+4608], %rd15323;
	add.s32 	%r9090, %r17, 133;
	shr.u32 	%r9091, %r9090, 6;
	sub.s32 	%r9092, %r9091, %r18;
	and.b32  	%r9093, %r9090, 37;
	mul.wide.s32 	%rd15324, %r9092, 8;
	add.s64 	%rd15325, %rd29, %rd15324;
	ld.local.u64 	%rd15326, [%rd15325];
	shr.u64 	%rd15327, %rd15326, %r9093;
	and.b64  	%rd15328, %rd15327, 127;
	st.global.u64 	[%rd54+4864], %rd15328;
	add.s32 	%r9094, %r17, 140;
	shr.u32 	%r9095, %r9094, 6;
	sub.s32 	%r9096, %r9095, %r18;
	and.b32  	%r9097, %r9094, 44;
	mul.wide.s32 	%rd15329, %r9096, 8;
	add.s64 	%rd15330, %rd29, %rd15329;
	ld.local.u64 	%rd15331, [%rd15330];
	shr.u64 	%rd15332, %rd15331, %r9097;
	and.b64  	%rd15333, %rd15332, 127;
	st.global.u64 	[%rd54+5120], %rd15333;
	add.s32 	%r9098, %r17, 147;
	shr.u32 	%r9099, %r9098, 6;
	sub.s32 	%r9100, %r9099, %r18;
	and.b32  	%r9101, %r9098, 51;
	mul.wide.s32 	%rd15334, %r9100, 8;
	add.s64 	%rd15335, %rd29, %rd15334;
	ld.local.u64 	%rd15336, [%rd15335];
	shr.u64 	%rd15337, %rd15336, %r9101;
	and.b64  	%rd15338, %rd15337, 127;
	st.global.u64 	[%rd54+5376], %rd15338;
	add.s32 	%r9102, %r17, 154;
	shr.u32 	%r9103, %r9102, 6;
	sub.s32 	%r27, %r9103, %r18;
	and.b32  	%r28, %r9102, 58;
	setp.ne.s32 	%p601, %r28, 58;
	@%p601 bra 	$L__BB0_220;
	mul.wide.s32 	%rd15342, %r27, 8;
	add.s64 	%rd15343, %rd29, %rd15342;
	ld.local.u64 	%rd15344, [%rd15343];
	ld.local.u64 	%rd15345, [%rd15343+8];
	mov.b64 	{%r9104, %r9105}, %rd15345;
	mov.b64 	{%r9106, %r9107}, %rd15344;
	shf.l.wrap.b32 	%r9108, %r9107, %r9104, 6;
	shf.l.wrap.b32 	%r9109, %r9104, %r9105, 6;
	mov.b64 	%rd16117, {%r9108, %r9109};
	bra.uni 	$L__BB0_221;
$L__BB0_220:
	mul.wide.s32 	%rd15339, %r27, 8;
	add.s64 	%rd15340, %rd29, %rd15339;
	ld.local.u64 	%rd15341, [%rd15340];
	shr.u64 	%rd16117, %rd15341, %r28;
$L__BB0_221:
	and.b64  	%rd15346, %rd16117, 127;
	st.global.u64 	[%rd54+5632], %rd15346;
	add.s32 	%r9110, %r17, 161;
	shr.u32 	%r9111, %r9110, 6;
	sub.s32 	%r9112, %r9111, %r18;
	and.b32  	%r9113, %r9110, 33;
	mul.wide.s32 	%rd15347, %r9112, 8;
	add.s64 	%rd15348, %rd29, %rd15347;
	ld.local.u64 	%rd15349, [%rd15348];
	shr.u64 	%rd15350, %rd15349, %r9113;
	and.b64  	%rd15351, %rd15350, 127;
	st.global.u64 	[%rd54+5888], %rd15351;
	add.s32 	%r9114, %r17, 168;
	shr.u32 	%r9115, %r9114, 6;
	sub.s32 	%r9116, %r9115, %r18;
	and.b32  	%r9117, %r9114, 40;
	mul.wide.s32 	%rd15352, %r9116, 8;
	add.s64 	%rd15353, %rd29, %rd15352;
	ld.local.u64 	%rd15354, [%rd15353];
	shr.u64 	%rd15355, %rd15354, %r9117;
	and.b64  	%rd15356, %rd15355, 127;
	st.global.u64 	[%rd54+6144], %rd15356;
	add.s32 	%r9118, %r17, 175;
	shr.u32 	%r9119, %r9118, 6;
	sub.s32 	%r9120, %r9119, %r18;
	and.b32  	%r9121, %r9118, 47;
	mul.wide.s32 	%rd15357, %r9120, 8;
	add.s64 	%rd15358, %rd29, %rd15357;
	ld.local.u64 	%rd15359, [%rd15358];
	shr.u64 	%rd15360, %rd15359, %r9121;
	and.b64  	%rd15361, %rd15360, 127;
	st.global.u64 	[%rd54+6400], %rd15361;
	add.s32 	%r9122, %r17, 182;
	shr.u32 	%r9123, %r9122, 6;
	sub.s32 	%r9124, %r9123, %r18;
	and.b32  	%r9125, %r9122, 54;
	mul.wide.s32 	%rd15362, %r9124, 8;
	add.s64 	%rd15363, %rd29, %rd15362;
	ld.local.u64 	%rd15364, [%rd15363];
	shr.u64 	%rd15365, %rd15364, %r9125;
	and.b64  	%rd15366, %rd15365, 127;
	st.global.u64 	[%rd54+6656], %rd15366;
	add.s32 	%r9126, %r17, 189;
	shr.u32 	%r9127, %r9126, 6;
	sub.s32 	%r29, %r9127, %r18;
	and.b32  	%r30, %r9126, 61;
	setp.lt.u32 	%p602, %r30, 58;
	@%p602 bra 	$L__BB0_223;
	mul.wide.s32 	%rd15367, %r29, 8;
	add.s64 	%rd15368, %rd29, %rd15367;
	ld.local.u64 	%rd15369, [%rd15368];
	ld.local.u64 	%rd15370, [%rd15368+8];
	shr.u64 	%rd15371, %rd15369, %r30;
	shl.b64 	%rd15372, %rd15370, 1;
	xor.b32  	%r9128, %r30, 63;
	shl.b64 	%rd15373, %rd15372, %r9128;
	or.b64  	%rd16118, %rd15373, %rd15371;
	bra.uni 	$L__BB0_224;
$L__BB0_223:
	mul.wide.s32 	%rd15374, %r29, 8;
	add.s64 	%rd15375, %rd29, %rd15374;
	ld.local.u64 	%rd15376, [%rd15375];
	shr.u64 	%rd16118, %rd15376, %r30;
$L__BB0_224:
	and.b64  	%rd15377, %rd16118, 127;
	st.global.u64 	[%rd54+6912], %rd15377;
	add.s32 	%r9129, %r17, 196;
	shr.u32 	%r9130, %r9129, 6;
	sub.s32 	%r9131, %r9130, %r18;
	and.b32  	%r9132, %r9129, 36;
	mul.wide.s32 	%rd15378, %r9131, 8;
	add.s64 	%rd15379, %rd29, %rd15378;
	ld.local.u64 	%rd15380, [%rd15379];
	shr.u64 	%rd15381, %rd15380, %r9132;
	and.b64  	%rd15382, %rd15381, 127;
	st.global.u64 	[%rd54+7168], %rd15382;
	add.s32 	%r9133, %r17, 203;
	shr.u32 	%r9134, %r9133, 6;
	sub.s32 	%r9135, %r9134, %r18;
	and.b32  	%r9136, %r9133, 43;
	mul.wide.s32 	%rd15383, %r9135, 8;
	add.s64 	%rd15384, %rd29, %rd15383;
	ld.local.u64 	%rd15385, [%rd15384];
	shr.u64 	%rd15386, %rd15385, %r9136;
	and.b64  	%rd15387, %rd15386, 127;
	st.global.u64 	[%rd54+7424], %rd15387;
	add.s32 	%r9137, %r17, 210;
	shr.u32 	%r9138, %r9137, 6;
	sub.s32 	%r9139, %r9138, %r18;
	and.b32  	%r9140, %r9137, 50;
	mul.wide.s32 	%rd15388, %r9139, 8;
	add.s64 	%rd15389, %rd29, %rd15388;
	ld.local.u64 	%rd15390, [%rd15389];
	shr.u64 	%rd15391, %rd15390, %r9140;
	and.b64  	%rd15392, %rd15391, 127;
	st.global.u64 	[%rd54+7680], %rd15392;
	add.s32 	%r9141, %r17, 217;
	shr.u32 	%r9142, %r9141, 6;
	sub.s32 	%r9143, %r9142, %r18;
	and.b32  	%r9144, %r9141, 57;
	mul.wide.s32 	%rd15393, %r9143, 8;
	add.s64 	%rd15394, %rd29, %rd15393;
	ld.local.u64 	%rd15395, [%rd15394];
	shr.u64 	%rd15396, %rd15395, %r9144;
	and.b64  	%rd15397, %rd15396, 127;
	st.global.u64 	[%rd54+7936], %rd15397;
	bra.uni 	$L__BB0_1666;
$L__BB0_225:
	mov.u32 	%r9025, %tid.x;
	shl.b32 	%r9026, %r9025, 2;
	mul.wide.u32 	%rd15144, %r9026, 8;
	add.s64 	%rd15145, %rd32, %rd15144;
	ld.global.nc.u64 	%rd15146, [%rd15145];
	and.b64  	%rd15147, %rd15146, 255;
	mul.wide.u32 	%rd15148, %r9025, 8;
	add.s64 	%rd15149, %rd33, %rd15148;
	st.global.u64 	[%rd15149], %rd15147;
	shr.u64 	%rd15150, %rd15146, 8;
	and.b64  	%rd15151, %rd15150, 255;
	st.global.u64 	[%rd15149+256], %rd15151;
	shr.u64 	%rd15152, %rd15146, 16;
	and.b64  	%rd15153, %rd15152, 255;
	st.global.u64 	[%rd15149+512], %rd15153;
	shr.u64 	%rd15154, %rd15146, 24;
	and.b64  	%rd15155, %rd15154, 255;
	st.global.u64 	[%rd15149+768], %rd15155;
	shr.u64 	%rd15156, %rd15146, 32;
	and.b64  	%rd15157, %rd15156, 255;
	st.global.u64 	[%rd15149+1024], %rd15157;
	shr.u64 	%rd15158, %rd15146, 40;
	and.b64  	%rd15159, %rd15158, 255;
	st.global.u64 	[%rd15149+1280], %rd15159;
	shr.u64 	%rd15160, %rd15146, 48;
	and.b64  	%rd15161, %rd15160, 255;
	st.global.u64 	[%rd15149+1536], %rd15161;
	shr.u64 	%rd15162, %rd15146, 56;
	st.global.u64 	[%rd15149+1792], %rd15162;
	ld.global.nc.u64 	%rd15163, [%rd15145+8];
	and.b64  	%rd15164, %rd15163, 255;
	st.global.u64 	[%rd15149+2048], %rd15164;
	shr.u64 	%rd15165, %rd15163, 8;
	and.b64  	%rd15166, %rd15165, 255;
	st.global.u64 	[%rd15149+2304], %rd15166;
	shr.u64 	%rd15167, %rd15163, 16;
	and.b64  	%rd15168, %rd15167, 255;
	st.global.u64 	[%rd15149+2560], %rd15168;
	shr.u64 	%rd15169, %rd15163, 24;
	and.b64  	%rd15170, %rd15169, 255;
	st.global.u64 	[%rd15149+2816], %rd15170;
	shr.u64 	%rd15171, %rd15163, 32;
	and.b64  	%rd15172, %rd15171, 255;
	st.global.u64 	[%rd15149+3072], %rd15172;
	shr.u64 	%rd15173, %rd15163, 40;
	and.b64  	%rd15174, %rd15173, 255;
	st.global.u64 	[%rd15149+3328], %rd15174;
	shr.u64 	%rd15175, %rd15163, 48;
	and.b64  	%rd15176, %rd15175, 255;
	st.global.u64 	[%rd15149+3584], %rd15176;
	shr.u64 	%rd15177, %rd15163, 56;
	st.global.u64 	[%rd15149+3840], %rd15177;
	ld.global.nc.u64 	%rd15178, [%rd15145+16];
	and.b64  	%rd15179, %rd15178, 255;
	st.global.u64 	[%rd15149+4096], %rd15179;
	shr.u64 	%rd15180, %rd15178, 8;
	and.b64  	%rd15181, %rd15180, 255;
	st.global.u64 	[%rd15149+4352], %rd15181;
	shr.u64 	%rd15182, %rd15178, 16;
	and.b64  	%rd15183, %rd15182, 255;
	st.global.u64 	[%rd15149+4608], %rd15183;
	shr.u64 	%rd15184, %rd15178, 24;
	and.b64  	%rd15185, %rd15184, 255;
	st.global.u64 	[%rd15149+4864], %rd15185;
	shr.u64 	%rd15186, %rd15178, 32;
	and.b64  	%rd15187, %rd15186, 255;
	st.global.u64 	[%rd15149+5120], %rd15187;
	shr.u64 	%rd15188, %rd15178, 40;
	and.b64  	%rd15189, %rd15188, 255;
	st.global.u64 	[%rd15149+5376], %rd15189;
	shr.u64 	%rd15190, %rd15178, 48;
	and.b64  	%rd15191, %rd15190, 255;
	st.global.u64 	[%rd15149+5632], %rd15191;
	shr.u64 	%rd15192, %rd15178, 56;
	st.global.u64 	[%rd15149+5888], %rd15192;
	ld.global.nc.u64 	%rd15193, [%rd15145+24];
	and.b64  	%rd15194, %rd15193, 255;
	st.global.u64 	[%rd15149+6144], %rd15194;
	shr.u64 	%rd15195, %rd15193, 8;
	and.b64  	%rd15196, %rd15195, 255;
	st.global.u64 	[%rd15149+6400], %rd15196;
	shr.u64 	%rd15197, %rd15193, 16;
	and.b64  	%rd15198, %rd15197, 255;
	st.global.u64 	[%rd15149+6656], %rd15198;
	shr.u64 	%rd15199, %rd15193, 24;
	and.b64  	%rd15200, %rd15199, 255;
	st.global.u64 	[%rd15149+6912], %rd15200;
	shr.u64 	%rd15201, %rd15193, 32;
	and.b64  	%rd15202, %rd15201, 255;
	st.global.u64 	[%rd15149+7168], %rd15202;
	shr.u64 	%rd15203, %rd15193, 40;
	and.b64  	%rd15204, %rd15203, 255;
	st.global.u64 	[%rd15149+7424], %rd15204;
	shr.u64 	%rd15205, %rd15193, 48;
	and.b64  	%rd15206, %rd15205, 255;
	st.global.u64 	[%rd15149+7680], %rd15206;
	shr.u64 	%rd15207, %rd15193, 56;
	st.global.u64 	[%rd15149+7936], %rd15207;
	bra.uni 	$L__BB0_1666;
$L__BB0_226:
	ld.local.u64 	%rd14963, [%rd28];
	shr.u64 	%rd16119, %rd14963, %r34;
$L__BB0_227:
	and.b64  	%rd14964, %rd16119, 511;
	st.global.u64 	[%rd73+768], %rd14964;
	add.s32 	%r8915, %r31, 36;
	shr.u32 	%r8916, %r8915, 6;
	sub.s32 	%r8917, %r8916, %r32;
	and.b32  	%r8918, %r8915, 36;
	mul.wide.s32 	%rd14965, %r8917, 8;
	add.s64 	%rd14966, %rd28, %rd14965;
	ld.local.u64 	%rd14967, [%rd14966];
	shr.u64 	%rd14968, %rd14967, %r8918;
	and.b64  	%rd14969, %rd14968, 511;
	st.global.u64 	[%rd73+1024], %rd14969;
	add.s32 	%r8919, %r31, 45;
	shr.u32 	%r8920, %r8919, 6;
	sub.s32 	%r8921, %r8920, %r32;
	and.b32  	%r8922, %r8919, 45;
	mul.wide.s32 	%rd14970, %r8921, 8;
	add.s64 	%rd14971, %rd28, %rd14970;
	ld.local.u64 	%rd14972, [%rd14971];
	shr.u64 	%rd14973, %rd14972, %r8922;
	and.b64  	%rd14974, %rd14973, 511;
	st.global.u64 	[%rd73+1280], %rd14974;
	add.s32 	%r8923, %r31, 54;
	shr.u32 	%r8924, %r8923, 6;
	sub.s32 	%r8925, %r8924, %r32;
	and.b32  	%r8926, %r8923, 54;
	mul.wide.s32 	%rd14975, %r8925, 8;
	add.s64 	%rd14976, %rd28, %rd14975;
	ld.local.u64 	%rd14977, [%rd14976];
	shr.u64 	%rd14978, %rd14977, %r8926;
	and.b64  	%rd14979, %rd14978, 511;
	st.global.u64 	[%rd73+1536], %rd14979;
	add.s32 	%r8927, %r31, 63;
	shr.u32 	%r8928, %r8927, 6;
	sub.s32 	%r35, %r8928, %r32;
	and.b32  	%r36, %r8927, 63;
	setp.lt.u32 	%p590, %r36, 56;
	@%p590 bra 	$L__BB0_229;
	mul.wide.s32 	%rd14980, %r35, 8;
	add.s64 	%rd14981, %rd28, %rd14980;
	ld.local.u64 	%rd14982, [%rd14981];
	ld.local.u64 	%rd14983, [%rd14981+8];
	shr.u64 	%rd14984, %rd14982, %r36;
	shl.b64 	%rd14985, %rd14983, 1;
	xor.b32  	%r8929, %r36, 63;
	shl.b64 	%rd14986, %rd14985, %r8929;
	or.b64  	%rd16120, %rd14986, %rd14984;
	bra.uni 	$L__BB0_230;
$L__BB0_229:
	mul.wide.s32 	%rd14987, %r35, 8;
	add.s64 	%rd14988, %rd28, %rd14987;
	ld.local.u64 	%rd14989, [%rd14988];
	shr.u64 	%rd16120, %rd14989, %r36;
$L__BB0_230:
	and.b64  	%rd14990, %rd16120, 511;
	st.global.u64 	[%rd73+1792], %rd14990;
	add.s32 	%r8930, %r31, 72;
	shr.u32 	%r8931, %r8930, 6;
	sub.s32 	%r8932, %r8931, %r32;
	and.b32  	%r8933, %r8930, 40;
	mul.wide.s32 	%rd14991, %r8932, 8;
	add.s64 	%rd14992, %rd28, %rd14991;
	ld.local.u64 	%rd14993, [%rd14992];
	shr.u64 	%rd14994, %rd14993, %r8933;
	and.b64  	%rd14995, %rd14994, 511;
	st.global.u64 	[%rd73+2048], %rd14995;
	add.s32 	%r8934, %r31, 81;
	shr.u32 	%r8935, %r8934, 6;
	sub.s32 	%r8936, %r8935, %r32;
	and.b32  	%r8937, %r8934, 49;
	mul.wide.s32 	%rd14996, %r8936, 8;
	add.s64 	%rd14997, %rd28, %rd14996;
	ld.local.u64 	%rd14998, [%rd14997];
	shr.u64 	%rd14999, %rd14998, %r8937;
	and.b64  	%rd15000, %rd14999, 511;
	st.global.u64 	[%rd73+2304], %rd15000;
	add.s32 	%r8938, %r31, 90;
	shr.u32 	%r8939, %r8938, 6;
	sub.s32 	%r37, %r8939, %r32;
	and.b32  	%r38, %r8938, 58;
	setp.lt.u32 	%p591, %r38, 56;
	@%p591 bra 	$L__BB0_232;
	mul.wide.s32 	%rd15001, %r37, 8;
	add.s64 	%rd15002, %rd28, %rd15001;
	ld.local.u64 	%rd15003, [%rd15002];
	ld.local.u64 	%rd15004, [%rd15002+8];
	shr.u64 	%rd15005, %rd15003, %r38;
	shl.b64 	%rd15006, %rd15004, 1;
	xor.b32  	%r8940, %r38, 63;
	shl.b64 	%rd15007, %rd15006, %r8940;
	or.b64  	%rd16121, %rd15007, %rd15005;
	bra.uni 	$L__BB0_233;
$L__BB0_232:
	mul.wide.s32 	%rd15008, %r37, 8;
	add.s64 	%rd15009, %rd28, %rd15008;
	ld.local.u64 	%rd15010, [%rd15009];
	shr.u64 	%rd16121, %rd15010, %r38;
$L__BB0_233:
	and.b64  	%rd15011, %rd16121, 511;
	st.global.u64 	[%rd73+2560], %rd15011;
	add.s32 	%r8941, %r31, 99;
	shr.u32 	%r8942, %r8941, 6;
	sub.s32 	%r8943, %r8942, %r32;
	and.b32  	%r8944, %r8941, 35;
	mul.wide.s32 	%rd15012, %r8943, 8;
	add.s64 	%rd15013, %rd28, %rd15012;
	ld.local.u64 	%rd15014, [%rd15013];
	shr.u64 	%rd15015, %rd15014, %r8944;
	and.b64  	%rd15016, %rd15015, 511;
	st.global.u64 	[%rd73+2816], %rd15016;
	add.s32 	%r8945, %r31, 108;
	shr.u32 	%r8946, %r8945, 6;
	sub.s32 	%r8947, %r8946, %r32;
	and.b32  	%r8948, %r8945, 44;
	mul.wide.s32 	%rd15017, %r8947, 8;
	add.s64 	%rd15018, %rd28, %rd15017;
	ld.local.u64 	%rd15019, [%rd15018];
	shr.u64 	%rd15020, %rd15019, %r8948;
	and.b64  	%rd15021, %rd15020, 511;
	st.global.u64 	[%rd73+3072], %rd15021;
	add.s32 	%r8949, %r31, 117;
	shr.u32 	%r8950, %r8949, 6;
	sub.s32 	%r8951, %r8950, %r32;
	and.b32  	%r8952, %r8949, 53;
	mul.wide.s32 	%rd15022, %r8951, 8;
	add.s64 	%rd15023, %rd28, %rd15022;
	ld.local.u64 	%rd15024, [%rd15023];
	shr.u64 	%rd15025, %rd15024, %r8952;
	and.b64  	%rd15026, %rd15025, 511;
	st.global.u64 	[%rd73+3328], %rd15026;
	add.s32 	%r8953, %r31, 126;
	shr.u32 	%r8954, %r8953, 6;
	sub.s32 	%r39, %r8954, %r32;
	and.b32  	%r40, %r8953, 62;
	setp.lt.u32 	%p592, %r40, 56;
	@%p592 bra 	$L__BB0_235;
	mul.wide.s32 	%rd15027, %r39, 8;
	add.s64 	%rd15028, %rd28, %rd15027;
	ld.local.u64 	%rd15029, [%rd15028];
	ld.local.u64 	%rd15030, [%rd15028+8];
	shr.u64 	%rd15031, %rd15029, %r40;
	shl.b64 	%rd15032, %rd15030, 1;
	xor.b32  	%r8955, %r40, 63;
	shl.b64 	%rd15033, %rd15032, %r8955;
	or.b64  	%rd16122, %rd15033, %rd15031;
	bra.uni 	$L__BB0_236;
$L__BB0_235:
	mul.wide.s32 	%rd15034, %r39, 8;
	add.s64 	%rd15035, %rd28, %rd15034;
	ld.local.u64 	%rd15036, [%rd15035];
	shr.u64 	%rd16122, %rd15036, %r40;
$L__BB0_236:
	and.b64  	%rd15037, %rd16122, 511;
	st.global.u64 	[%rd73+3584], %rd15037;
	add.s32 	%r8956, %r31, 135;
	shr.u32 	%r8957, %r8956, 6;
	sub.s32 	%r8958, %r8957, %r32;
	and.b32  	%r8959, %r8956, 39;
	mul.wide.s32 	%rd15038, %r8958, 8;
	add.s64 	%rd15039, %rd28, %rd15038;
	ld.local.u64 	%rd15040, [%rd15039];
	shr.u64 	%rd15041, %rd15040, %r8959;
	and.b64  	%rd15042, %rd15041, 511;
	st.global.u64 	[%rd73+3840], %rd15042;
	add.s32 	%r8960, %r31, 144;
	shr.u32 	%r8961, %r8960, 6;
	sub.s32 	%r8962, %r8961, %r32;
	and.b32  	%r8963, %r8960, 48;
	mul.wide.s32 	%rd15043, %r8962, 8;
	add.s64 	%rd15044, %rd28, %rd15043;
	ld.local.u64 	%rd15045, [%rd15044];
	shr.u64 	%rd15046, %rd15045, %r8963;
	and.b64  	%rd15047, %rd15046, 511;
	st.global.u64 	[%rd73+4096], %rd15047;
	add.s32 	%r8964, %r31, 153;
	shr.u32 	%r8965, %r8964, 6;
	sub.s32 	%r41, %r8965, %r32;
	and.b32  	%r42, %r8964, 57;
	setp.lt.u32 	%p593, %r42, 56;
	@%p593 bra 	$L__BB0_238;
	mul.wide.s32 	%rd15048, %r41, 8;
	add.s64 	%rd15049, %rd28, %rd15048;
	ld.local.u64 	%rd15050, [%rd15049];
	ld.local.u64 	%rd15051, [%rd15049+8];
	shr.u64 	%rd15052, %rd15050, %r42;
	shl.b64 	%rd15053, %rd15051, 1;
	xor.b32  	%r8966, %r42, 63;
	shl.b64 	%rd15054, %rd15053, %r8966;
	or.b64  	%rd16123, %rd15054, %rd15052;
	bra.uni 	$L__BB0_239;
$L__BB0_238:
	mul.wide.s32 	%rd15055, %r41, 8;
	add.s64 	%rd15056, %rd28, %rd15055;
	ld.local.u64 	%rd15057, [%rd15056];
	shr.u64 	%rd16123, %rd15057, %r42;
$L__BB0_239:
	and.b64  	%rd15058, %rd16123, 511;
	st.global.u64 	[%rd73+4352], %rd15058;
	add.s32 	%r8967, %r31, 162;
	shr.u32 	%r8968, %r8967, 6;
	sub.s32 	%r8969, %r8968, %r32;
	and.b32  	%r8970, %r8967, 34;
	mul.wide.s32 	%rd15059, %r8969, 8;
	add.s64 	%rd15060, %rd28, %rd15059;
	ld.local.u64 	%rd15061, [%rd15060];
	shr.u64 	%rd15062, %rd15061, %r8970;
	and.b64  	%rd15063, %rd15062, 511;
	st.global.u64 	[%rd73+4608], %rd15063;
	add.s32 	%r8971, %r31, 171;
	shr.u32 	%r8972, %r8971, 6;
	sub.s32 	%r8973, %r8972, %r32;
	and.b32  	%r8974, %r8971, 43;
	mul.wide.s32 	%rd15064, %r8973, 8;
	add.s64 	%rd15065, %rd28, %rd15064;
	ld.local.u64 	%rd15066, [%rd15065];
	shr.u64 	%rd15067, %rd15066, %r8974;
	and.b64  	%rd15068, %rd15067, 511;
	st.global.u64 	[%rd73+4864], %rd15068;
	add.s32 	%r8975, %r31, 180;
	shr.u32 	%r8976, %r8975, 6;
	sub.s32 	%r8977, %r8976, %r32;
	and.b32  	%r8978, %r8975, 52;
	mul.wide.s32 	%rd15069, %r8977, 8;
	add.s64 	%rd15070, %rd28, %rd15069;
	ld.local.u64 	%rd15071, [%rd15070];
	shr.u64 	%rd15072, %rd15071, %r8978;
	and.b64  	%rd15073, %rd15072, 511;
	st.global.u64 	[%rd73+5120], %rd15073;
	add.s32 	%r8979, %r31, 189;
	shr.u32 	%r8980, %r8979, 6;
	sub.s32 	%r43, %r8980, %r32;
	and.b32  	%r44, %r8979, 61;
	setp.lt.u32 	%p594, %r44, 56;
	@%p594 bra 	$L__BB0_241;
	mul.wide.s32 	%rd15074, %r43, 8;
	add.s64 	%rd15075, %rd28, %rd15074;
	ld.local.u64 	%rd15076, [%rd15075];
	ld.local.u64 	%rd15077, [%rd15075+8];
	shr.u64 	%rd15078, %rd15076, %r44;
	shl.b64 	%rd15079, %rd15077, 1;
	xor.b32  	%r8981, %r44, 63;
	shl.b64 	%rd15080, %rd15079, %r8981;
	or.b64  	%rd16124, %rd15080, %rd15078;
	bra.uni 	$L__BB0_242;
$L__BB0_241:
	mul.wide.s32 	%rd15081, %r43, 8;
	add.s64 	%rd15082, %rd28, %rd15081;
	ld.local.u64 	%rd15083, [%rd15082];
	shr.u64 	%rd16124, %rd15083, %r44;
$L__BB0_242:
	and.b64  	%rd15084, %rd16124, 511;
	st.global.u64 	[%rd73+5376], %rd15084;
	add.s32 	%r8982, %r31, 198;
	shr.u32 	%r8983, %r8982, 6;
	sub.s32 	%r8984, %r8983, %r32;
	and.b32  	%r8985, %r8982, 38;
	mul.wide.s32 	%rd15085, %r8984, 8;
	add.s64 	%rd15086, %rd28, %rd15085;
	ld.local.u64 	%rd15087, [%rd15086];
	shr.u64 	%rd15088, %rd15087, %r8985;
	and.b64  	%rd15089, %rd15088, 511;
	st.global.u64 	[%rd73+5632], %rd15089;
	add.s32 	%r8986, %r31, 207;
	shr.u32 	%r8987, %r8986, 6;
	sub.s32 	%r8988, %r8987, %r32;
	and.b32  	%r8989, %r8986, 47;
	mul.wide.s32 	%rd15090, %r8988, 8;
	add.s64 	%rd15091, %rd28, %rd15090;
	ld.local.u64 	%rd15092, [%rd15091];
	shr.u64 	%rd15093, %rd15092, %r8989;
	and.b64  	%rd15094, %rd15093, 511;
	st.global.u64 	[%rd73+5888], %rd15094;
	add.s32 	%r8990, %r31, 216;
	shr.u32 	%r8991, %r8990, 6;
	sub.s32 	%r45, %r8991, %r32;
	and.b32  	%r46, %r8990, 56;
	setp.ne.s32 	%p595, %r46, 56;
	@%p595 bra 	$L__BB0_244;
	mul.wide.s32 	%rd15098, %r45, 8;
	add.s64 	%rd15099, %rd28, %rd15098;
	ld.local.u64 	%rd15100, [%rd15099];
	ld.local.u64 	%rd15101, [%rd15099+8];
	mov.b64 	{%r8992, %r8993}, %rd15101;
	mov.b64 	{%r8994, %r8995}, %rd15100;
	shf.l.wrap.b32 	%r8996, %r8995, %r8992, 8;
	shf.l.wrap.b32 	%r8997, %r8992, %r8993, 8;
	mov.b64 	%rd16125, {%r8996, %r8997};
	bra.uni 	$L__BB0_245;
$L__BB0_244:
	mul.wide.s32 	%rd15095, %r45, 8;
	add.s64 	%rd15096, %rd28, %rd15095;
	ld.local.u64 	%rd15097, [%rd15096];
	shr.u64 	%rd16125, %rd15097, %r46;
$L__BB0_245:
	and.b64  	%rd15102, %rd16125, 511;
	st.global.u64 	[%rd73+6144], %rd15102;
	add.s32 	%r8998, %r31, 225;
	shr.u32 	%r8999, %r8998, 6;
	sub.s32 	%r9000, %r8999, %r32;
	and.b32  	%r9001, %r8998, 33;
	mul.wide.s32 	%rd15103, %r9000, 8;
	add.s64 	%rd15104, %rd28, %rd15103;
	ld.local.u64 	%rd15105, [%rd15104];
	shr.u64 	%rd15106, %rd15105, %r9001;
	and.b64  	%rd15107, %rd15106, 511;
	st.global.u64 	[%rd73+6400], %rd15107;
	add.s32 	%r9002, %r31, 234;
	shr.u32 	%r9003, %r9002, 6;
	sub.s32 	%r9004, %r9003, %r32;
	and.b32  	%r9005, %r9002, 42;
	mul.wide.s32 	%rd15108, %r9004, 8;
	add.s64 	%rd15109, %rd28, %rd15108;
	ld.local.u64 	%rd15110, [%rd15109];
	shr.u64 	%rd15111, %rd15110, %r9005;
	and.b64  	%rd15112, %rd15111, 511;
	st.global.u64 	[%rd73+6656], %rd15112;
	add.s32 	%r9006, %r31, 243;
	shr.u32 	%r9007, %r9006, 6;
	sub.s32 	%r9008, %r9007, %r32;
	and.b32  	%r9009, %r9006, 51;
	mul.wide.s32 	%rd15113, %r9008, 8;
	add.s64 	%rd15114, %rd28, %rd15113;
	ld.local.u64 	%rd15115, [%rd15114];
	shr.u64 	%rd15116, %rd15115, %r9009;
	and.b64  	%rd15117, %rd15116, 511;
	st.global.u64 	[%rd73+6912], %rd15117;
	add.s32 	%r9010, %r31, 252;
	shr.u32 	%r9011, %r9010, 6;
	sub.s32 	%r47, %r9011, %r32;
	and.b32  	%r48, %r9010, 60;
	setp.lt.u32 	%p596, %r48, 56;
	@%p596 bra 	$L__BB0_247;
	mul.wide.s32 	%rd15118, %r47, 8;
	add.s64 	%rd15119, %rd28, %rd15118;
	ld.local.u64 	%rd15120, [%rd15119];
	ld.local.u64 	%rd15121, [%rd15119+8];
	shr.u64 	%rd15122, %rd15120, %r48;
	shl.b64 	%rd15123, %rd15121, 1;
	xor.b32  	%r9012, %r48, 63;
	shl.b64 	%rd15124, %rd15123, %r9012;
	or.b64  	%rd16126, %rd15124, %rd15122;
	bra.uni 	$L__BB0_248;
$L__BB0_247:
	mul.wide.s32 	%rd15125, %r47, 8;
	add.s64 	%rd15126, %rd28, %rd15125;
	ld.local.u64 	%rd15127, [%rd15126];
	shr.u64 	%rd16126, %rd15127, %r48;
$L__BB0_248:
	and.b64  	%rd15128, %rd16126, 511;
	st.global.u64 	[%rd73+7168], %rd15128;
	add.s32 	%r9013, %r31, 261;
	shr.u32 	%r9014, %r9013, 6;
	sub.s32 	%r9015, %r9014, %r32;
	and.b32  	%r9016, %r9013, 37;
	mul.wide.s32 	%rd15129, %r9015, 8;
	add.s64 	%rd15130, %rd28, %rd15129;
	ld.local.u64 	%rd15131, [%rd15130];
	shr.u64 	%rd15132, %rd15131, %r9016;
	and.b64  	%rd15133, %rd15132, 511;
	st.global.u64 	[%rd73+7424], %rd15133;
	add.s32 	%r9017, %r31, 270;
	shr.u32 	%r9018, %r9017, 6;
	sub.s32 	%r9019, %r9018, %r32;
	and.b32  	%r9020, %r9017, 46;
	mul.wide.s32 	%rd15134, %r9019, 8;
	add.s64 	%rd15135, %rd28, %rd15134;
	ld.local.u64 	%rd15136, [%rd15135];
	shr.u64 	%rd15137, %rd15136, %r9020;
	and.b64  	%rd15138, %rd15137, 511;
	st.global.u64 	[%rd73+7680], %rd15138;
	add.s32 	%r9021, %r31, 279;
	shr.u32 	%r9022, %r9021, 6;
	sub.s32 	%r9023, %r9022, %r32;
	and.b32  	%r9024, %r9021, 55;
	mul.wide.s32 	%rd15139, %r9023, 8;
	add.s64 	%rd15140, %rd28, %rd15139;
	ld.local.u64 	%rd15141, [%rd15140];
	shr.u64 	%rd15142, %rd15141, %r9024;
	and.b64  	%rd15143, %rd15142, 511;
	st.global.u64 	[%rd73+7936], %rd15143;
	bra.uni 	$L__BB0_1666;
$L__BB0_249:
	cvta.to.local.u64 	%rd14779, %rd1622;
	mov.u32 	%r8803, %tid.x;
	mul.lo.s32 	%r8804, %r8803, 320;
	mul.lo.s32 	%r8805, %r8803, 5;
	mul.wide.u32 	%rd14780, %r8805, 8;
	add.s64 	%rd14781, %rd32, %rd14780;
	ld.global.nc.u64 	%rd14782, [%rd14781];
	ld.global.nc.u64 	%rd14783, [%rd14781+8];
	st.local.v2.u64 	[%rd14779], {%rd14782, %rd14783};
	ld.global.nc.u64 	%rd14784, [%rd14781+16];
	ld.global.nc.u64 	%rd14785, [%rd14781+24];
	st.local.v2.u64 	[%rd14779+16], {%rd14784, %rd14785};
	ld.global.nc.u64 	%rd14786, [%rd14781+32];
	ld.global.nc.u64 	%rd14787, [%rd14781+40];
	st.local.v2.u64 	[%rd14779+32], {%rd14786, %rd14787};
	shr.u32 	%r8806, %r8804, 6;
	sub.s32 	%r8807, %r8806, %r8805;
	mul.wide.s32 	%rd14788, %r8807, 8;
	add.s64 	%rd14789, %rd14779, %rd14788;
	ld.local.u64 	%rd14790, [%rd14789];
	and.b64  	%rd14791, %rd14790, 1023;
	mul.wide.u32 	%rd14792, %r8803, 8;
	add.s64 	%rd14793, %rd33, %rd14792;
	st.global.u64 	[%rd14793], %rd14791;
	add.s64 	%rd14794, %rd14789, %rd14788;
	ld.local.u64 	%rd14795, [%rd14794];
	shr.u64 	%rd14796, %rd14795, 10;
	and.b64  	%rd14797, %rd14796, 1023;
	st.global.u64 	[%rd14793+256], %rd14797;
	ld.local.u64 	%rd14798, [%rd14794];
	shr.u64 	%rd14799, %rd14798, 20;
	and.b64  	%rd14800, %rd14799, 1023;
	st.global.u64 	[%rd14793+512], %rd14800;
	ld.local.u64 	%rd14801, [%rd14794];
	shr.u64 	%rd14802, %rd14801, 30;
	and.b64  	%rd14803, %rd14802, 1023;
	st.global.u64 	[%rd14793+768], %rd14803;
	ld.local.u64 	%rd14804, [%rd14794];
	shr.u64 	%rd14805, %rd14804, 40;
	and.b64  	%rd14806, %rd14805, 1023;
	st.global.u64 	[%rd14793+1024], %rd14806;
	ld.local.u64 	%rd14807, [%rd14794];
	shr.u64 	%rd14808, %rd14807, 50;
	and.b64  	%rd14809, %rd14808, 1023;
	st.global.u64 	[%rd14793+1280], %rd14809;
	ld.local.u64 	%rd14810, [%rd14794];
	ld.local.u64 	%rd14811, [%rd14794+8];
	mov.b64 	{%r8808, %r8809}, %rd14811;
	mov.b64 	{%r8810, %r8811}, %rd14810;
	shf.l.wrap.b32 	%r8812, %r8811, %r8808, 4;
	shf.l.wrap.b32 	%r8813, %r8808, %r8809, 4;
	mov.b64 	%rd14812, {%r8812, %r8813};
	and.b64  	%rd14813, %rd14812, 1023;
	st.global.u64 	[%rd14793+1536], %rd14813;
	add.s32 	%r8814, %r8804, 70;
	shr.u32 	%r8815, %r8814, 6;
	sub.s32 	%r8816, %r8815, %r8805;
	mul.wide.s32 	%rd14814, %r8816, 8;
	add.s64 	%rd14815, %rd14789, %rd14814;
	ld.local.u64 	%rd14816, [%rd14815];
	shr.u64 	%rd14817, %rd14816, 6;
	and.b64  	%rd14818, %rd14817, 1023;
	st.global.u64 	[%rd14793+1792], %rd14818;
	add.s32 	%r8817, %r8804, 80;
	shr.u32 	%r8818, %r8817, 6;
	sub.s32 	%r8819, %r8818, %r8805;
	mul.wide.s32 	%rd14819, %r8819, 8;
	add.s64 	%rd14820, %rd14789, %rd14819;
	ld.local.u64 	%rd14821, [%rd14820];
	shr.u64 	%rd14822, %rd14821, 16;
	and.b64  	%rd14823, %rd14822, 1023;
	st.global.u64 	[%rd14793+2048], %rd14823;
	add.s32 	%r8820, %r8804, 90;
	shr.u32 	%r8821, %r8820, 6;
	sub.s32 	%r8822, %r8821, %r8805;
	mul.wide.s32 	%rd14824, %r8822, 8;
	add.s64 	%rd14825, %rd14789, %rd14824;
	ld.local.u64 	%rd14826, [%rd14825];
	shr.u64 	%rd14827, %rd14826, 26;
	and.b64  	%rd14828, %rd14827, 1023;
	st.global.u64 	[%rd14793+2304], %rd14828;
	add.s32 	%r8823, %r8804, 100;
	shr.u32 	%r8824, %r8823, 6;
	sub.s32 	%r8825, %r8824, %r8805;
	mul.wide.s32 	%rd14829, %r8825, 8;
	add.s64 	%rd14830, %rd14789, %rd14829;
	ld.local.u64 	%rd14831, [%rd14830];
	shr.u64 	%rd14832, %rd14831, 36;
	and.b64  	%rd14833, %rd14832, 1023;
	st.global.u64 	[%rd14793+2560], %rd14833;
	add.s32 	%r8826, %r8804, 110;
	shr.u32 	%r8827, %r8826, 6;
	sub.s32 	%r8828, %r8827, %r8805;
	mul.wide.s32 	%rd14834, %r8828, 8;
	add.s64 	%rd14835, %rd14789, %rd14834;
	ld.local.u64 	%rd14836, [%rd14835];
	shr.u64 	%rd14837, %rd14836, 46;
	and.b64  	%rd14838, %rd14837, 1023;
	st.global.u64 	[%rd14793+2816], %rd14838;
	add.s32 	%r8829, %r8804, 120;
	shr.u32 	%r8830, %r8829, 6;
	sub.s32 	%r8831, %r8830, %r8805;
	mul.wide.s32 	%rd14839, %r8831, 8;
	add.s64 	%rd14840, %rd14789, %rd14839;
	ld.local.u64 	%rd14841, [%rd14840];
	ld.local.u64 	%rd14842, [%rd14840+8];
	mov.b64 	{%r8832, %r8833}, %rd14842;
	mov.b64 	{%r8834, %r8835}, %rd14841;
	shf.l.wrap.b32 	%r8836, %r8835, %r8832, 8;
	shf.l.wrap.b32 	%r8837, %r8832, %r8833, 8;
	mov.b64 	%rd14843, {%r8836, %r8837};
	and.b64  	%rd14844, %rd14843, 1023;
	st.global.u64 	[%rd14793+3072], %rd14844;
	add.s32 	%r8838, %r8804, 130;
	shr.u32 	%r8839, %r8838, 6;
	sub.s32 	%r8840, %r8839, %r8805;
	mul.wide.s32 	%rd14845, %r8840, 8;
	add.s64 	%rd14846, %rd14789, %rd14845;
	ld.local.u64 	%rd14847, [%rd14846];
	shr.u64 	%rd14848, %rd14847, 2;
	and.b64  	%rd14849, %rd14848, 1023;
	st.global.u64 	[%rd14793+3328], %rd14849;
	add.s32 	%r8841, %r8804, 140;
	shr.u32 	%r8842, %r8841, 6;
	sub.s32 	%r8843, %r8842, %r8805;
	mul.wide.s32 	%rd14850, %r8843, 8;
	add.s64 	%rd14851, %rd14789, %rd14850;
	ld.local.u64 	%rd14852, [%rd14851];
	shr.u64 	%rd14853, %rd14852, 12;
	and.b64  	%rd14854, %rd14853, 1023;
	st.global.u64 	[%rd14793+3584], %rd14854;
	add.s32 	%r8844, %r8804, 150;
	shr.u32 	%r8845, %r8844, 6;
	sub.s32 	%r8846, %r8845, %r8805;
	mul.wide.s32 	%rd14855, %r8846, 8;
	add.s64 	%rd14856, %rd14789, %rd14855;
	ld.local.u64 	%rd14857, [%rd14856];
	shr.u64 	%rd14858, %rd14857, 22;
	and.b64  	%rd14859, %rd14858, 1023;
	st.global.u64 	[%rd14793+3840], %rd14859;
	add.s32 	%r8847, %r8804, 160;
	shr.u32 	%r8848, %r8847, 6;
	sub.s32 	%r8849, %r8848, %r8805;
	mul.wide.s32 	%rd14860, %r8849, 8;
	add.s64 	%rd14861, %rd14789, %rd14860;
	ld.local.u32 	%rd14862, [%rd14861+4];
	and.b64  	%rd14863, %rd14862, 1023;
	st.global.u64 	[%rd14793+4096], %rd14863;
	add.s32 	%r8850, %r8804, 170;
	shr.u32 	%r8851, %r8850, 6;
	sub.s32 	%r8852, %r8851, %r8805;
	mul.wide.s32 	%rd14864, %r8852, 8;
	add.s64 	%rd14865, %rd14789, %rd14864;
	ld.local.u64 	%rd14866, [%rd14865];
	shr.u64 	%rd14867, %rd14866, 42;
	and.b64  	%rd14868, %rd14867, 1023;
	st.global.u64 	[%rd14793+4352], %rd14868;
	add.s32 	%r8853, %r8804, 180;
	shr.u32 	%r8854, %r8853, 6;
	sub.s32 	%r8855, %r8854, %r8805;
	mul.wide.s32 	%rd14869, %r8855, 8;
	add.s64 	%rd14870, %rd14789, %rd14869;
	ld.local.u64 	%rd14871, [%rd14870];
	shr.u64 	%rd14872, %rd14871, 52;
	and.b64  	%rd14873, %rd14872, 1023;
	st.global.u64 	[%rd14793+4608], %rd14873;
	add.s32 	%r8856, %r8804, 190;
	shr.u32 	%r8857, %r8856, 6;
	sub.s32 	%r8858, %r8857, %r8805;
	mul.wide.s32 	%rd14874, %r8858, 8;
	add.s64 	%rd14875, %rd14789, %rd14874;
	ld.local.u64 	%rd14876, [%rd14875];
	ld.local.u64 	%rd14877, [%rd14875+8];
	mov.b64 	{%r8859, %r8860}, %rd14877;
	mov.b64 	{%r8861, %r8862}, %rd14876;
	shf.l.wrap.b32 	%r8863, %r8862, %r8859, 2;
	shf.l.wrap.b32 	%r8864, %r8859, %r8860, 2;
	mov.b64 	%rd14878, {%r8863, %r8864};
	and.b64  	%rd14879, %rd14878, 1023;
	st.global.u64 	[%rd14793+4864], %rd14879;
	add.s32 	%r8865, %r8804, 200;
	shr.u32 	%r8866, %r8865, 6;
	sub.s32 	%r8867, %r8866, %r8805;
	mul.wide.s32 	%rd14880, %r8867, 8;
	add.s64 	%rd14881, %rd14789, %rd14880;
	ld.local.u64 	%rd14882, [%rd14881];
	shr.u64 	%rd14883, %rd14882, 8;
	and.b64  	%rd14884, %rd14883, 1023;
	st.global.u64 	[%rd14793+5120], %rd14884;
	add.s32 	%r8868, %r8804, 210;
	shr.u32 	%r8869, %r8868, 6;
	sub.s32 	%r8870, %r8869, %r8805;
	mul.wide.s32 	%rd14885, %r8870, 8;
	add.s64 	%rd14886, %rd14789, %rd14885;
	ld.local.u64 	%rd14887, [%rd14886];
	shr.u64 	%rd14888, %rd14887, 18;
	and.b64  	%rd14889, %rd14888, 1023;
	st.global.u64 	[%rd14793+5376], %rd14889;
	add.s32 	%r8871, %r8804, 220;
	shr.u32 	%r8872, %r8871, 6;
	sub.s32 	%r8873, %r8872, %r8805;
	mul.wide.s32 	%rd14890, %r8873, 8;
	add.s64 	%rd14891, %rd14789, %rd14890;
	ld.local.u64 	%rd14892, [%rd14891];
	shr.u64 	%rd14893, %rd14892, 28;
	and.b64  	%rd14894, %rd14893, 1023;
	st.global.u64 	[%rd14793+5632], %rd14894;
	add.s32 	%r8874, %r8804, 230;
	shr.u32 	%r8875, %r8874, 6;
	sub.s32 	%r8876, %r8875, %r8805;
	mul.wide.s32 	%rd14895, %r8876, 8;
	add.s64 	%rd14896, %rd14789, %rd14895;
	ld.local.u64 	%rd14897, [%rd14896];
	shr.u64 	%rd14898, %rd14897, 38;
	and.b64  	%rd14899, %rd14898, 1023;
	st.global.u64 	[%rd14793+5888], %rd14899;
	add.s32 	%r8877, %r8804, 240;
	shr.u32 	%r8878, %r8877, 6;
	sub.s32 	%r8879, %r8878, %r8805;
	mul.wide.s32 	%rd14900, %r8879, 8;
	add.s64 	%rd14901, %rd14789, %rd14900;
	ld.local.u16 	%rd14902, [%rd14901+6];
	and.b64  	%rd14903, %rd14902, 1023;
	st.global.u64 	[%rd14793+6144], %rd14903;
	add.s32 	%r8880, %r8804, 250;
	shr.u32 	%r8881, %r8880, 6;
	sub.s32 	%r8882, %r8881, %r8805;
	mul.wide.s32 	%rd14904, %r8882, 8;
	add.s64 	%rd14905, %rd14789, %rd14904;
	ld.local.u64 	%rd14906, [%rd14905];
	ld.local.u64 	%rd14907, [%rd14905+8];
	mov.b64 	{%r8883, %r8884}, %rd14907;
	mov.b64 	{%r8885, %r8886}, %rd14906;
	shf.l.wrap.b32 	%r8887, %r8886, %r8883, 6;
	shf.l.wrap.b32 	%r8888, %r8883, %r8884, 6;
	mov.b64 	%rd14908, {%r8887, %r8888};
	and.b64  	%rd14909, %rd14908, 1023;
	st.global.u64 	[%rd14793+6400], %rd14909;
	add.s32 	%r8889, %r8804, 260;
	shr.u32 	%r8890, %r8889, 6;
	sub.s32 	%r8891, %r8890, %r8805;
	mul.wide.s32 	%rd14910, %r8891, 8;
	add.s64 	%rd14911, %rd14789, %rd14910;
	ld.local.u64 	%rd14912, [%rd14911];
	shr.u64 	%rd14913, %rd14912, 4;
	and.b64  	%rd14914, %rd14913, 1023;
	st.global.u64 	[%rd14793+6656], %rd14914;
	add.s32 	%r8892, %r8804, 270;
	shr.u32 	%r8893, %r8892, 6;
	sub.s32 	%r8894, %r8893, %r8805;
	mul.wide.s32 	%rd14915, %r8894, 8;
	add.s64 	%rd14916, %rd14789, %rd14915;
	ld.local.u64 	%rd14917, [%rd14916];
	shr.u64 	%rd14918, %rd14917, 14;
	and.b64  	%rd14919, %rd14918, 1023;
	st.global.u64 	[%rd14793+6912], %rd14919;
	add.s32 	%r8895, %r8804, 280;
	shr.u32 	%r8896, %r8895, 6;
	sub.s32 	%r8897, %r8896, %r8805;
	mul.wide.s32 	%rd14920, %r8897, 8;
	add.s64 	%rd14921, %rd14789, %rd14920;
	ld.local.u64 	%rd14922, [%rd14921];
	shr.u64 	%rd14923, %rd14922, 24;
	and.b64  	%rd14924, %rd14923, 1023;
	st.global.u64 	[%rd14793+7168], %rd14924;
	add.s32 	%r8898, %r8804, 290;
	shr.u32 	%r8899, %r8898, 6;
	sub.s32 	%r8900, %r8899, %r8805;
	mul.wide.s32 	%rd14925, %r8900, 8;
	add.s64 	%rd14926, %rd14789, %rd14925;
	ld.local.u64 	%rd14927, [%rd14926];
	shr.u64 	%rd14928, %rd14927, 34;
	and.b64  	%rd14929, %rd14928, 1023;
	st.global.u64 	[%rd14793+7424], %rd14929;
	add.s32 	%r8901, %r8804, 300;
	shr.u32 	%r8902, %r8901, 6;
	sub.s32 	%r8903, %r8902, %r8805;
	mul.wide.s32 	%rd14930, %r8903, 8;
	add.s64 	%rd14931, %rd14789, %rd14930;
	ld.local.u64 	%rd14932, [%rd14931];
	shr.u64 	%rd14933, %rd14932, 44;
	and.b64  	%rd14934, %rd14933, 1023;
	st.global.u64 	[%rd14793+7680], %rd14934;
	add.s32 	%r8904, %r8804, 310;
	shr.u32 	%r8905, %r8904, 6;
	sub.s32 	%r8906, %r8905, %r8805;
	mul.wide.s32 	%rd14935, %r8906, 8;
	add.s64 	%rd14936, %rd14789, %rd14935;
	ld.local.u64 	%rd14937, [%rd14936];
	shr.u64 	%rd14938, %rd14937, 54;
	st.global.u64 	[%rd14793+7936], %rd14938;
	bra.uni 	$L__BB0_1666;
$L__BB0_250:
	ld.local.u64 	%rd14575, [%rd27];
	shr.u64 	%rd16127, %rd14575, %r52;
$L__BB0_251:
	and.b64  	%rd14578, %rd16127, 2047;
	st.global.u64 	[%rd98+512], %rd14578;
	add.s32 	%r8696, %r49, 33;
	shr.u32 	%r8697, %r8696, 6;
	sub.s32 	%r8698, %r8697, %r50;
	and.b32  	%r8699, %r8696, 33;
	mul.wide.s32 	%rd14579, %r8698, 8;
	add.s64 	%rd14580, %rd27, %rd14579;
	ld.local.u64 	%rd14581, [%rd14580];
	shr.u64 	%rd14582, %rd14581, %r8699;
	and.b64  	%rd14583, %rd14582, 2047;
	st.global.u64 	[%rd98+768], %rd14583;
	add.s32 	%r8700, %r49, 44;
	shr.u32 	%r8701, %r8700, 6;
	sub.s32 	%r8702, %r8701, %r50;
	and.b32  	%r8703, %r8700, 44;
	mul.wide.s32 	%rd14584, %r8702, 8;
	add.s64 	%rd14585, %rd27, %rd14584;
	ld.local.u64 	%rd14586, [%rd14585];
	shr.u64 	%rd14587, %rd14586, %r8703;
	and.b64  	%rd14588, %rd14587, 2047;
	st.global.u64 	[%rd98+1024], %rd14588;
	add.s32 	%r8704, %r49, 55;
	shr.u32 	%r8705, %r8704, 6;
	sub.s32 	%r53, %r8705, %r50;
	and.b32  	%r54, %r8704, 55;
	setp.lt.u32 	%p580, %r54, 54;
	@%p580 bra 	$L__BB0_253;
	mul.wide.s32 	%rd14589, %r53, 8;
	add.s64 	%rd14590, %rd27, %rd14589;
	ld.local.u64 	%rd14591, [%rd14590];
	ld.local.u64 	%rd14592, [%rd14590+8];
	shr.u64 	%rd14593, %rd14591, %r54;
	shl.b64 	%rd14594, %rd14592, 1;
	xor.b32  	%r8706, %r54, 63;
	shl.b64 	%rd14595, %rd14594, %r8706;
	or.b64  	%rd16128, %rd14595, %rd14593;
	bra.uni 	$L__BB0_254;
$L__BB0_253:
	mul.wide.s32 	%rd14596, %r53, 8;
	add.s64 	%rd14597, %rd27, %rd14596;
	ld.local.u64 	%rd14598, [%rd14597];
	shr.u64 	%rd16128, %rd14598, %r54;
$L__BB0_254:
	and.b64  	%rd14599, %rd16128, 2047;
	st.global.u64 	[%rd98+1280], %rd14599;
	add.s32 	%r8707, %r49, 66;
	shr.u32 	%r8708, %r8707, 6;
	sub.s32 	%r8709, %r8708, %r50;
	and.b32  	%r8710, %r8707, 34;
	mul.wide.s32 	%rd14600, %r8709, 8;
	add.s64 	%rd14601, %rd27, %rd14600;
	ld.local.u64 	%rd14602, [%rd14601];
	shr.u64 	%rd14603, %rd14602, %r8710;
	and.b64  	%rd14604, %rd14603, 2047;
	st.global.u64 	[%rd98+1536], %rd14604;
	add.s32 	%r8711, %r49, 77;
	shr.u32 	%r8712, %r8711, 6;
	sub.s32 	%r8713, %r8712, %r50;
	and.b32  	%r8714, %r8711, 45;
	mul.wide.s32 	%rd14605, %r8713, 8;
	add.s64 	%rd14606, %rd27, %rd14605;
	ld.local.u64 	%rd14607, [%rd14606];
	shr.u64 	%rd14608, %rd14607, %r8714;
	and.b64  	%rd14609, %rd14608, 2047;
	st.global.u64 	[%rd98+1792], %rd14609;
	add.s32 	%r8715, %r49, 88;
	shr.u32 	%r8716, %r8715, 6;
	sub.s32 	%r55, %r8716, %r50;
	and.b32  	%r56, %r8715, 56;
	setp.lt.u32 	%p581, %r56, 54;
	@%p581 bra 	$L__BB0_256;
	mul.wide.s32 	%rd14610, %r55, 8;
	add.s64 	%rd14611, %rd27, %rd14610;
	ld.local.u64 	%rd14612, [%rd14611];
	ld.local.u64 	%rd14613, [%rd14611+8];
	shr.u64 	%rd14614, %rd14612, %r56;
	shl.b64 	%rd14615, %rd14613, 1;
	xor.b32  	%r8717, %r56, 63;
	shl.b64 	%rd14616, %rd14615, %r8717;
	or.b64  	%rd16129, %rd14616, %rd14614;
	bra.uni 	$L__BB0_257;
$L__BB0_256:
	mul.wide.s32 	%rd14617, %r55, 8;
	add.s64 	%rd14618, %rd27, %rd14617;
	ld.local.u64 	%rd14619, [%rd14618];
	shr.u64 	%rd16129, %rd14619, %r56;
$L__BB0_257:
	and.b64  	%rd14620, %rd16129, 2047;
	st.global.u64 	[%rd98+2048], %rd14620;
	add.s32 	%r8718, %r49, 99;
	shr.u32 	%r8719, %r8718, 6;
	sub.s32 	%r8720, %r8719, %r50;
	and.b32  	%r8721, %r8718, 35;
	mul.wide.s32 	%rd14621, %r8720, 8;
	add.s64 	%rd14622, %rd27, %rd14621;
	ld.local.u64 	%rd14623, [%rd14622];
	shr.u64 	%rd14624, %rd14623, %r8721;
	and.b64  	%rd14625, %rd14624, 2047;
	st.global.u64 	[%rd98+2304], %rd14625;
	add.s32 	%r8722, %r49, 110;
	shr.u32 	%r8723, %r8722, 6;
	sub.s32 	%r8724, %r8723, %r50;
	and.b32  	%r8725, %r8722, 46;
	mul.wide.s32 	%rd14626, %r8724, 8;
	add.s64 	%rd14627, %rd27, %rd14626;
	ld.local.u64 	%rd14628, [%rd14627];
	shr.u64 	%rd14629, %rd14628, %r8725;
	and.b64  	%rd14630, %rd14629, 2047;
	st.global.u64 	[%rd98+2560], %rd14630;
	add.s32 	%r8726, %r49, 121;
	shr.u32 	%r8727, %r8726, 6;
	sub.s32 	%r57, %r8727, %r50;
	and.b32  	%r58, %r8726, 57;
	setp.lt.u32 	%p582, %r58, 54;
	@%p582 bra 	$L__BB0_259;
	mul.wide.s32 	%rd14631, %r57, 8;
	add.s64 	%rd14632, %rd27, %rd14631;
	ld.local.u64 	%rd14633, [%rd14632];
	ld.local.u64 	%rd14634, [%rd14632+8];
	shr.u64 	%rd14635, %rd14633, %r58;
	shl.b64 	%rd14636, %rd14634, 1;
	xor.b32  	%r8728, %r58, 63;
	shl.b64 	%rd14637, %rd14636, %r8728;
	or.b64  	%rd16130, %rd14637, %rd14635;
	bra.uni 	$L__BB0_260;
$L__BB0_259:
	mul.wide.s32 	%rd14638, %r57, 8;
	add.s64 	%rd14639, %rd27, %rd14638;
	ld.local.u64 	%rd14640, [%rd14639];
	shr.u64 	%rd16130, %rd14640, %r58;
$L__BB0_260:
	and.b64  	%rd14641, %rd16130, 2047;
	st.global.u64 	[%rd98+2816], %rd14641;
	add.s32 	%r8729, %r49, 132;
	shr.u32 	%r8730, %r8729, 6;
	sub.s32 	%r8731, %r8730, %r50;
	and.b32  	%r8732, %r8729, 36;
	mul.wide.s32 	%rd14642, %r8731, 8;
	add.s64 	%rd14643, %rd27, %rd14642;
	ld.local.u64 	%rd14644, [%rd14643];
	shr.u64 	%rd14645, %rd14644, %r8732;
	and.b64  	%rd14646, %rd14645, 2047;
	st.global.u64 	[%rd98+3072], %rd14646;
	add.s32 	%r8733, %r49, 143;
	shr.u32 	%r8734, %r8733, 6;
	sub.s32 	%r8735, %r8734, %r50;
	and.b32  	%r8736, %r8733, 47;
	mul.wide.s32 	%rd14647, %r8735, 8;
	add.s64 	%rd14648, %rd27, %rd14647;
	ld.local.u64 	%rd14649, [%rd14648];
	shr.u64 	%rd14650, %rd14649, %r8736;
	and.b64  	%rd14651, %rd14650, 2047;
	st.global.u64 	[%rd98+3328], %rd14651;
	add.s32 	%r8737, %r49, 154;
	shr.u32 	%r8738, %r8737, 6;
	sub.s32 	%r59, %r8738, %r50;
	and.b32  	%r60, %r8737, 58;
	setp.lt.u32 	%p583, %r60, 54;
	@%p583 bra 	$L__BB0_262;
	mul.wide.s32 	%rd14652, %r59, 8;
	add.s64 	%rd14653, %rd27, %rd14652;
	ld.local.u64 	%rd14654, [%rd14653];
	ld.local.u64 	%rd14655, [%rd14653+8];
	shr.u64 	%rd14656, %rd14654, %r60;
	shl.b64 	%rd14657, %rd14655, 1;
	xor.b32  	%r8739, %r60, 63;
	shl.b64 	%rd14658, %rd14657, %r8739;
	or.b64  	%rd16131, %rd14658, %rd14656;
	bra.uni 	$L__BB0_263;
$L__BB0_262:
	mul.wide.s32 	%rd14659, %r59, 8;
	add.s64 	%rd14660, %rd27, %rd14659;
	ld.local.u64 	%rd14661, [%rd14660];
	shr.u64 	%rd16131, %rd14661, %r60;
$L__BB0_263:
	and.b64  	%rd14662, %rd16131, 2047;
	st.global.u64 	[%rd98+3584], %rd14662;
	add.s32 	%r8740, %r49, 165;
	shr.u32 	%r8741, %r8740, 6;
	sub.s32 	%r8742, %r8741, %r50;
	and.b32  	%r8743, %r8740, 37;
	mul.wide.s32 	%rd14663, %r8742, 8;
	add.s64 	%rd14664, %rd27, %rd14663;
	ld.local.u64 	%rd14665, [%rd14664];
	shr.u64 	%rd14666, %rd14665, %r8743;
	and.b64  	%rd14667, %rd14666, 2047;
	st.global.u64 	[%rd98+3840], %rd14667;
	add.s32 	%r8744, %r49, 176;
	shr.u32 	%r8745, %r8744, 6;
	sub.s32 	%r8746, %r8745, %r50;
	and.b32  	%r8747, %r8744, 48;
	mul.wide.s32 	%rd14668, %r8746, 8;
	add.s64 	%rd14669, %rd27, %rd14668;
	ld.local.u64 	%rd14670, [%rd14669];
	shr.u64 	%rd14671, %rd14670, %r8747;
	and.b64  	%rd14672, %rd14671, 2047;
	st.global.u64 	[%rd98+4096], %rd14672;
	add.s32 	%r8748, %r49, 187;
	shr.u32 	%r8749, %r8748, 6;
	sub.s32 	%r61, %r8749, %r50;
	and.b32  	%r62, %r8748, 59;
	setp.lt.u32 	%p584, %r62, 54;
	@%p584 bra 	$L__BB0_265;
	mul.wide.s32 	%rd14673, %r61, 8;
	add.s64 	%rd14674, %rd27, %rd14673;
	ld.local.u64 	%rd14675, [%rd14674];
	ld.local.u64 	%rd14676, [%rd14674+8];
	shr.u64 	%rd14677, %rd14675, %r62;
	shl.b64 	%rd14678, %rd14676, 1;
	xor.b32  	%r8750, %r62, 63;
	shl.b64 	%rd14679, %rd14678, %r8750;
	or.b64  	%rd16132, %rd14679, %rd14677;
	bra.uni 	$L__BB0_266;
$L__BB0_265:
	mul.wide.s32 	%rd14680, %r61, 8;
	add.s64 	%rd14681, %rd27, %rd14680;
	ld.local.u64 	%rd14682, [%rd14681];
	shr.u64 	%rd16132, %rd14682, %r62;
$L__BB0_266:
	and.b64  	%rd14683, %rd16132, 2047;
	st.global.u64 	[%rd98+4352], %rd14683;
	add.s32 	%r8751, %r49, 198;
	shr.u32 	%r8752, %r8751, 6;
	sub.s32 	%r8753, %r8752, %r50;
	and.b32  	%r8754, %r8751, 38;
	mul.wide.s32 	%rd14684, %r8753, 8;
	add.s64 	%rd14685, %rd27, %rd14684;
	ld.local.u64 	%rd14686, [%rd14685];
	shr.u64 	%rd14687, %rd14686, %r8754;
	and.b64  	%rd14688, %rd14687, 2047;
	st.global.u64 	[%rd98+4608], %rd14688;
	add.s32 	%r8755, %r49, 209;
	shr.u32 	%r8756, %r8755, 6;
	sub.s32 	%r8757, %r8756, %r50;
	and.b32  	%r8758, %r8755, 49;
	mul.wide.s32 	%rd14689, %r8757, 8;
	add.s64 	%rd14690, %rd27, %rd14689;
	ld.local.u64 	%rd14691, [%rd14690];
	shr.u64 	%rd14692, %rd14691, %r8758;
	and.b64  	%rd14693, %rd14692, 2047;
	st.global.u64 	[%rd98+4864], %rd14693;
	add.s32 	%r8759, %r49, 220;
	shr.u32 	%r8760, %r8759, 6;
	sub.s32 	%r63, %r8760, %r50;
	and.b32  	%r64, %r8759, 60;
	setp.lt.u32 	%p585, %r64, 54;
	@%p585 bra 	$L__BB0_268;
	mul.wide.s32 	%rd14694, %r63, 8;
	add.s64 	%rd14695, %rd27, %rd14694;
	ld.local.u64 	%rd14696, [%rd14695];
	ld.local.u64 	%rd14697, [%rd14695+8];
	shr.u64 	%rd14698, %rd14696, %r64;
	shl.b64 	%rd14699, %rd14697, 1;
	xor.b32  	%r8761, %r64, 63;
	shl.b64 	%rd14700, %rd14699, %r8761;
	or.b64  	%rd16133, %rd14700, %rd14698;
	bra.uni 	$L__BB0_269;
$L__BB0_268:
	mul.wide.s32 	%rd14701, %r63, 8;
	add.s64 	%rd14702, %rd27, %rd14701;
	ld.local.u64 	%rd14703, [%rd14702];
	shr.u64 	%rd16133, %rd14703, %r64;
$L__BB0_269:
	and.b64  	%rd14704, %rd16133, 2047;
	st.global.u64 	[%rd98+5120], %rd14704;
	add.s32 	%r8762, %r49, 231;
	shr.u32 	%r8763, %r8762, 6;
	sub.s32 	%r8764, %r8763, %r50;
	and.b32  	%r8765, %r8762, 39;
	mul.wide.s32 	%rd14705, %r8764, 8;
	add.s64 	%rd14706, %rd27, %rd14705;
	ld.local.u64 	%rd14707, [%rd14706];
	shr.u64 	%rd14708, %rd14707, %r8765;
	and.b64  	%rd14709, %rd14708, 2047;
	st.global.u64 	[%rd98+5376], %rd14709;
	add.s32 	%r8766, %r49, 242;
	shr.u32 	%r8767, %r8766, 6;
	sub.s32 	%r8768, %r8767, %r50;
	and.b32  	%r8769, %r8766, 50;
	mul.wide.s32 	%rd14710, %r8768, 8;
	add.s64 	%rd14711, %rd27, %rd14710;
	ld.local.u64 	%rd14712, [%rd14711];
	shr.u64 	%rd14713, %rd14712, %r8769;
	and.b64  	%rd14714, %rd14713, 2047;
	st.global.u64 	[%rd98+5632], %rd14714;
	add.s32 	%r8770, %r49, 253;
	shr.u32 	%r8771, %r8770, 6;
	sub.s32 	%r65, %r8771, %r50;
	and.b32  	%r66, %r8770, 61;
	setp.lt.u32 	%p586, %r66, 54;
	@%p586 bra 	$L__BB0_271;
	mul.wide.s32 	%rd14715, %r65, 8;
	add.s64 	%rd14716, %rd27, %rd14715;
	ld.local.u64 	%rd14717, [%rd14716];
	ld.local.u64 	%rd14718, [%rd14716+8];
	shr.u64 	%rd14719, %rd14717, %r66;
	shl.b64 	%rd14720, %rd14718, 1;
	xor.b32  	%r8772, %r66, 63;
	shl.b64 	%rd14721, %rd14720, %r8772;
	or.b64  	%rd16134, %rd14721, %rd14719;
	bra.uni 	$L__BB0_272;
$L__BB0_271:
	mul.wide.s32 	%rd14722, %r65, 8;
	add.s64 	%rd14723, %rd27, %rd14722;
	ld.local.u64 	%rd14724, [%rd14723];
	shr.u64 	%rd16134, %rd14724, %r66;
$L__BB0_272:
	and.b64  	%rd14725, %rd16134, 2047;
	st.global.u64 	[%rd98+5888], %rd14725;
	add.s32 	%r8773, %r49, 264;
	shr.u32 	%r8774, %r8773, 6;
	sub.s32 	%r8775, %r8774, %r50;
	and.b32  	%r8776, %r8773, 40;
	mul.wide.s32 	%rd14726, %r8775, 8;
	add.s64 	%rd14727, %rd27, %rd14726;
	ld.local.u64 	%rd14728, [%rd14727];
	shr.u64 	%rd14729, %rd14728, %r8776;
	and.b64  	%rd14730, %rd14729, 2047;
	st.global.u64 	[%rd98+6144], %rd14730;
	add.s32 	%r8777, %r49, 275;
	shr.u32 	%r8778, %r8777, 6;
	sub.s32 	%r8779, %r8778, %r50;
	and.b32  	%r8780, %r8777, 51;
	mul.wide.s32 	%rd14731, %r8779, 8;
	add.s64 	%rd14732, %rd27, %rd14731;
	ld.local.u64 	%rd14733, [%rd14732];
	shr.u64 	%rd14734, %rd14733, %r8780;
	and.b64  	%rd14735, %rd14734, 2047;
	st.global.u64 	[%rd98+6400], %rd14735;
	add.s32 	%r8781, %r49, 286;
	shr.u32 	%r8782, %r8781, 6;
	sub.s32 	%r67, %r8782, %r50;
	and.b32  	%r68, %r8781, 62;
	setp.lt.u32 	%p587, %r68, 54;
	@%p587 bra 	$L__BB0_274;
	mul.wide.s32 	%rd14736, %r67, 8;
	add.s64 	%rd14737, %rd27, %rd14736;
	ld.local.u64 	%rd14738, [%rd14737];
	ld.local.u64 	%rd14739, [%rd14737+8];
	shr.u64 	%rd14740, %rd14738, %r68;
	shl.b64 	%rd14741, %rd14739, 1;
	xor.b32  	%r8783, %r68, 63;
	shl.b64 	%rd14742, %rd14741, %r8783;
	or.b64  	%rd16135, %rd14742, %rd14740;
	bra.uni 	$L__BB0_275;
$L__BB0_274:
	mul.wide.s32 	%rd14743, %r67, 8;
	add.s64 	%rd14744, %rd27, %rd14743;
	ld.local.u64 	%rd14745, [%rd14744];
	shr.u64 	%rd16135, %rd14745, %r68;
$L__BB0_275:
	and.b64  	%rd14746, %rd16135, 2047;
	st.global.u64 	[%rd98+6656], %rd14746;
	add.s32 	%r8784, %r49, 297;
	shr.u32 	%r8785, %r8784, 6;
	sub.s32 	%r8786, %r8785, %r50;
	and.b32  	%r8787, %r8784, 41;
	mul.wide.s32 	%rd14747, %r8786, 8;
	add.s64 	%rd14748, %rd27, %rd14747;
	ld.local.u64 	%rd14749, [%rd14748];
	shr.u64 	%rd14750, %rd14749, %r8787;
	and.b64  	%rd14751, %rd14750, 2047;
	st.global.u64 	[%rd98+6912], %rd14751;
	add.s32 	%r8788, %r49, 308;
	shr.u32 	%r8789, %r8788, 6;
	sub.s32 	%r8790, %r8789, %r50;
	and.b32  	%r8791, %r8788, 52;
	mul.wide.s32 	%rd14752, %r8790, 8;
	add.s64 	%rd14753, %rd27, %rd14752;
	ld.local.u64 	%rd14754, [%rd14753];
	shr.u64 	%rd14755, %rd14754, %r8791;
	and.b64  	%rd14756, %rd14755, 2047;
	st.global.u64 	[%rd98+7168], %rd14756;
	add.s32 	%r8792, %r49, 319;
	shr.u32 	%r8793, %r8792, 6;
	sub.s32 	%r69, %r8793, %r50;
	and.b32  	%r70, %r8792, 63;
	setp.lt.u32 	%p588, %r70, 54;
	@%p588 bra 	$L__BB0_277;
	mul.wide.s32 	%rd14757, %r69, 8;
	add.s64 	%rd14758, %rd27, %rd14757;
	ld.local.u64 	%rd14759, [%rd14758];
	ld.local.u64 	%rd14760, [%rd14758+8];
	shr.u64 	%rd14761, %rd14759, %r70;
	shl.b64 	%rd14762, %rd14760, 1;
	xor.b32  	%r8794, %r70, 63;
	shl.b64 	%rd14763, %rd14762, %r8794;
	or.b64  	%rd16136, %rd14763, %rd14761;
	bra.uni 	$L__BB0_278;
$L__BB0_277:
	mul.wide.s32 	%rd14764, %r69, 8;
	add.s64 	%rd14765, %rd27, %rd14764;
	ld.local.u64 	%rd14766, [%rd14765];
	shr.u64 	%rd16136, %rd14766, %r70;
$L__BB0_278:
	and.b64  	%rd14767, %rd16136, 2047;
	st.global.u64 	[%rd98+7424], %rd14767;
	add.s32 	%r8795, %r49, 330;
	shr.u32 	%r8796, %r8795, 6;
	sub.s32 	%r8797, %r8796, %r50;
	and.b32  	%r8798, %r8795, 42;
	mul.wide.s32 	%rd14768, %r8797, 8;
	add.s64 	%rd14769, %rd27, %rd14768;
	ld.local.u64 	%rd14770, [%rd14769];
	shr.u64 	%rd14771, %rd14770, %r8798;
	and.b64  	%rd14772, %rd14771, 2047;
	st.global.u64 	[%rd98+7680], %rd14772;
	add.s32 	%r8799, %r49, 341;
	shr.u32 	%r8800, %r8799, 6;
	sub.s32 	%r8801, %r8800, %r50;
	and.b32  	%r8802, %r8799, 53;
	mul.wide.s32 	%rd14773, %r8801, 8;
	add.s64 	%rd14774, %rd27, %rd14773;
	ld.local.u64 	%rd14775, [%rd14774];
	shr.u64 	%rd14776, %rd14775, %r8802;
	and.b64  	%rd14777, %rd14776, 2047;
	st.global.u64 	[%rd98+7936], %rd14777;
	bra.uni 	$L__BB0_1666;
$L__BB0_279:
	cvta.to.local.u64 	%rd14409, %rd1622;
	mov.u32 	%r8593, %tid.x;
	mul.lo.s32 	%r8594, %r8593, 384;
	mul.lo.s32 	%r8595, %r8593, 6;
	mul.wide.u32 	%rd14410, %r8595, 8;
	add.s64 	%rd14411, %rd32, %rd14410;
	ld.global.nc.u64 	%rd14412, [%rd14411];
	st.local.u64 	[%rd14409], %rd14412;
	ld.global.nc.u64 	%rd14413, [%rd14411+8];
	st.local.u64 	[%rd14409+8], %rd14413;
	ld.global.nc.u64 	%rd14414, [%rd14411+16];
	st.local.u64 	[%rd14409+16], %rd14414;
	ld.global.nc.u64 	%rd14415, [%rd14411+24];
	st.local.u64 	[%rd14409+24], %rd14415;
	ld.global.nc.u64 	%rd14416, [%rd14411+32];
	st.local.u64 	[%rd14409+32], %rd14416;
	ld.global.nc.u64 	%rd14417, [%rd14411+40];
	st.local.u64 	[%rd14409+40], %rd14417;
	ld.global.nc.u64 	%rd14418, [%rd14411+48];
	st.local.u64 	[%rd14409+48], %rd14418;
	shr.u32 	%r8596, %r8594, 6;
	sub.s32 	%r8597, %r8596, %r8595;
	mul.wide.s32 	%rd14419, %r8597, 8;
	add.s64 	%rd14420, %rd14409, %rd14419;
	ld.local.u64 	%rd14421, [%rd14420];
	and.b64  	%rd14422, %rd14421, 4095;
	mul.wide.u32 	%rd14423, %r8593, 8;
	add.s64 	%rd14424, %rd33, %rd14423;
	st.global.u64 	[%rd14424], %rd14422;
	add.s64 	%rd14425, %rd14420, %rd14419;
	ld.local.u64 	%rd14426, [%rd14425];
	shr.u64 	%rd14427, %rd14426, 12;
	and.b64  	%rd14428, %rd14427, 4095;
	st.global.u64 	[%rd14424+256], %rd14428;
	ld.local.u64 	%rd14429, [%rd14425];
	shr.u64 	%rd14430, %rd14429, 24;
	and.b64  	%rd14431, %rd14430, 4095;
	st.global.u64 	[%rd14424+512], %rd14431;
	ld.local.u64 	%rd14432, [%rd14425];
	shr.u64 	%rd14433, %rd14432, 36;
	and.b64  	%rd14434, %rd14433, 4095;
	st.global.u64 	[%rd14424+768], %rd14434;
	ld.local.u16 	%rd14435, [%rd14425+6];
	and.b64  	%rd14436, %rd14435, 4095;
	st.global.u64 	[%rd14424+1024], %rd14436;
	ld.local.u64 	%rd14437, [%rd14425];
	ld.local.u64 	%rd14438, [%rd14425+8];
	mov.b64 	{%r8598, %r8599}, %rd14438;
	mov.b64 	{%r8600, %r8601}, %rd14437;
	shf.l.wrap.b32 	%r8602, %r8601, %r8598, 4;
	shf.l.wrap.b32 	%r8603, %r8598, %r8599, 4;
	mov.b64 	%rd14439, {%r8602, %r8603};
	and.b64  	%rd14440, %rd14439, 4095;
	st.global.u64 	[%rd14424+1280], %rd14440;
	or.b32  	%r8604, %r8594, 64;
	shr.u32 	%r8605, %r8604, 6;
	sub.s32 	%r8606, %r8605, %r8595;
	mul.wide.s32 	%rd14441, %r8606, 8;
	add.s64 	%rd14442, %rd14420, %rd14441;
	ld.local.u64 	%rd14443, [%rd14442];
	shr.u64 	%rd14444, %rd14443, 8;
	and.b64  	%rd14445, %rd14444, 4095;
	st.global.u64 	[%rd14424+1536], %rd14445;
	ld.local.u64 	%rd14446, [%rd14442];
	shr.u64 	%rd14447, %rd14446, 20;
	and.b64  	%rd14448, %rd14447, 4095;
	st.global.u64 	[%rd14424+1792], %rd14448;
	ld.local.u32 	%rd14449, [%rd14442+4];
	and.b64  	%rd14450, %rd14449, 4095;
	st.global.u64 	[%rd14424+2048], %rd14450;
	ld.local.u64 	%rd14451, [%rd14442];
	shr.u64 	%rd14452, %rd14451, 44;
	and.b64  	%rd14453, %rd14452, 4095;
	st.global.u64 	[%rd14424+2304], %rd14453;
	ld.local.u64 	%rd14454, [%rd14442];
	ld.local.u64 	%rd14455, [%rd14442+8];
	mov.b64 	{%r8607, %r8608}, %rd14455;
	mov.b64 	{%r8609, %r8610}, %rd14454;
	shf.l.wrap.b32 	%r8611, %r8610, %r8607, 8;
	shf.l.wrap.b32 	%r8612, %r8607, %r8608, 8;
	mov.b64 	%rd14456, {%r8611, %r8612};
	and.b64  	%rd14457, %rd14456, 4095;
	st.global.u64 	[%rd14424+2560], %rd14457;
	add.s32 	%r8613, %r8594, 132;
	shr.u32 	%r8614, %r8613, 6;
	sub.s32 	%r8615, %r8614, %r8595;
	mul.wide.s32 	%rd14458, %r8615, 8;
	add.s64 	%rd14459, %rd14420, %rd14458;
	ld.local.u64 	%rd14460, [%rd14459];
	shr.u64 	%rd14461, %rd14460, 4;
	and.b64  	%rd14462, %rd14461, 4095;
	st.global.u64 	[%rd14424+2816], %rd14462;
	add.s32 	%r8616, %r8594, 144;
	shr.u32 	%r8617, %r8616, 6;
	sub.s32 	%r8618, %r8617, %r8595;
	mul.wide.s32 	%rd14463, %r8618, 8;
	add.s64 	%rd14464, %rd14420, %rd14463;
	ld.local.u64 	%rd14465, [%rd14464];
	shr.u64 	%rd14466, %rd14465, 16;
	and.b64  	%rd14467, %rd14466, 4095;
	st.global.u64 	[%rd14424+3072], %rd14467;
	add.s32 	%r8619, %r8594, 156;
	shr.u32 	%r8620, %r8619, 6;
	sub.s32 	%r8621, %r8620, %r8595;
	mul.wide.s32 	%rd14468, %r8621, 8;
	add.s64 	%rd14469, %rd14420, %rd14468;
	ld.local.u64 	%rd14470, [%rd14469];
	shr.u64 	%rd14471, %rd14470, 28;
	and.b64  	%rd14472, %rd14471, 4095;
	st.global.u64 	[%rd14424+3328], %rd14472;
	add.s32 	%r8622, %r8594, 168;
	shr.u32 	%r8623, %r8622, 6;
	sub.s32 	%r8624, %r8623, %r8595;
	mul.wide.s32 	%rd14473, %r8624, 8;
	add.s64 	%rd14474, %rd14420, %rd14473;
	ld.local.u64 	%rd14475, [%rd14474];
	shr.u64 	%rd14476, %rd14475, 40;
	and.b64  	%rd14477, %rd14476, 4095;
	st.global.u64 	[%rd14424+3584], %rd14477;
	add.s32 	%r8625, %r8594, 180;
	shr.u32 	%r8626, %r8625, 6;
	sub.s32 	%r8627, %r8626, %r8595;
	mul.wide.s32 	%rd14478, %r8627, 8;
	add.s64 	%rd14479, %rd14420, %rd14478;
	ld.local.u64 	%rd14480, [%rd14479];
	shr.u64 	%rd14481, %rd14480, 52;
	st.global.u64 	[%rd14424+3840], %rd14481;
	ld.local.u64 	%rd14482, [%rd14420+24];
	and.b64  	%rd14483, %rd14482, 4095;
	st.global.u64 	[%rd14424+4096], %rd14483;
	add.s32 	%r8628, %r8594, 204;
	shr.u32 	%r8629, %r8628, 6;
	sub.s32 	%r8630, %r8629, %r8595;
	mul.wide.s32 	%rd14484, %r8630, 8;
	add.s64 	%rd14485, %rd14420, %rd14484;
	ld.local.u64 	%rd14486, [%rd14485];
	shr.u64 	%rd14487, %rd14486, 12;
	and.b64  	%rd14488, %rd14487, 4095;
	st.global.u64 	[%rd14424+4352], %rd14488;
	add.s32 	%r8631, %r8594, 216;
	shr.u32 	%r8632, %r8631, 6;
	sub.s32 	%r8633, %r8632, %r8595;
	mul.wide.s32 	%rd14489, %r8633, 8;
	add.s64 	%rd14490, %rd14420, %rd14489;
	ld.local.u64 	%rd14491, [%rd14490];
	shr.u64 	%rd14492, %rd14491, 24;
	and.b64  	%rd14493, %rd14492, 4095;
	st.global.u64 	[%rd14424+4608], %rd14493;
	add.s32 	%r8634, %r8594, 228;
	shr.u32 	%r8635, %r8634, 6;
	sub.s32 	%r8636, %r8635, %r8595;
	mul.wide.s32 	%rd14494, %r8636, 8;
	add.s64 	%rd14495, %rd14420, %rd14494;
	ld.local.u64 	%rd14496, [%rd14495];
	shr.u64 	%rd14497, %rd14496, 36;
	and.b64  	%rd14498, %rd14497, 4095;
	st.global.u64 	[%rd14424+4864], %rd14498;
	add.s32 	%r8637, %r8594, 240;
	shr.u32 	%r8638, %r8637, 6;
	sub.s32 	%r8639, %r8638, %r8595;
	mul.wide.s32 	%rd14499, %r8639, 8;
	add.s64 	%rd14500, %rd14420, %rd14499;
	ld.local.u16 	%rd14501, [%rd14500+6];
	and.b64  	%rd14502, %rd14501, 4095;
	st.global.u64 	[%rd14424+5120], %rd14502;
	add.s32 	%r8640, %r8594, 252;
	shr.u32 	%r8641, %r8640, 6;
	sub.s32 	%r8642, %r8641, %r8595;
	mul.wide.s32 	%rd14503, %r8642, 8;
	add.s64 	%rd14504, %rd14420, %rd14503;
	ld.local.u64 	%rd14505, [%rd14504];
	ld.local.u64 	%rd14506, [%rd14504+8];
	mov.b64 	{%r8643, %r8644}, %rd14506;
	mov.b64 	{%r8645, %r8646}, %rd14505;
	shf.l.wrap.b32 	%r8647, %r8646, %r8643, 4;
	shf.l.wrap.b32 	%r8648, %r8643, %r8644, 4;
	mov.b64 	%rd14507, {%r8647, %r8648};
	and.b64  	%rd14508, %rd14507, 4095;
	st.global.u64 	[%rd14424+5376], %rd14508;
	add.s32 	%r8649, %r8594, 264;
	shr.u32 	%r8650, %r8649, 6;
	sub.s32 	%r8651, %r8650, %r8595;
	mul.wide.s32 	%rd14509, %r8651, 8;
	add.s64 	%rd14510, %rd14420, %rd14509;
	ld.local.u64 	%rd14511, [%rd14510];
	shr.u64 	%rd14512, %rd14511, 8;
	and.b64  	%rd14513, %rd14512, 4095;
	st.global.u64 	[%rd14424+5632], %rd14513;
	add.s32 	%r8652, %r8594, 276;
	shr.u32 	%r8653, %r8652, 6;
	sub.s32 	%r8654, %r8653, %r8595;
	mul.wide.s32 	%rd14514, %r8654, 8;
	add.s64 	%rd14515, %rd14420, %rd14514;
	ld.local.u64 	%rd14516, [%rd14515];
	shr.u64 	%rd14517, %rd14516, 20;
	and.b64  	%rd14518, %rd14517, 4095;
	st.global.u64 	[%rd14424+5888], %rd14518;
	add.s32 	%r8655, %r8594, 288;
	shr.u32 	%r8656, %r8655, 6;
	sub.s32 	%r8657, %r8656, %r8595;
	mul.wide.s32 	%rd14519, %r8657, 8;
	add.s64 	%rd14520, %rd14420, %rd14519;
	ld.local.u32 	%rd14521, [%rd14520+4];
	and.b64  	%rd14522, %rd14521, 4095;
	st.global.u64 	[%rd14424+6144], %rd14522;
	add.s32 	%r8658, %r8594, 300;
	shr.u32 	%r8659, %r8658, 6;
	sub.s32 	%r8660, %r8659, %r8595;
	mul.wide.s32 	%rd14523, %r8660, 8;
	add.s64 	%rd14524, %rd14420, %rd14523;
	ld.local.u64 	%rd14525, [%rd14524];
	shr.u64 	%rd14526, %rd14525, 44;
	and.b64  	%rd14527, %rd14526, 4095;
	st.global.u64 	[%rd14424+6400], %rd14527;
	add.s32 	%r8661, %r8594, 312;
	shr.u32 	%r8662, %r8661, 6;
	sub.s32 	%r8663, %r8662, %r8595;
	mul.wide.s32 	%rd14528, %r8663, 8;
	add.s64 	%rd14529, %rd14420, %rd14528;
	ld.local.u64 	%rd14530, [%rd14529];
	ld.local.u64 	%rd14531, [%rd14529+8];
	mov.b64 	{%r8664, %r8665}, %rd14531;
	mov.b64 	{%r8666, %r8667}, %rd14530;
	shf.l.wrap.b32 	%r8668, %r8667, %r8664, 8;
	shf.l.wrap.b32 	%r8669, %r8664, %r8665, 8;
	mov.b64 	%rd14532, {%r8668, %r8669};
	and.b64  	%rd14533, %rd14532, 4095;
	st.global.u64 	[%rd14424+6656], %rd14533;
	add.s32 	%r8670, %r8594, 324;
	shr.u32 	%r8671, %r8670, 6;
	sub.s32 	%r8672, %r8671, %r8595;
	mul.wide.s32 	%rd14534, %r8672, 8;
	add.s64 	%rd14535, %rd14420, %rd14534;
	ld.local.u64 	%rd14536, [%rd14535];
	shr.u64 	%rd14537, %rd14536, 4;
	and.b64  	%rd14538, %rd14537, 4095;
	st.global.u64 	[%rd14424+6912], %rd14538;
	add.s32 	%r8673, %r8594, 336;
	shr.u32 	%r8674, %r8673, 6;
	sub.s32 	%r8675, %r8674, %r8595;
	mul.wide.s32 	%rd14539, %r8675, 8;
	add.s64 	%rd14540, %rd14420, %rd14539;
	ld.local.u64 	%rd14541, [%rd14540];
	shr.u64 	%rd14542, %rd14541, 16;
	and.b64  	%rd14543, %rd14542, 4095;
	st.global.u64 	[%rd14424+7168], %rd14543;
	add.s32 	%r8676, %r8594, 348;
	shr.u32 	%r8677, %r8676, 6;
	sub.s32 	%r8678, %r8677, %r8595;
	mul.wide.s32 	%rd14544, %r8678, 8;
	add.s64 	%rd14545, %rd14420, %rd14544;
	ld.local.u64 	%rd14546, [%rd14545];
	shr.u64 	%rd14547, %rd14546, 28;
	and.b64  	%rd14548, %rd14547, 4095;
	st.global.u64 	[%rd14424+7424], %rd14548;
	add.s32 	%r8679, %r8594, 360;
	shr.u32 	%r8680, %r8679, 6;
	sub.s32 	%r8681, %r8680, %r8595;
	mul.wide.s32 	%rd14549, %r8681, 8;
	add.s64 	%rd14550, %rd14420, %rd14549;
	ld.local.u64 	%rd14551, [%rd14550];
	shr.u64 	%rd14552, %rd14551, 40;
	and.b64  	%rd14553, %rd14552, 4095;
	st.global.u64 	[%rd14424+7680], %rd14553;
	add.s32 	%r8682, %r8594, 372;
	shr.u32 	%r8683, %r8682, 6;
	sub.s32 	%r8684, %r8683, %r8595;
	mul.wide.s32 	%rd14554, %r8684, 8;
	add.s64 	%rd14555, %rd14420, %rd14554;
	ld.local.u64 	%rd14556, [%rd14555];
	shr.u64 	%rd14557, %rd14556, 52;
	st.global.u64 	[%rd14424+7936], %rd14557;
	bra.uni 	$L__BB0_1666;
$L__BB0_280:
	ld.local.u64 	%rd14198, [%rd26];
	shr.u64 	%rd16137, %rd14198, %r74;
$L__BB0_281:
	and.b64  	%rd14199, %rd16137, 8191;
	st.global.u64 	[%rd129+512], %rd14199;
	add.s32 	%r8483, %r71, 39;
	shr.u32 	%r8484, %r8483, 6;
	sub.s32 	%r8485, %r8484, %r72;
	and.b32  	%r8486, %r8483, 39;
	mul.wide.s32 	%rd14200, %r8485, 8;
	add.s64 	%rd14201, %rd26, %rd14200;
	ld.local.u64 	%rd14202, [%rd14201];
	shr.u64 	%rd14203, %rd14202, %r8486;
	and.b64  	%rd14204, %rd14203, 8191;
	st.global.u64 	[%rd129+768], %rd14204;
	add.s32 	%r8487, %r71, 52;
	shr.u32 	%r8488, %r8487, 6;
	sub.s32 	%r75, %r8488, %r72;
	and.b32  	%r76, %r8487, 52;
	setp.ne.s32 	%p568, %r76, 52;
	@%p568 bra 	$L__BB0_283;
	mul.wide.s32 	%rd14208, %r75, 8;
	add.s64 	%rd14209, %rd26, %rd14208;
	ld.local.u64 	%rd14210, [%rd14209];
	ld.local.u64 	%rd14211, [%rd14209+8];
	mov.b64 	{%r8489, %r8490}, %rd14211;
	mov.b64 	{%r8491, %r8492}, %rd14210;
	shf.l.wrap.b32 	%r8493, %r8492, %r8489, 12;
	shf.l.wrap.b32 	%r8494, %r8489, %r8490, 12;
	mov.b64 	%rd16138, {%r8493, %r8494};
	bra.uni 	$L__BB0_284;
$L__BB0_283:
	mul.wide.s32 	%rd14205, %r75, 8;
	add.s64 	%rd14206, %rd26, %rd14205;
	ld.local.u64 	%rd14207, [%rd14206];
	shr.u64 	%rd16138, %rd14207, %r76;
$L__BB0_284:
	and.b64  	%rd14212, %rd16138, 8191;
	st.global.u64 	[%rd129+1024], %rd14212;
	add.s32 	%r8495, %r71, 65;
	shr.u32 	%r8496, %r8495, 6;
	sub.s32 	%r8497, %r8496, %r72;
	and.b32  	%r8498, %r8495, 33;
	mul.wide.s32 	%rd14213, %r8497, 8;
	add.s64 	%rd14214, %rd26, %rd14213;
	ld.local.u64 	%rd14215, [%rd14214];
	shr.u64 	%rd14216, %rd14215, %r8498;
	and.b64  	%rd14217, %rd14216, 8191;
	st.global.u64 	[%rd129+1280], %rd14217;
	add.s32 	%r8499, %r71, 78;
	shr.u32 	%r8500, %r8499, 6;
	sub.s32 	%r8501, %r8500, %r72;
	and.b32  	%r8502, %r8499, 46;
	mul.wide.s32 	%rd14218, %r8501, 8;
	add.s64 	%rd14219, %rd26, %rd14218;
	ld.local.u64 	%rd14220, [%rd14219];
	shr.u64 	%rd14221, %rd14220, %r8502;
	and.b64  	%rd14222, %rd14221, 8191;
	st.global.u64 	[%rd129+1536], %rd14222;
	add.s32 	%r8503, %r71, 91;
	shr.u32 	%r8504, %r8503, 6;
	sub.s32 	%r77, %r8504, %r72;
	and.b32  	%r78, %r8503, 59;
	setp.lt.u32 	%p569, %r78, 52;
	@%p569 bra 	$L__BB0_286;
	mul.wide.s32 	%rd14223, %r77, 8;
	add.s64 	%rd14224, %rd26, %rd14223;
	ld.local.u64 	%rd14225, [%rd14224];
	ld.local.u64 	%rd14226, [%rd14224+8];
	shr.u64 	%rd14227, %rd14225, %r78;
	shl.b64 	%rd14228, %rd14226, 1;
	xor.b32  	%r8505, %r78, 63;
	shl.b64 	%rd14229, %rd14228, %r8505;
	or.b64  	%rd16139, %rd14229, %rd14227;
	bra.uni 	$L__BB0_287;
$L__BB0_286:
	mul.wide.s32 	%rd14230, %r77, 8;
	add.s64 	%rd14231, %rd26, %rd14230;
	ld.local.u64 	%rd14232, [%rd14231];
	shr.u64 	%rd16139, %rd14232, %r78;
$L__BB0_287:
	and.b64  	%rd14233, %rd16139, 8191;
	st.global.u64 	[%rd129+1792], %rd14233;
	add.s32 	%r8506, %r71, 104;
	shr.u32 	%r8507, %r8506, 6;
	sub.s32 	%r8508, %r8507, %r72;
	and.b32  	%r8509, %r8506, 40;
	mul.wide.s32 	%rd14234, %r8508, 8;
	add.s64 	%rd14235, %rd26, %rd14234;
	ld.local.u64 	%rd14236, [%rd14235];
	shr.u64 	%rd14237, %rd14236, %r8509;
	and.b64  	%rd14238, %rd14237, 8191;
	st.global.u64 	[%rd129+2048], %rd14238;
	add.s32 	%r8510, %r71, 117;
	shr.u32 	%r8511, %r8510, 6;
	sub.s32 	%r79, %r8511, %r72;
	and.b32  	%r80, %r8510, 53;
	setp.lt.u32 	%p570, %r80, 52;
	@%p570 bra 	$L__BB0_289;
	mul.wide.s32 	%rd14239, %r79, 8;
	add.s64 	%rd14240, %rd26, %rd14239;
	ld.local.u64 	%rd14241, [%rd14240];
	ld.local.u64 	%rd14242, [%rd14240+8];
	shr.u64 	%rd14243, %rd14241, %r80;
	shl.b64 	%rd14244, %rd14242, 1;
	xor.b32  	%r8512, %r80, 63;
	shl.b64 	%rd14245, %rd14244, %r8512;
	or.b64  	%rd16140, %rd14245, %rd14243;
	bra.uni 	$L__BB0_290;
$L__BB0_289:
	mul.wide.s32 	%rd14246, %r79, 8;
	add.s64 	%rd14247, %rd26, %rd14246;
	ld.local.u64 	%rd14248, [%rd14247];
	shr.u64 	%rd16140, %rd14248, %r80;
$L__BB0_290:
	and.b64  	%rd14249, %rd16140, 8191;
	st.global.u64 	[%rd129+2304], %rd14249;
	add.s32 	%r8513, %r71, 130;
	shr.u32 	%r8514, %r8513, 6;
	sub.s32 	%r8515, %r8514, %r72;
	and.b32  	%r8516, %r8513, 34;
	mul.wide.s32 	%rd14250, %r8515, 8;
	add.s64 	%rd14251, %rd26, %rd14250;
	ld.local.u64 	%rd14252, [%rd14251];
	shr.u64 	%rd14253, %rd14252, %r8516;
	and.b64  	%rd14254, %rd14253, 8191;
	st.global.u64 	[%rd129+2560], %rd14254;
	add.s32 	%r8517, %r71, 143;
	shr.u32 	%r8518, %r8517, 6;
	sub.s32 	%r8519, %r8518, %r72;
	and.b32  	%r8520, %r8517, 47;
	mul.wide.s32 	%rd14255, %r8519, 8;
	add.s64 	%rd14256, %rd26, %rd14255;
	ld.local.u64 	%rd14257, [%rd14256];
	shr.u64 	%rd14258, %rd14257, %r8520;
	and.b64  	%rd14259, %rd14258, 8191;
	st.global.u64 	[%rd129+2816], %rd14259;
	add.s32 	%r8521, %r71, 156;
	shr.u32 	%r8522, %r8521, 6;
	sub.s32 	%r81, %r8522, %r72;
	and.b32  	%r82, %r8521, 60;
	setp.lt.u32 	%p571, %r82, 52;
	@%p571 bra 	$L__BB0_292;
	mul.wide.s32 	%rd14260, %r81, 8;
	add.s64 	%rd14261, %rd26, %rd14260;
	ld.local.u64 	%rd14262, [%rd14261];
	ld.local.u64 	%rd14263, [%rd14261+8];
	shr.u64 	%rd14264, %rd14262, %r82;
	shl.b64 	%rd14265, %rd14263, 1;
	xor.b32  	%r8523, %r82, 63;
	shl.b64 	%rd14266, %rd14265, %r8523;
	or.b64  	%rd16141, %rd14266, %rd14264;
	bra.uni 	$L__BB0_293;
$L__BB0_292:
	mul.wide.s32 	%rd14267, %r81, 8;
	add.s64 	%rd14268, %rd26, %rd14267;
	ld.local.u64 	%rd14269, [%rd14268];
	shr.u64 	%rd16141, %rd14269, %r82;
$L__BB0_293:
	and.b64  	%rd14270, %rd16141, 8191;
	st.global.u64 	[%rd129+3072], %rd14270;
	add.s32 	%r8524, %r71, 169;
	shr.u32 	%r8525, %r8524, 6;
	sub.s32 	%r8526, %r8525, %r72;
	and.b32  	%r8527, %r8524, 41;
	mul.wide.s32 	%rd14271, %r8526, 8;
	add.s64 	%rd14272, %rd26, %rd14271;
	ld.local.u64 	%rd14273, [%rd14272];
	shr.u64 	%rd14274, %rd14273, %r8527;
	and.b64  	%rd14275, %rd14274, 8191;
	st.global.u64 	[%rd129+3328], %rd14275;
	add.s32 	%r8528, %r71, 182;
	shr.u32 	%r8529, %r8528, 6;
	sub.s32 	%r83, %r8529, %r72;
	and.b32  	%r84, %r8528, 54;
	setp.lt.u32 	%p572, %r84, 52;
	@%p572 bra 	$L__BB0_295;
	mul.wide.s32 	%rd14276, %r83, 8;
	add.s64 	%rd14277, %rd26, %rd14276;
	ld.local.u64 	%rd14278, [%rd14277];
	ld.local.u64 	%rd14279, [%rd14277+8];
	shr.u64 	%rd14280, %rd14278, %r84;
	shl.b64 	%rd14281, %rd14279, 1;
	xor.b32  	%r8530, %r84, 63;
	shl.b64 	%rd14282, %rd14281, %r8530;
	or.b64  	%rd16142, %rd14282, %rd14280;
	bra.uni 	$L__BB0_296;
$L__BB0_295:
	mul.wide.s32 	%rd14283, %r83, 8;
	add.s64 	%rd14284, %rd26, %rd14283;
	ld.local.u64 	%rd14285, [%rd14284];
	shr.u64 	%rd16142, %rd14285, %r84;
$L__BB0_296:
	and.b64  	%rd14286, %rd16142, 8191;
	st.global.u64 	[%rd129+3584], %rd14286;
	add.s32 	%r8531, %r71, 195;
	shr.u32 	%r8532, %r8531, 6;
	sub.s32 	%r8533, %r8532, %r72;
	and.b32  	%r8534, %r8531, 35;
	mul.wide.s32 	%rd14287, %r8533, 8;
	add.s64 	%rd14288, %rd26, %rd14287;
	ld.local.u64 	%rd14289, [%rd14288];
	shr.u64 	%rd14290, %rd14289, %r8534;
	and.b64  	%rd14291, %rd14290, 8191;
	st.global.u64 	[%rd129+3840], %rd14291;
	add.s32 	%r8535, %r71, 208;
	shr.u32 	%r8536, %r8535, 6;
	sub.s32 	%r8537, %r8536, %r72;
	and.b32  	%r8538, %r8535, 48;
	mul.wide.s32 	%rd14292, %r8537, 8;
	add.s64 	%rd14293, %rd26, %rd14292;
	ld.local.u64 	%rd14294, [%rd14293];
	shr.u64 	%rd14295, %rd14294, %r8538;
	and.b64  	%rd14296, %rd14295, 8191;
	st.global.u64 	[%rd129+4096], %rd14296;
	add.s32 	%r8539, %r71, 221;
	shr.u32 	%r8540, %r8539, 6;
	sub.s32 	%r85, %r8540, %r72;
	and.b32  	%r86, %r8539, 61;
	setp.lt.u32 	%p573, %r86, 52;
	@%p573 bra 	$L__BB0_298;
	mul.wide.s32 	%rd14297, %r85, 8;
	add.s64 	%rd14298, %rd26, %rd14297;
	ld.local.u64 	%rd14299, [%rd14298];
	ld.local.u64 	%rd14300, [%rd14298+8];
	shr.u64 	%rd14301, %rd14299, %r86;
	shl.b64 	%rd14302, %rd14300, 1;
	xor.b32  	%r8541, %r86, 63;
	shl.b64 	%rd14303, %rd14302, %r8541;
	or.b64  	%rd16143, %rd14303, %rd14301;
	bra.uni 	$L__BB0_299;
$L__BB0_298:
	mul.wide.s32 	%rd14304, %r85, 8;
	add.s64 	%rd14305, %rd26, %rd14304;
	ld.local.u64 	%rd14306, [%rd14305];
	shr.u64 	%rd16143, %rd14306, %r86;
$L__BB0_299:
	and.b64  	%rd14307, %rd16143, 8191;
	st.global.u64 	[%rd129+4352], %rd14307;
	add.s32 	%r8542, %r71, 234;
	shr.u32 	%r8543, %r8542, 6;
	sub.s32 	%r8544, %r8543, %r72;
	and.b32  	%r8545, %r8542, 42;
	mul.wide.s32 	%rd14308, %r8544, 8;
	add.s64 	%rd14309, %rd26, %rd14308;
	ld.local.u64 	%rd14310, [%rd14309];
	shr.u64 	%rd14311, %rd14310, %r8545;
	and.b64  	%rd14312, %rd14311, 8191;
	st.global.u64 	[%rd129+4608], %rd14312;
	add.s32 	%r8546, %r71, 247;
	shr.u32 	%r8547, %r8546, 6;
	sub.s32 	%r87, %r8547, %r72;
	and.b32  	%r88, %r8546, 55;
	setp.lt.u32 	%p574, %r88, 52;
	@%p574 bra 	$L__BB0_301;
	mul.wide.s32 	%rd14313, %r87, 8;
	add.s64 	%rd14314, %rd26, %rd14313;
	ld.local.u64 	%rd14315, [%rd14314];
	ld.local.u64 	%rd14316, [%rd14314+8];
	shr.u64 	%rd14317, %rd14315, %r88;
	shl.b64 	%rd14318, %rd14316, 1;
	xor.b32  	%r8548, %r88, 63;
	shl.b64 	%rd14319, %rd14318, %r8548;
	or.b64  	%rd16144, %rd14319, %rd14317;
	bra.uni 	$L__BB0_302;
$L__BB0_301:
	mul.wide.s32 	%rd14320, %r87, 8;
	add.s64 	%rd14321, %rd26, %rd14320;
	ld.local.u64 	%rd14322, [%rd14321];
	shr.u64 	%rd16144, %rd14322, %r88;
$L__BB0_302:
	and.b64  	%rd14323, %rd16144, 8191;
	st.global.u64 	[%rd129+4864], %rd14323;
	add.s32 	%r8549, %r71, 260;
	shr.u32 	%r8550, %r8549, 6;
	sub.s32 	%r8551, %r8550, %r72;
	and.b32  	%r8552, %r8549, 36;
	mul.wide.s32 	%rd14324, %r8551, 8;
	add.s64 	%rd14325, %rd26, %rd14324;
	ld.local.u64 	%rd14326, [%rd14325];
	shr.u64 	%rd14327, %rd14326, %r8552;
	and.b64  	%rd14328, %rd14327, 8191;
	st.global.u64 	[%rd129+5120], %rd14328;
	add.s32 	%r8553, %r71, 273;
	shr.u32 	%r8554, %r8553, 6;
	sub.s32 	%r8555, %r8554, %r72;
	and.b32  	%r8556, %r8553, 49;
	mul.wide.s32 	%rd14329, %r8555, 8;
	add.s64 	%rd14330, %rd26, %rd14329;
	ld.local.u64 	%rd14331, [%rd14330];
	shr.u64 	%rd14332, %rd14331, %r8556;
	and.b64  	%rd14333, %rd14332, 8191;
	st.global.u64 	[%rd129+5376], %rd14333;
	add.s32 	%r8557, %r71, 286;
	shr.u32 	%r8558, %r8557, 6;
	sub.s32 	%r89, %r8558, %r72;
	and.b32  	%r90, %r8557, 62;
	setp.lt.u32 	%p575, %r90, 52;
	@%p575 bra 	$L__BB0_304;
	mul.wide.s32 	%rd14334, %r89, 8;
	add.s64 	%rd14335, %rd26, %rd14334;
	ld.local.u64 	%rd14336, [%rd14335];
	ld.local.u64 	%rd14337, [%rd14335+8];
	shr.u64 	%rd14338, %rd14336, %r90;
	shl.b64 	%rd14339, %rd14337, 1;
	xor.b32  	%r8559, %r90, 63;
	shl.b64 	%rd14340, %rd14339, %r8559;
	or.b64  	%rd16145, %rd14340, %rd14338;
	bra.uni 	$L__BB0_305;
$L__BB0_304:
	mul.wide.s32 	%rd14341, %r89, 8;
	add.s64 	%rd14342, %rd26, %rd14341;
	ld.local.u64 	%rd14343, [%rd14342];
	shr.u64 	%rd16145, %rd14343, %r90;
$L__BB0_305:
	and.b64  	%rd14344, %rd16145, 8191;
	st.global.u64 	[%rd129+5632], %rd14344;
	add.s32 	%r8560, %r71, 299;
	shr.u32 	%r8561, %r8560, 6;
	sub.s32 	%r8562, %r8561, %r72;
	and.b32  	%r8563, %r8560, 43;
	mul.wide.s32 	%rd14345, %r8562, 8;
	add.s64 	%rd14346, %rd26, %rd14345;
	ld.local.u64 	%rd14347, [%rd14346];
	shr.u64 	%rd14348, %rd14347, %r8563;
	and.b64  	%rd14349, %rd14348, 8191;
	st.global.u64 	[%rd129+5888], %rd14349;
	add.s32 	%r8564, %r71, 312;
	shr.u32 	%r8565, %r8564, 6;
	sub.s32 	%r91, %r8565, %r72;
	and.b32  	%r92, %r8564, 56;
	setp.lt.u32 	%p576, %r92, 52;
	@%p576 bra 	$L__BB0_307;
	mul.wide.s32 	%rd14350, %r91, 8;
	add.s64 	%rd14351, %rd26, %rd14350;
	ld.local.u64 	%rd14352, [%rd14351];
	ld.local.u64 	%rd14353, [%rd14351+8];
	shr.u64 	%rd14354, %rd14352, %r92;
	shl.b64 	%rd14355, %rd14353, 1;
	xor.b32  	%r8566, %r92, 63;
	shl.b64 	%rd14356, %rd14355, %r8566;
	or.b64  	%rd16146, %rd14356, %rd14354;
	bra.uni 	$L__BB0_308;
$L__BB0_307:
	mul.wide.s32 	%rd14357, %r91, 8;
	add.s64 	%rd14358, %rd26, %rd14357;
	ld.local.u64 	%rd14359, [%rd14358];
	shr.u64 	%rd16146, %rd14359, %r92;
$L__BB0_308:
	and.b64  	%rd14360, %rd16146, 8191;
	st.global.u64 	[%rd129+6144], %rd14360;
	add.s32 	%r8567, %r71, 325;
	shr.u32 	%r8568, %r8567, 6;
	sub.s32 	%r8569, %r8568, %r72;
	and.b32  	%r8570, %r8567, 37;
	mul.wide.s32 	%rd14361, %r8569, 8;
	add.s64 	%rd14362, %rd26, %rd14361;
	ld.local.u64 	%rd14363, [%rd14362];
	shr.u64 	%rd14364, %rd14363, %r8570;
	and.b64  	%rd14365, %rd14364, 8191;
	st.global.u64 	[%rd129+6400], %rd14365;
	add.s32 	%r8571, %r71, 338;
	shr.u32 	%r8572, %r8571, 6;
	sub.s32 	%r8573, %r8572, %r72;
	and.b32  	%r8574, %r8571, 50;
	mul.wide.s32 	%rd14366, %r8573, 8;
	add.s64 	%rd14367, %rd26, %rd14366;
	ld.local.u64 	%rd14368, [%rd14367];
	shr.u64 	%rd14369, %rd14368, %r8574;
	and.b64  	%rd14370, %rd14369, 8191;
	st.global.u64 	[%rd129+6656], %rd14370;
	add.s32 	%r8575, %r71, 351;
	shr.u32 	%r8576, %r8575, 6;
	sub.s32 	%r93, %r8576, %r72;
	and.b32  	%r94, %r8575, 63;
	setp.lt.u32 	%p577, %r94, 52;
	@%p577 bra 	$L__BB0_310;
	mul.wide.s32 	%rd14371, %r93, 8;
	add.s64 	%rd14372, %rd26, %rd14371;
	ld.local.u64 	%rd14373, [%rd14372];
	ld.local.u64 	%rd14374, [%rd14372+8];
	shr.u64 	%rd14375, %rd14373, %r94;
	shl.b64 	%rd14376, %rd14374, 1;
	xor.b32  	%r8577, %r94, 63;
	shl.b64 	%rd14377, %rd14376, %r8577;
	or.b64  	%rd16147, %rd14377, %rd14375;
	bra.uni 	$L__BB0_311;
$L__BB0_310:
	mul.wide.s32 	%rd14378, %r93, 8;
	add.s64 	%rd14379, %rd26, %rd14378;
	ld.local.u64 	%rd14380, [%rd14379];
	shr.u64 	%rd16147, %rd14380, %r94;
$L__BB0_311:
	and.b64  	%rd14381, %rd16147, 8191;
	st.global.u64 	[%rd129+6912], %rd14381;
	add.s32 	%r8578, %r71, 364;
	shr.u32 	%r8579, %r8578, 6;
	sub.s32 	%r8580, %r8579, %r72;
	and.b32  	%r8581, %r8578, 44;
	mul.wide.s32 	%rd14382, %r8580, 8;
	add.s64 	%rd14383, %rd26, %rd14382;
	ld.local.u64 	%rd14384, [%rd14383];
	shr.u64 	%rd14385, %rd14384, %r8581;
	and.b64  	%rd14386, %rd14385, 8191;
	st.global.u64 	[%rd129+7168], %rd14386;
	add.s32 	%r8582, %r71, 377;
	shr.u32 	%r8583, %r8582, 6;
	sub.s32 	%r95, %r8583, %r72;
	and.b32  	%r96, %r8582, 57;
	setp.lt.u32 	%p578, %r96, 52;
	@%p578 bra 	$L__BB0_313;
	mul.wide.s32 	%rd14387, %r95, 8;
	add.s64 	%rd14388, %rd26, %rd14387;
	ld.local.u64 	%rd14389, [%rd14388];
	ld.local.u64 	%rd14390, [%rd14388+8];
	shr.u64 	%rd14391, %rd14389, %r96;
	shl.b64 	%rd14392, %rd14390, 1;
	xor.b32  	%r8584, %r96, 63;
	shl.b64 	%rd14393, %rd14392, %r8584;
	or.b64  	%rd16148, %rd14393, %rd14391;
	bra.uni 	$L__BB0_314;
$L__BB0_313:
	mul.wide.s32 	%rd14394, %r95, 8;
	add.s64 	%rd14395, %rd26, %rd14394;
	ld.local.u64 	%rd14396, [%rd14395];
	shr.u64 	%rd16148, %rd14396, %r96;
$L__BB0_314:
	and.b64  	%rd14397, %rd16148, 8191;
	st.global.u64 	[%rd129+7424], %rd14397;
	add.s32 	%r8585, %r71, 390;
	shr.u32 	%r8586, %r8585, 6;
	sub.s32 	%r8587, %r8586, %r72;
	and.b32  	%r8588, %r8585, 38;
	mul.wide.s32 	%rd14398, %r8587, 8;
	add.s64 	%rd14399, %rd26, %rd14398;
	ld.local.u64 	%rd14400, [%rd14399];
	shr.u64 	%rd14401, %rd14400, %r8588;
	and.b64  	%rd14402, %rd14401, 8191;
	st.global.u64 	[%rd129+7680], %rd14402;
	add.s32 	%r8589, %r71, 403;
	shr.u32 	%r8590, %r8589, 6;
	sub.s32 	%r8591, %r8590, %r72;
	and.b32  	%r8592, %r8589, 51;
	mul.wide.s32 	%rd14403, %r8591, 8;
	add.s64 	%rd14404, %rd26, %rd14403;
	ld.local.u64 	%rd14405, [%rd14404];
	shr.u64 	%rd14406, %rd14405, %r8592;
	and.b64  	%rd14407, %rd14406, 8191;
	st.global.u64 	[%rd129+7936], %rd14407;
	bra.uni 	$L__BB0_1666;
$L__BB0_315:
	cvta.to.local.u64 	%rd14007, %rd1622;
	mov.u32 	%r8355, %tid.x;
	mul.lo.s32 	%r8356, %r8355, 448;
	mul.lo.s32 	%r8357, %r8355, 7;
	mul.wide.u32 	%rd14008, %r8357, 8;
	add.s64 	%rd14009, %rd32, %rd14008;
	ld.global.nc.u64 	%rd14010, [%rd14009];
	ld.global.nc.u64 	%rd14011, [%rd14009+8];
	st.local.v2.u64 	[%rd14007], {%rd14010, %rd14011};
	ld.global.nc.u64 	%rd14012, [%rd14009+16];
	ld.global.nc.u64 	%rd14013, [%rd14009+24];
	st.local.v2.u64 	[%rd14007+16], {%rd14012, %rd14013};
	ld.global.nc.u64 	%rd14014, [%rd14009+32];
	ld.global.nc.u64 	%rd14015, [%rd14009+40];
	st.local.v2.u64 	[%rd14007+32], {%rd14014, %rd14015};
	ld.global.nc.u64 	%rd14016, [%rd14009+48];
	ld.global.nc.u64 	%rd14017, [%rd14009+56];
	st.local.v2.u64 	[%rd14007+48], {%rd14016, %rd14017};
	shr.u32 	%r8358, %r8356, 6;
	sub.s32 	%r8359, %r8358, %r8357;
	mul.wide.s32 	%rd14018, %r8359, 8;
	add.s64 	%rd14019, %rd14007, %rd14018;
	ld.local.u64 	%rd14020, [%rd14019];
	and.b64  	%rd14021, %rd14020, 16383;
	mul.wide.u32 	%rd14022, %r8355, 8;
	add.s64 	%rd14023, %rd33, %rd14022;
	st.global.u64 	[%rd14023], %rd14021;
	add.s64 	%rd14024, %rd14019, %rd14018;
	ld.local.u64 	%rd14025, [%rd14024];
	shr.u64 	%rd14026, %rd14025, 14;
	and.b64  	%rd14027, %rd14026, 16383;
	st.global.u64 	[%rd14023+256], %rd14027;
	ld.local.u64 	%rd14028, [%rd14024];
	shr.u64 	%rd14029, %rd14028, 28;
	and.b64  	%rd14030, %rd14029, 16383;
	st.global.u64 	[%rd14023+512], %rd14030;
	ld.local.u64 	%rd14031, [%rd14024];
	shr.u64 	%rd14032, %rd14031, 42;
	and.b64  	%rd14033, %rd14032, 16383;
	st.global.u64 	[%rd14023+768], %rd14033;
	ld.local.u64 	%rd14034, [%rd14024];
	ld.local.u64 	%rd14035, [%rd14024+8];
	mov.b64 	{%r8360, %r8361}, %rd14035;
	mov.b64 	{%r8362, %r8363}, %rd14034;
	shf.l.wrap.b32 	%r8364, %r8363, %r8360, 8;
	shf.l.wrap.b32 	%r8365, %r8360, %r8361, 8;
	mov.b64 	%rd14036, {%r8364, %r8365};
	and.b64  	%rd14037, %rd14036, 16383;
	st.global.u64 	[%rd14023+1024], %rd14037;
	add.s32 	%r8366, %r8356, 70;
	shr.u32 	%r8367, %r8366, 6;
	sub.s32 	%r8368, %r8367, %r8357;
	mul.wide.s32 	%rd14038, %r8368, 8;
	add.s64 	%rd14039, %rd14019, %rd14038;
	ld.local.u64 	%rd14040, [%rd14039];
	shr.u64 	%rd14041, %rd14040, 6;
	and.b64  	%rd14042, %rd14041, 16383;
	st.global.u64 	[%rd14023+1280], %rd14042;
	add.s32 	%r8369, %r8356, 84;
	shr.u32 	%r8370, %r8369, 6;
	sub.s32 	%r8371, %r8370, %r8357;
	mul.wide.s32 	%rd14043, %r8371, 8;
	add.s64 	%rd14044, %rd14019, %rd14043;
	ld.local.u64 	%rd14045, [%rd14044];
	shr.u64 	%rd14046, %rd14045, 20;
	and.b64  	%rd14047, %rd14046, 16383;
	st.global.u64 	[%rd14023+1536], %rd14047;
	add.s32 	%r8372, %r8356, 98;
	shr.u32 	%r8373, %r8372, 6;
	sub.s32 	%r8374, %r8373, %r8357;
	mul.wide.s32 	%rd14048, %r8374, 8;
	add.s64 	%rd14049, %rd14019, %rd14048;
	ld.local.u64 	%rd14050, [%rd14049];
	shr.u64 	%rd14051, %rd14050, 34;
	and.b64  	%rd14052, %rd14051, 16383;
	st.global.u64 	[%rd14023+1792], %rd14052;
	add.s32 	%r8375, %r8356, 112;
	shr.u32 	%r8376, %r8375, 6;
	sub.s32 	%r8377, %r8376, %r8357;
	mul.wide.s32 	%rd14053, %r8377, 8;
	add.s64 	%rd14054, %rd14019, %rd14053;
	ld.local.u16 	%rd14055, [%rd14054+6];
	and.b64  	%rd14056, %rd14055, 16383;
	st.global.u64 	[%rd14023+2048], %rd14056;
	add.s32 	%r8378, %r8356, 126;
	shr.u32 	%r8379, %r8378, 6;
	sub.s32 	%r8380, %r8379, %r8357;
	mul.wide.s32 	%rd14057, %r8380, 8;
	add.s64 	%rd14058, %rd14019, %rd14057;
	ld.local.u64 	%rd14059, [%rd14058];
	ld.local.u64 	%rd14060, [%rd14058+8];
	mov.b64 	{%r8381, %r8382}, %rd14060;
	mov.b64 	{%r8383, %r8384}, %rd14059;
	shf.l.wrap.b32 	%r8385, %r8384, %r8381, 2;
	shf.l.wrap.b32 	%r8386, %r8381, %r8382, 2;
	mov.b64 	%rd14061, {%r8385, %r8386};
	and.b64  	%rd14062, %rd14061, 16383;
	st.global.u64 	[%rd14023+2304], %rd14062;
	add.s32 	%r8387, %r8356, 140;
	shr.u32 	%r8388, %r8387, 6;
	sub.s32 	%r8389, %r8388, %r8357;
	mul.wide.s32 	%rd14063, %r8389, 8;
	add.s64 	%rd14064, %rd14019, %rd14063;
	ld.local.u64 	%rd14065, [%rd14064];
	shr.u64 	%rd14066, %rd14065, 12;
	and.b64  	%rd14067, %rd14066, 16383;
	st.global.u64 	[%rd14023+2560], %rd14067;
	add.s32 	%r8390, %r8356, 154;
	shr.u32 	%r8391, %r8390, 6;
	sub.s32 	%r8392, %r8391, %r8357;
	mul.wide.s32 	%rd14068, %r8392, 8;
	add.s64 	%rd14069, %rd14019, %rd14068;
	ld.local.u64 	%rd14070, [%rd14069];
	shr.u64 	%rd14071, %rd14070, 26;
	and.b64  	%rd14072, %rd14071, 16383;
	st.global.u64 	[%rd14023+2816], %rd14072;
	add.s32 	%r8393, %r8356, 168;
	shr.u32 	%r8394, %r8393, 6;
	sub.s32 	%r8395, %r8394, %r8357;
	mul.wide.s32 	%rd14073, %r8395, 8;
	add.s64 	%rd14074, %rd14019, %rd14073;
	ld.local.u64 	%rd14075, [%rd14074];
	shr.u64 	%rd14076, %rd14075, 40;
	and.b64  	%rd14077, %rd14076, 16383;
	st.global.u64 	[%rd14023+3072], %rd14077;
	add.s32 	%r8396, %r8356, 182;
	shr.u32 	%r8397, %r8396, 6;
	sub.s32 	%r8398, %r8397, %r8357;
	mul.wide.s32 	%rd14078, %r8398, 8;
	add.s64 	%rd14079, %rd14019, %rd14078;
	ld.local.u64 	%rd14080, [%rd14079];
	ld.local.u64 	%rd14081, [%rd14079+8];
	mov.b64 	{%r8399, %r8400}, %rd14081;
	mov.b64 	{%r8401, %r8402}, %rd14080;
	shf.l.wrap.b32 	%r8403, %r8402, %r8399, 10;
	shf.l.wrap.b32 	%r8404, %r8399, %r8400, 10;
	mov.b64 	%rd14082, {%r8403, %r8404};
	and.b64  	%rd14083, %rd14082, 16383;
	st.global.u64 	[%rd14023+3328], %rd14083;
	add.s32 	%r8405, %r8356, 196;
	shr.u32 	%r8406, %r8405, 6;
	sub.s32 	%r8407, %r8406, %r8357;
	mul.wide.s32 	%rd14084, %r8407, 8;
	add.s64 	%rd14085, %rd14019, %rd14084;
	ld.local.u64 	%rd14086, [%rd14085];
	shr.u64 	%rd14087, %rd14086, 4;
	and.b64  	%rd14088, %rd14087, 16383;
	st.global.u64 	[%rd14023+3584], %rd14088;
	add.s32 	%r8408, %r8356, 210;
	shr.u32 	%r8409, %r8408, 6;
	sub.s32 	%r8410, %r8409, %r8357;
	mul.wide.s32 	%rd14089, %r8410, 8;
	add.s64 	%rd14090, %rd14019, %rd14089;
	ld.local.u64 	%rd14091, [%rd14090];
	shr.u64 	%rd14092, %rd14091, 18;
	and.b64  	%rd14093, %rd14092, 16383;
	st.global.u64 	[%rd14023+3840], %rd14093;
	add.s32 	%r8411, %r8356, 224;
	shr.u32 	%r8412, %r8411, 6;
	sub.s32 	%r8413, %r8412, %r8357;
	mul.wide.s32 	%rd14094, %r8413, 8;
	add.s64 	%rd14095, %rd14019, %rd14094;
	ld.local.u32 	%rd14096, [%rd14095+4];
	and.b64  	%rd14097, %rd14096, 16383;
	st.global.u64 	[%rd14023+4096], %rd14097;
	add.s32 	%r8414, %r8356, 238;
	shr.u32 	%r8415, %r8414, 6;
	sub.s32 	%r8416, %r8415, %r8357;
	mul.wide.s32 	%rd14098, %r8416, 8;
	add.s64 	%rd14099, %rd14019, %rd14098;
	ld.local.u64 	%rd14100, [%rd14099];
	shr.u64 	%rd14101, %rd14100, 46;
	and.b64  	%rd14102, %rd14101, 16383;
	st.global.u64 	[%rd14023+4352], %rd14102;
	add.s32 	%r8417, %r8356, 252;
	shr.u32 	%r8418, %r8417, 6;
	sub.s32 	%r8419, %r8418, %r8357;
	mul.wide.s32 	%rd14103, %r8419, 8;
	add.s64 	%rd14104, %rd14019, %rd14103;
	ld.local.u64 	%rd14105, [%rd14104];
	ld.local.u64 	%rd14106, [%rd14104+8];
	mov.b64 	{%r8420, %r8421}, %rd14106;
	mov.b64 	{%r8422, %r8423}, %rd14105;
	shf.l.wrap.b32 	%r8424, %r8423, %r8420, 4;
	shf.l.wrap.b32 	%r8425, %r8420, %r8421, 4;
	mov.b64 	%rd14107, {%r8424, %r8425};
	and.b64  	%rd14108, %rd14107, 16383;
	st.global.u64 	[%rd14023+4608], %rd14108;
	add.s32 	%r8426, %r8356, 266;
	shr.u32 	%r8427, %r8426, 6;
	sub.s32 	%r8428, %r8427, %r8357;
	mul.wide.s32 	%rd14109, %r8428, 8;
	add.s64 	%rd14110, %rd14019, %rd14109;
	ld.local.u64 	%rd14111, [%rd14110];
	shr.u64 	%rd14112, %rd14111, 10;
	and.b64  	%rd14113, %rd14112, 16383;
	st.global.u64 	[%rd14023+4864], %rd14113;
	add.s32 	%r8429, %r8356, 280;
	shr.u32 	%r8430, %r8429, 6;
	sub.s32 	%r8431, %r8430, %r8357;
	mul.wide.s32 	%rd14114, %r8431, 8;
	add.s64 	%rd14115, %rd14019, %rd14114;
	ld.local.u64 	%rd14116, [%rd14115];
	shr.u64 	%rd14117, %rd14116, 24;
	and.b64  	%rd14118, %rd14117, 16383;
	st.global.u64 	[%rd14023+5120], %rd14118;
	add.s32 	%r8432, %r8356, 294;
	shr.u32 	%r8433, %r8432, 6;
	sub.s32 	%r8434, %r8433, %r8357;
	mul.wide.s32 	%rd14119, %r8434, 8;
	add.s64 	%rd14120, %rd14019, %rd14119;
	ld.local.u64 	%rd14121, [%rd14120];
	shr.u64 	%rd14122, %rd14121, 38;
	and.b64  	%rd14123, %rd14122, 16383;
	st.global.u64 	[%rd14023+5376], %rd14123;
	add.s32 	%r8435, %r8356, 308;
	shr.u32 	%r8436, %r8435, 6;
	sub.s32 	%r8437, %r8436, %r8357;
	mul.wide.s32 	%rd14124, %r8437, 8;
	add.s64 	%rd14125, %rd14019, %rd14124;
	ld.local.u64 	%rd14126, [%rd14125];
	ld.local.u64 	%rd14127, [%rd14125+8];
	mov.b64 	{%r8438, %r8439}, %rd14127;
	mov.b64 	{%r8440, %r8441}, %rd14126;
	shf.l.wrap.b32 	%r8442, %r8441, %r8438, 12;
	shf.l.wrap.b32 	%r8443, %r8438, %r8439, 12;
	mov.b64 	%rd14128, {%r8442, %r8443};
	and.b64  	%rd14129, %rd14128, 16383;
	st.global.u64 	[%rd14023+5632], %rd14129;
	add.s32 	%r8444, %r8356, 322;
	shr.u32 	%r8445, %r8444, 6;
	sub.s32 	%r8446, %r8445, %r8357;
	mul.wide.s32 	%rd14130, %r8446, 8;
	add.s64 	%rd14131, %rd14019, %rd14130;
	ld.local.u64 	%rd14132, [%rd14131];
	shr.u64 	%rd14133, %rd14132, 2;
	and.b64  	%rd14134, %rd14133, 16383;
	st.global.u64 	[%rd14023+5888], %rd14134;
	add.s32 	%r8447, %r8356, 336;
	shr.u32 	%r8448, %r8447, 6;
	sub.s32 	%r8449, %r8448, %r8357;
	mul.wide.s32 	%rd14135, %r8449, 8;
	add.s64 	%rd14136, %rd14019, %rd14135;
	ld.local.u64 	%rd14137, [%rd14136];
	shr.u64 	%rd14138, %rd14137, 16;
	and.b64  	%rd14139, %rd14138, 16383;
	st.global.u64 	[%rd14023+6144], %rd14139;
	add.s32 	%r8450, %r8356, 350;
	shr.u32 	%r8451, %r8450, 6;
	sub.s32 	%r8452, %r8451, %r8357;
	mul.wide.s32 	%rd14140, %r8452, 8;
	add.s64 	%rd14141, %rd14019, %rd14140;
	ld.local.u64 	%rd14142, [%rd14141];
	shr.u64 	%rd14143, %rd14142, 30;
	and.b64  	%rd14144, %rd14143, 16383;
	st.global.u64 	[%rd14023+6400], %rd14144;
	add.s32 	%r8453, %r8356, 364;
	shr.u32 	%r8454, %r8453, 6;
	sub.s32 	%r8455, %r8454, %r8357;
	mul.wide.s32 	%rd14145, %r8455, 8;
	add.s64 	%rd14146, %rd14019, %rd14145;
	ld.local.u64 	%rd14147, [%rd14146];
	shr.u64 	%rd14148, %rd14147, 44;
	and.b64  	%rd14149, %rd14148, 16383;
	st.global.u64 	[%rd14023+6656], %rd14149;
	add.s32 	%r8456, %r8356, 378;
	shr.u32 	%r8457, %r8456, 6;
	sub.s32 	%r8458, %r8457, %r8357;
	mul.wide.s32 	%rd14150, %r8458, 8;
	add.s64 	%rd14151, %rd14019, %rd14150;
	ld.local.u64 	%rd14152, [%rd14151];
	ld.local.u64 	%rd14153, [%rd14151+8];
	mov.b64 	{%r8459, %r8460}, %rd14153;
	mov.b64 	{%r8461, %r8462}, %rd14152;
	shf.l.wrap.b32 	%r8463, %r8462, %r8459, 6;
	shf.l.wrap.b32 	%r8464, %r8459, %r8460, 6;
	mov.b64 	%rd14154, {%r8463, %r8464};
	and.b64  	%rd14155, %rd14154, 16383;
	st.global.u64 	[%rd14023+6912], %rd14155;
	add.s32 	%r8465, %r8356, 392;
	shr.u32 	%r8466, %r8465, 6;
	sub.s32 	%r8467, %r8466, %r8357;
	mul.wide.s32 	%rd14156, %r8467, 8;
	add.s64 	%rd14157, %rd14019, %rd14156;
	ld.local.u64 	%rd14158, [%rd14157];
	shr.u64 	%rd14159, %rd14158, 8;
	and.b64  	%rd14160, %rd14159, 16383;
	st.global.u64 	[%rd14023+7168], %rd14160;
	add.s32 	%r8468, %r8356, 406;
	shr.u32 	%r8469, %r8468, 6;
	sub.s32 	%r8470, %r8469, %r8357;
	mul.wide.s32 	%rd14161, %r8470, 8;
	add.s64 	%rd14162, %rd14019, %rd14161;
	ld.local.u64 	%rd14163, [%rd14162];
	shr.u64 	%rd14164, %rd14163, 22;
	and.b64  	%rd14165, %rd14164, 16383;
	st.global.u64 	[%rd14023+7424], %rd14165;
	add.s32 	%r8471, %r8356, 420;
	shr.u32 	%r8472, %r8471, 6;
	sub.s32 	%r8473, %r8472, %r8357;
	mul.wide.s32 	%rd14166, %r8473, 8;
	add.s64 	%rd14167, %rd14019, %rd14166;
	ld.local.u64 	%rd14168, [%rd14167];
	shr.u64 	%rd14169, %rd14168, 36;
	and.b64  	%rd14170, %rd14169, 16383;
	st.global.u64 	[%rd14023+7680], %rd14170;
	add.s32 	%r8474, %r8356, 434;
	shr.u32 	%r8475, %r8474, 6;
	sub.s32 	%r8476, %r8475, %r8357;
	mul.wide.s32 	%rd14171, %r8476, 8;
	add.s64 	%rd14172, %rd14019, %rd14171;
	ld.local.u64 	%rd14173, [%rd14172];
	shr.u64 	%rd14174, %rd14173, 50;
	st.global.u64 	[%rd14023+7936], %rd14174;
	bra.uni 	$L__BB0_1666;
$L__BB0_316:
	ld.local.u64 	%rd13784, [%rd25];
	shr.u64 	%rd16149, %rd13784, %r100;
$L__BB0_317:
	and.b64  	%rd13785, %rd16149, 32767;
	st.global.u64 	[%rd166+512], %rd13785;
	add.s32 	%r8247, %r97, 45;
	shr.u32 	%r8248, %r8247, 6;
	sub.s32 	%r8249, %r8248, %r98;
	and.b32  	%r8250, %r8247, 45;
	mul.wide.s32 	%rd13786, %r8249, 8;
	add.s64 	%rd13787, %rd25, %rd13786;
	ld.local.u64 	%rd13788, [%rd13787];
	shr.u64 	%rd13789, %rd13788, %r8250;
	and.b64  	%rd13790, %rd13789, 32767;
	st.global.u64 	[%rd166+768], %rd13790;
	add.s32 	%r8251, %r97, 60;
	shr.u32 	%r8252, %r8251, 6;
	sub.s32 	%r101, %r8252, %r98;
	and.b32  	%r102, %r8251, 60;
	setp.lt.u32 	%p554, %r102, 50;
	@%p554 bra 	$L__BB0_319;
	mul.wide.s32 	%rd13791, %r101, 8;
	add.s64 	%rd13792, %rd25, %rd13791;
	ld.local.u64 	%rd13793, [%rd13792];
	ld.local.u64 	%rd13794, [%rd13792+8];
	shr.u64 	%rd13795, %rd13793, %r102;
	shl.b64 	%rd13796, %rd13794, 1;
	xor.b32  	%r8253, %r102, 63;
	shl.b64 	%rd13797, %rd13796, %r8253;
	or.b64  	%rd16150, %rd13797, %rd13795;
	bra.uni 	$L__BB0_320;
$L__BB0_319:
	mul.wide.s32 	%rd13798, %r101, 8;
	add.s64 	%rd13799, %rd25, %rd13798;
	ld.local.u64 	%rd13800, [%rd13799];
	shr.u64 	%rd16150, %rd13800, %r102;
$L__BB0_320:
	and.b64  	%rd13801, %rd16150, 32767;
	st.global.u64 	[%rd166+1024], %rd13801;
	add.s32 	%r8254, %r97, 75;
	shr.u32 	%r8255, %r8254, 6;
	sub.s32 	%r8256, %r8255, %r98;
	and.b32  	%r8257, %r8254, 43;
	mul.wide.s32 	%rd13802, %r8256, 8;
	add.s64 	%rd13803, %rd25, %rd13802;
	ld.local.u64 	%rd13804, [%rd13803];
	shr.u64 	%rd13805, %rd13804, %r8257;
	and.b64  	%rd13806, %rd13805, 32767;
	st.global.u64 	[%rd166+1280], %rd13806;
	add.s32 	%r8258, %r97, 90;
	shr.u32 	%r8259, %r8258, 6;
	sub.s32 	%r103, %r8259, %r98;
	and.b32  	%r104, %r8258, 58;
	setp.lt.u32 	%p555, %r104, 50;
	@%p555 bra 	$L__BB0_322;
	mul.wide.s32 	%rd13807, %r103, 8;
	add.s64 	%rd13808, %rd25, %rd13807;
	ld.local.u64 	%rd13809, [%rd13808];
	ld.local.u64 	%rd13810, [%rd13808+8];
	shr.u64 	%rd13811, %rd13809, %r104;
	shl.b64 	%rd13812, %rd13810, 1;
	xor.b32  	%r8260, %r104, 63;
	shl.b64 	%rd13813, %rd13812, %r8260;
	or.b64  	%rd16151, %rd13813, %rd13811;
	bra.uni 	$L__BB0_323;
$L__BB0_322:
	mul.wide.s32 	%rd13814, %r103, 8;
	add.s64 	%rd13815, %rd25, %rd13814;
	ld.local.u64 	%rd13816, [%rd13815];
	shr.u64 	%rd16151, %rd13816, %r104;
$L__BB0_323:
	and.b64  	%rd13817, %rd16151, 32767;
	st.global.u64 	[%rd166+1536], %rd13817;
	add.s32 	%r8261, %r97, 105;
	shr.u32 	%r8262, %r8261, 6;
	sub.s32 	%r8263, %r8262, %r98;
	and.b32  	%r8264, %r8261, 41;
	mul.wide.s32 	%rd13818, %r8263, 8;
	add.s64 	%rd13819, %rd25, %rd13818;
	ld.local.u64 	%rd13820, [%rd13819];
	shr.u64 	%rd13821, %rd13820, %r8264;
	and.b64  	%rd13822, %rd13821, 32767;
	st.global.u64 	[%rd166+1792], %rd13822;
	add.s32 	%r8265, %r97, 120;
	shr.u32 	%r8266, %r8265, 6;
	sub.s32 	%r105, %r8266, %r98;
	and.b32  	%r106, %r8265, 56;
	setp.lt.u32 	%p556, %r106, 50;
	@%p556 bra 	$L__BB0_325;
	mul.wide.s32 	%rd13823, %r105, 8;
	add.s64 	%rd13824, %rd25, %rd13823;
	ld.local.u64 	%rd13825, [%rd13824];
	ld.local.u64 	%rd13826, [%rd13824+8];
	shr.u64 	%rd13827, %rd13825, %r106;
	shl.b64 	%rd13828, %rd13826, 1;
	xor.b32  	%r8267, %r106, 63;
	shl.b64 	%rd13829, %rd13828, %r8267;
	or.b64  	%rd16152, %rd13829, %rd13827;
	bra.uni 	$L__BB0_326;
$L__BB0_325:
	mul.wide.s32 	%rd13830, %r105, 8;
	add.s64 	%rd13831, %rd25, %rd13830;
	ld.local.u64 	%rd13832, [%rd13831];
	shr.u64 	%rd16152, %rd13832, %r106;
$L__BB0_326:
	and.b64  	%rd13833, %rd16152, 32767;
	st.global.u64 	[%rd166+2048], %rd13833;
	add.s32 	%r8268, %r97, 135;
	shr.u32 	%r8269, %r8268, 6;
	sub.s32 	%r8270, %r8269, %r98;
	and.b32  	%r8271, %r8268, 39;
	mul.wide.s32 	%rd13834, %r8270, 8;
	add.s64 	%rd13835, %rd25, %rd13834;
	ld.local.u64 	%rd13836, [%rd13835];
	shr.u64 	%rd13837, %rd13836, %r8271;
	and.b64  	%rd13838, %rd13837, 32767;
	st.global.u64 	[%rd166+2304], %rd13838;
	add.s32 	%r8272, %r97, 150;
	shr.u32 	%r8273, %r8272, 6;
	sub.s32 	%r107, %r8273, %r98;
	and.b32  	%r108, %r8272, 54;
	setp.lt.u32 	%p557, %r108, 50;
	@%p557 bra 	$L__BB0_328;
	mul.wide.s32 	%rd13839, %r107, 8;
	add.s64 	%rd13840, %rd25, %rd13839;
	ld.local.u64 	%rd13841, [%rd13840];
	ld.local.u64 	%rd13842, [%rd13840+8];
	shr.u64 	%rd13843, %rd13841, %r108;
	shl.b64 	%rd13844, %rd13842, 1;
	xor.b32  	%r8274, %r108, 63;
	shl.b64 	%rd13845, %rd13844, %r8274;
	or.b64  	%rd16153, %rd13845, %rd13843;
	bra.uni 	$L__BB0_329;
$L__BB0_328:
	mul.wide.s32 	%rd13846, %r107, 8;
	add.s64 	%rd13847, %rd25, %rd13846;
	ld.local.u64 	%rd13848, [%rd13847];
	shr.u64 	%rd16153, %rd13848, %r108;
$L__BB0_329:
	and.b64  	%rd13849, %rd16153, 32767;
	st.global.u64 	[%rd166+2560], %rd13849;
	add.s32 	%r8275, %r97, 165;
	shr.u32 	%r8276, %r8275, 6;
	sub.s32 	%r8277, %r8276, %r98;
	and.b32  	%r8278, %r8275, 37;
	mul.wide.s32 	%rd13850, %r8277, 8;
	add.s64 	%rd13851, %rd25, %rd13850;
	ld.local.u64 	%rd13852, [%rd13851];
	shr.u64 	%rd13853, %rd13852, %r8278;
	and.b64  	%rd13854, %rd13853, 32767;
	st.global.u64 	[%rd166+2816], %rd13854;
	add.s32 	%r8279, %r97, 180;
	shr.u32 	%r8280, %r8279, 6;
	sub.s32 	%r109, %r8280, %r98;
	and.b32  	%r110, %r8279, 52;
	setp.lt.u32 	%p558, %r110, 50;
	@%p558 bra 	$L__BB0_331;
	mul.wide.s32 	%rd13855, %r109, 8;
	add.s64 	%rd13856, %rd25, %rd13855;
	ld.local.u64 	%rd13857, [%rd13856];
	ld.local.u64 	%rd13858, [%rd13856+8];
	shr.u64 	%rd13859, %rd13857, %r110;
	shl.b64 	%rd13860, %rd13858, 1;
	xor.b32  	%r8281, %r110, 63;
	shl.b64 	%rd13861, %rd13860, %r8281;
	or.b64  	%rd16154, %rd13861, %rd13859;
	bra.uni 	$L__BB0_332;
$L__BB0_331:
	mul.wide.s32 	%rd13862, %r109, 8;
	add.s64 	%rd13863, %rd25, %rd13862;
	ld.local.u64 	%rd13864, [%rd13863];
	shr.u64 	%rd16154, %rd13864, %r110;
$L__BB0_332:
	and.b64  	%rd13865, %rd16154, 32767;
	st.global.u64 	[%rd166+3072], %rd13865;
	add.s32 	%r8282, %r97, 195;
	shr.u32 	%r8283, %r8282, 6;
	sub.s32 	%r8284, %r8283, %r98;
	and.b32  	%r8285, %r8282, 35;
	mul.wide.s32 	%rd13866, %r8284, 8;
	add.s64 	%rd13867, %rd25, %rd13866;
	ld.local.u64 	%rd13868, [%rd13867];
	shr.u64 	%rd13869, %rd13868, %r8285;
	and.b64  	%rd13870, %rd13869, 32767;
	st.global.u64 	[%rd166+3328], %rd13870;
	add.s32 	%r8286, %r97, 210;
	shr.u32 	%r8287, %r8286, 6;
	sub.s32 	%r111, %r8287, %r98;
	and.b32  	%r112, %r8286, 50;
	setp.ne.s32 	%p559, %r112, 50;
	@%p559 bra 	$L__BB0_334;
	mul.wide.s32 	%rd13874, %r111, 8;
	add.s64 	%rd13875, %rd25, %rd13874;
	ld.local.u64 	%rd13876, [%rd13875];
	ld.local.u64 	%rd13877, [%rd13875+8];
	mov.b64 	{%r8288, %r8289}, %rd13877;
	mov.b64 	{%r8290, %r8291}, %rd13876;
	shf.l.wrap.b32 	%r8292, %r8291, %r8288, 14;
	shf.l.wrap.b32 	%r8293, %r8288, %r8289, 14;
	mov.b64 	%rd16155, {%r8292, %r8293};
	bra.uni 	$L__BB0_335;
$L__BB0_334:
	mul.wide.s32 	%rd13871, %r111, 8;
	add.s64 	%rd13872, %rd25, %rd13871;
	ld.local.u64 	%rd13873, [%rd13872];
	shr.u64 	%rd16155, %rd13873, %r112;
$L__BB0_335:
	and.b64  	%rd13878, %rd16155, 32767;
	st.global.u64 	[%rd166+3584], %rd13878;
	add.s32 	%r8294, %r97, 225;
	shr.u32 	%r8295, %r8294, 6;
	sub.s32 	%r8296, %r8295, %r98;
	and.b32  	%r8297, %r8294, 33;
	mul.wide.s32 	%rd13879, %r8296, 8;
	add.s64 	%rd13880, %rd25, %rd13879;
	ld.local.u64 	%rd13881, [%rd13880];
	shr.u64 	%rd13882, %rd13881, %r8297;
	and.b64  	%rd13883, %rd13882, 32767;
	st.global.u64 	[%rd166+3840], %rd13883;
	add.s32 	%r8298, %r97, 240;
	shr.u32 	%r8299, %r8298, 6;
	sub.s32 	%r8300, %r8299, %r98;
	and.b32  	%r8301, %r8298, 48;
	mul.wide.s32 	%rd13884, %r8300, 8;
	add.s64 	%rd13885, %rd25, %rd13884;
	ld.local.u64 	%rd13886, [%rd13885];
	shr.u64 	%rd13887, %rd13886, %r8301;
	and.b64  	%rd13888, %rd13887, 32767;
	st.global.u64 	[%rd166+4096], %rd13888;
	add.s32 	%r8302, %r97, 255;
	shr.u32 	%r8303, %r8302, 6;
	sub.s32 	%r113, %r8303, %r98;
	and.b32  	%r114, %r8302, 63;
	setp.lt.u32 	%p560, %r114, 50;
	@%p560 bra 	$L__BB0_337;
	mul.wide.s32 	%rd13889, %r113, 8;
	add.s64 	%rd13890, %rd25, %rd13889;
	ld.local.u64 	%rd13891, [%rd13890];
	ld.local.u64 	%rd13892, [%rd13890+8];
	shr.u64 	%rd13893, %rd13891, %r114;
	shl.b64 	%rd13894, %rd13892, 1;
	xor.b32  	%r8304, %r114, 63;
	shl.b64 	%rd13895, %rd13894, %r8304;
	or.b64  	%rd16156, %rd13895, %rd13893;
	bra.uni 	$L__BB0_338;
$L__BB0_337:
	mul.wide.s32 	%rd13896, %r113, 8;
	add.s64 	%rd13897, %rd25, %rd13896;
	ld.local.u64 	%rd13898, [%rd13897];
	shr.u64 	%rd16156, %rd13898, %r114;
$L__BB0_338:
	and.b64  	%rd13899, %rd16156, 32767;
	st.global.u64 	[%rd166+4352], %rd13899;
	add.s32 	%r8305, %r97, 270;
	shr.u32 	%r8306, %r8305, 6;
	sub.s32 	%r8307, %r8306, %r98;
	and.b32  	%r8308, %r8305, 46;
	mul.wide.s32 	%rd13900, %r8307, 8;
	add.s64 	%rd13901, %rd25, %rd13900;
	ld.local.u64 	%rd13902, [%rd13901];
	shr.u64 	%rd13903, %rd13902, %r8308;
	and.b64  	%rd13904, %rd13903, 32767;
	st.global.u64 	[%rd166+4608], %rd13904;
	add.s32 	%r8309, %r97, 285;
	shr.u32 	%r8310, %r8309, 6;
	sub.s32 	%r115, %r8310, %r98;
	and.b32  	%r116, %r8309, 61;
	setp.lt.u32 	%p561, %r116, 50;
	@%p561 bra 	$L__BB0_340;
	mul.wide.s32 	%rd13905, %r115, 8;
	add.s64 	%rd13906, %rd25, %rd13905;
	ld.local.u64 	%rd13907, [%rd13906];
	ld.local.u64 	%rd13908, [%rd13906+8];
	shr.u64 	%rd13909, %rd13907, %r116;
	shl.b64 	%rd13910, %rd13908, 1;
	xor.b32  	%r8311, %r116, 63;
	shl.b64 	%rd13911, %rd13910, %r8311;
	or.b64  	%rd16157, %rd13911, %rd13909;
	bra.uni 	$L__BB0_341;
$L__BB0_340:
	mul.wide.s32 	%rd13912, %r115, 8;
	add.s64 	%rd13913, %rd25, %rd13912;
	ld.local.u64 	%rd13914, [%rd13913];
	shr.u64 	%rd16157, %rd13914, %r116;
$L__BB0_341:
	and.b64  	%rd13915, %rd16157, 32767;
	st.global.u64 	[%rd166+4864], %rd13915;
	add.s32 	%r8312, %r97, 300;
	shr.u32 	%r8313, %r8312, 6;
	sub.s32 	%r8314, %r8313, %r98;
	and.b32  	%r8315, %r8312, 44;
	mul.wide.s32 	%rd13916, %r8314, 8;
	add.s64 	%rd13917, %rd25, %rd13916;
	ld.local.u64 	%rd13918, [%rd13917];
	shr.u64 	%rd13919, %rd13918, %r8315;
	and.b64  	%rd13920, %rd13919, 32767;
	st.global.u64 	[%rd166+5120], %rd13920;
	add.s32 	%r8316, %r97, 315;
	shr.u32 	%r8317, %r8316, 6;
	sub.s32 	%r117, %r8317, %r98;
	and.b32  	%r118, %r8316, 59;
	setp.lt.u32 	%p562, %r118, 50;
	@%p562 bra 	$L__BB0_343;
	mul.wide.s32 	%rd13921, %r117, 8;
	add.s64 	%rd13922, %rd25, %rd13921;
	ld.local.u64 	%rd13923, [%rd13922];
	ld.local.u64 	%rd13924, [%rd13922+8];
	shr.u64 	%rd13925, %rd13923, %r118;
	shl.b64 	%rd13926, %rd13924, 1;
	xor.b32  	%r8318, %r118, 63;
	shl.b64 	%rd13927, %rd13926, %r8318;
	or.b64  	%rd16158, %rd13927, %rd13925;
	bra.uni 	$L__BB0_344;
$L__BB0_343:
	mul.wide.s32 	%rd13928, %r117, 8;
	add.s64 	%rd13929, %rd25, %rd13928;
	ld.local.u64 	%rd13930, [%rd13929];
	shr.u64 	%rd16158, %rd13930, %r118;
$L__BB0_344:
	and.b64  	%rd13931, %rd16158, 32767;
	st.global.u64 	[%rd166+5376], %rd13931;
	add.s32 	%r8319, %r97, 330;
	shr.u32 	%r8320, %r8319, 6;
	sub.s32 	%r8321, %r8320, %r98;
	and.b32  	%r8322, %r8319, 42;
	mul.wide.s32 	%rd13932, %r8321, 8;
	add.s64 	%rd13933, %rd25, %rd13932;
	ld.local.u64 	%rd13934, [%rd13933];
	shr.u64 	%rd13935, %rd13934, %r8322;
	and.b64  	%rd13936, %rd13935, 32767;
	st.global.u64 	[%rd166+5632], %rd13936;
	add.s32 	%r8323, %r97, 345;
	shr.u32 	%r8324, %r8323, 6;
	sub.s32 	%r119, %r8324, %r98;
	and.b32  	%r120, %r8323, 57;
	setp.lt.u32 	%p563, %r120, 50;
	@%p563 bra 	$L__BB0_346;
	mul.wide.s32 	%rd13937, %r119, 8;
	add.s64 	%rd13938, %rd25, %rd13937;
	ld.local.u64 	%rd13939, [%rd13938];
	ld.local.u64 	%rd13940, [%rd13938+8];
	shr.u64 	%rd13941, %rd13939, %r120;
	shl.b64 	%rd13942, %rd13940, 1;
	xor.b32  	%r8325, %r120, 63;
	shl.b64 	%rd13943, %rd13942, %r8325;
	or.b64  	%rd16159, %rd13943, %rd13941;
	bra.uni 	$L__BB0_347;
$L__BB0_346:
	mul.wide.s32 	%rd13944, %r119, 8;
	add.s64 	%rd13945, %rd25, %rd13944;
	ld.local.u64 	%rd13946, [%rd13945];
	shr.u64 	%rd16159, %rd13946, %r120;
$L__BB0_347:
	and.b64  	%rd13947, %rd16159, 32767;
	st.global.u64 	[%rd166+5888], %rd13947;
	add.s32 	%r8326, %r97, 360;
	shr.u32 	%r8327, %r8326, 6;
	sub.s32 	%r8328, %r8327, %r98;
	and.b32  	%r8329, %r8326, 40;
	mul.wide.s32 	%rd13948, %r8328, 8;
	add.s64 	%rd13949, %rd25, %rd13948;
	ld.local.u64 	%rd13950, [%rd13949];
	shr.u64 	%rd13951, %rd13950, %r8329;
	and.b64  	%rd13952, %rd13951, 32767;
	st.global.u64 	[%rd166+6144], %rd13952;
	add.s32 	%r8330, %r97, 375;
	shr.u32 	%r8331, %r8330, 6;
	sub.s32 	%r121, %r8331, %r98;
	and.b32  	%r122, %r8330, 55;
	setp.lt.u32 	%p564, %r122, 50;
	@%p564 bra 	$L__BB0_349;
	mul.wide.s32 	%rd13953, %r121, 8;
	add.s64 	%rd13954, %rd25, %rd13953;
	ld.local.u64 	%rd13955, [%rd13954];
	ld.local.u64 	%rd13956, [%rd13954+8];
	shr.u64 	%rd13957, %rd13955, %r122;
	shl.b64 	%rd13958, %rd13956, 1;
	xor.b32  	%r8332, %r122, 63;
	shl.b64 	%rd13959, %rd13958, %r8332;
	or.b64  	%rd16160, %rd13959, %rd13957;
	bra.uni 	$L__BB0_350;
$L__BB0_349:
	mul.wide.s32 	%rd13960, %r121, 8;
	add.s64 	%rd13961, %rd25, %rd13960;
	ld.local.u64 	%rd13962, [%rd13961];
	shr.u64 	%rd16160, %rd13962, %r122;
$L__BB0_350:
	and.b64  	%rd13963, %rd16160, 32767;
	st.global.u64 	[%rd166+6400], %rd13963;
	add.s32 	%r8333, %r97, 390;
	shr.u32 	%r8334, %r8333, 6;
	sub.s32 	%r8335, %r8334, %r98;
	and.b32  	%r8336, %r8333, 38;
	mul.wide.s32 	%rd13964, %r8335, 8;
	add.s64 	%rd13965, %rd25, %rd13964;
	ld.local.u64 	%rd13966, [%rd13965];
	shr.u64 	%rd13967, %rd13966, %r8336;
	and.b64  	%rd13968, %rd13967, 32767;
	st.global.u64 	[%rd166+6656], %rd13968;
	add.s32 	%r8337, %r97, 405;
	shr.u32 	%r8338, %r8337, 6;
	sub.s32 	%r123, %r8338, %r98;
	and.b32  	%r124, %r8337, 53;
	setp.lt.u32 	%p565, %r124, 50;
	@%p565 bra 	$L__BB0_352;
	mul.wide.s32 	%rd13969, %r123, 8;
	add.s64 	%rd13970, %rd25, %rd13969;
	ld.local.u64 	%rd13971, [%rd13970];
	ld.local.u64 	%rd13972, [%rd13970+8];
	shr.u64 	%rd13973, %rd13971, %r124;
	shl.b64 	%rd13974, %rd13972, 1;
	xor.b32  	%r8339, %r124, 63;
	shl.b64 	%rd13975, %rd13974, %r8339;
	or.b64  	%rd16161, %rd13975, %rd13973;
	bra.uni 	$L__BB0_353;
$L__BB0_352:
	mul.wide.s32 	%rd13976, %r123, 8;
	add.s64 	%rd13977, %rd25, %rd13976;
	ld.local.u64 	%rd13978, [%rd13977];
	shr.u64 	%rd16161, %rd13978, %r124;
$L__BB0_353:
	and.b64  	%rd13979, %rd16161, 32767;
	st.global.u64 	[%rd166+6912], %rd13979;
	add.s32 	%r8340, %r97, 420;
	shr.u32 	%r8341, %r8340, 6;
	sub.s32 	%r8342, %r8341, %r98;
	and.b32  	%r8343, %r8340, 36;
	mul.wide.s32 	%rd13980, %r8342, 8;
	add.s64 	%rd13981, %rd25, %rd13980;
	ld.local.u64 	%rd13982, [%rd13981];
	shr.u64 	%rd13983, %rd13982, %r8343;
	and.b64  	%rd13984, %rd13983, 32767;
	st.global.u64 	[%rd166+7168], %rd13984;
	add.s32 	%r8344, %r97, 435;
	shr.u32 	%r8345, %r8344, 6;
	sub.s32 	%r125, %r8345, %r98;
	and.b32  	%r126, %r8344, 51;
	setp.lt.u32 	%p566, %r126, 50;
	@%p566 bra 	$L__BB0_355;
	mul.wide.s32 	%rd13985, %r125, 8;
	add.s64 	%rd13986, %rd25, %rd13985;
	ld.local.u64 	%rd13987, [%rd13986];
	ld.local.u64 	%rd13988, [%rd13986+8];
	shr.u64 	%rd13989, %rd13987, %r126;
	shl.b64 	%rd13990, %rd13988, 1;
	xor.b32  	%r8346, %r126, 63;
	shl.b64 	%rd13991, %rd13990, %r8346;
	or.b64  	%rd16162, %rd13991, %rd13989;
	bra.uni 	$L__BB0_356;
$L__BB0_355:
	mul.wide.s32 	%rd13992, %r125, 8;
	add.s64 	%rd13993, %rd25, %rd13992;
	ld.local.u64 	%rd13994, [%rd13993];
	shr.u64 	%rd16162, %rd13994, %r126;
$L__BB0_356:
	and.b64  	%rd13995, %rd16162, 32767;
	st.global.u64 	[%rd166+7424], %rd13995;
	add.s32 	%r8347, %r97, 450;
	shr.u32 	%r8348, %r8347, 6;
	sub.s32 	%r8349, %r8348, %r98;
	and.b32  	%r8350, %r8347, 34;
	mul.wide.s32 	%rd13996, %r8349, 8;
	add.s64 	%rd13997, %rd25, %rd13996;
	ld.local.u64 	%rd13998, [%rd13997];
	shr.u64 	%rd13999, %rd13998, %r8350;
	and.b64  	%rd14000, %rd13999, 32767;
	st.global.u64 	[%rd166+7680], %rd14000;
	add.s32 	%r8351, %r97, 465;
	shr.u32 	%r8352, %r8351, 6;
	sub.s32 	%r8353, %r8352, %r98;
	and.b32  	%r8354, %r8351, 49;
	mul.wide.s32 	%rd14001, %r8353, 8;
	add.s64 	%rd14002, %rd25, %rd14001;
	ld.local.u64 	%rd14003, [%rd14002];
	shr.u64 	%rd14004, %rd14003, %r8354;
	and.b64  	%rd14005, %rd14004, 32767;
	st.global.u64 	[%rd166+7936], %rd14005;
	bra.uni 	$L__BB0_1666;
$L__BB0_357:
	mov.u32 	%r8239, %tid.x;
	shl.b32 	%r8240, %r8239, 3;
	mul.wide.u32 	%rd13700, %r8240, 8;
	add.s64 	%rd13701, %rd32, %rd13700;
	ld.global.nc.u64 	%rd13702, [%rd13701];
	and.b64  	%rd13703, %rd13702, 65535;
	mul.wide.u32 	%rd13704, %r8239, 8;
	add.s64 	%rd13705, %rd33, %rd13704;
	st.global.u64 	[%rd13705], %rd13703;
	shr.u64 	%rd13706, %rd13702, 16;
	and.b64  	%rd13707, %rd13706, 65535;
	st.global.u64 	[%rd13705+256], %rd13707;
	shr.u64 	%rd13708, %rd13702, 32;
	and.b64  	%rd13709, %rd13708, 65535;
	st.global.u64 	[%rd13705+512], %rd13709;
	shr.u64 	%rd13710, %rd13702, 48;
	st.global.u64 	[%rd13705+768], %rd13710;
	ld.global.nc.u64 	%rd13711, [%rd13701+8];
	and.b64  	%rd13712, %rd13711, 65535;
	st.global.u64 	[%rd13705+1024], %rd13712;
	shr.u64 	%rd13713, %rd13711, 16;
	and.b64  	%rd13714, %rd13713, 65535;
	st.global.u64 	[%rd13705+1280], %rd13714;
	shr.u64 	%rd13715, %rd13711, 32;
	and.b64  	%rd13716, %rd13715, 65535;
	st.global.u64 	[%rd13705+1536], %rd13716;
	shr.u64 	%rd13717, %rd13711, 48;
	st.global.u64 	[%rd13705+1792], %rd13717;
	ld.global.nc.u64 	%rd13718, [%rd13701+16];
	and.b64  	%rd13719, %rd13718, 65535;
	st.global.u64 	[%rd13705+2048], %rd13719;
	shr.u64 	%rd13720, %rd13718, 16;
	and.b64  	%rd13721, %rd13720, 65535;
	st.global.u64 	[%rd13705+2304], %rd13721;
	shr.u64 	%rd13722, %rd13718, 32;
	and.b64  	%rd13723, %rd13722, 65535;
	st.global.u64 	[%rd13705+2560], %rd13723;
	shr.u64 	%rd13724, %rd13718, 48;
	st.global.u64 	[%rd13705+2816], %rd13724;
	ld.global.nc.u64 	%rd13725, [%rd13701+24];
	and.b64  	%rd13726, %rd13725, 65535;
	st.global.u64 	[%rd13705+3072], %rd13726;
	shr.u64 	%rd13727, %rd13725, 16;
	and.b64  	%rd13728, %rd13727, 65535;
	st.global.u64 	[%rd13705+3328], %rd13728;
	shr.u64 	%rd13729, %rd13725, 32;
	and.b64  	%rd13730, %rd13729, 65535;
	st.global.u64 	[%rd13705+3584], %rd13730;
	shr.u64 	%rd13731, %rd13725, 48;
	st.global.u64 	[%rd13705+3840], %rd13731;
	ld.global.nc.u64 	%rd13732, [%rd13701+32];
	and.b64  	%rd13733, %rd13732, 65535;
	st.global.u64 	[%rd13705+4096], %rd13733;
	shr.u64 	%rd13734, %rd13732, 16;
	and.b64  	%rd13735, %rd13734, 65535;
	st.global.u64 	[%rd13705+4352], %rd13735;
	shr.u64 	%rd13736, %rd13732, 32;
	and.b64  	%rd13737, %rd13736, 65535;
	st.global.u64 	[%rd13705+4608], %rd13737;
	shr.u64 	%rd13738, %rd13732, 48;
	st.global.u64 	[%rd13705+4864], %rd13738;
	ld.global.nc.u64 	%rd13739, [%rd13701+40];
	and.b64  	%rd13740, %rd13739, 65535;
	st.global.u64 	[%rd13705+5120], %rd13740;
	shr.u64 	%rd13741, %rd13739, 16;
	and.b64  	%rd13742, %rd13741, 65535;
	st.global.u64 	[%rd13705+5376], %rd13742;
	shr.u64 	%rd13743, %rd13739, 32;
	and.b64  	%rd13744, %rd13743, 65535;
	st.global.u64 	[%rd13705+5632], %rd13744;
	shr.u64 	%rd13745, %rd13739, 48;
	st.global.u64 	[%rd13705+5888], %rd13745;
	ld.global.nc.u64 	%rd13746, [%rd13701+48];
	and.b64  	%rd13747, %rd13746, 65535;
	st.global.u64 	[%rd13705+6144], %rd13747;
	shr.u64 	%rd13748, %rd13746, 16;
	and.b64  	%rd13749, %rd13748, 65535;
	st.global.u64 	[%rd13705+6400], %rd13749;
	shr.u64 	%rd13750, %rd13746, 32;
	and.b64  	%rd13751, %rd13750, 65535;
	st.global.u64 	[%rd13705+6656], %rd13751;
	shr.u64 	%rd13752, %rd13746, 48;
	st.global.u64 	[%rd13705+6912], %rd13752;
	ld.global.nc.u64 	%rd13753, [%rd13701+56];
	and.b64  	%rd13754, %rd13753, 65535;
	st.global.u64 	[%rd13705+7168], %rd13754;
	shr.u64 	%rd13755, %rd13753, 16;
	and.b64  	%rd13756, %rd13755, 65535;
	st.global.u64 	[%rd13705+7424], %rd13756;
	shr.u64 	%rd13757, %rd13753, 32;
	and.b64  	%rd13758, %rd13757, 65535;
	st.global.u64 	[%rd13705+7680], %rd13758;
	shr.u64 	%rd13759, %rd13753, 48;
	st.global.u64 	[%rd13705+7936], %rd13759;
	bra.uni 	$L__BB0_1666;
$L__BB0_358:
	ld.local.u64 	%rd13461, [%rd24];
	shr.u64 	%rd16163, %rd13461, %r130;
$L__BB0_359:
	and.b64  	%rd13462, %rd16163, 131071;
	st.global.u64 	[%rd209+256], %rd13462;
	add.s32 	%r8129, %r127, 34;
	shr.u32 	%r8130, %r8129, 6;
	sub.s32 	%r8131, %r8130, %r128;
	and.b32  	%r8132, %r8129, 34;
	mul.wide.s32 	%rd13463, %r8131, 8;
	add.s64 	%rd13464, %rd24, %rd13463;
	ld.local.u64 	%rd13465, [%rd13464];
	shr.u64 	%rd13466, %rd13465, %r8132;
	and.b64  	%rd13467, %rd13466, 131071;
	st.global.u64 	[%rd209+512], %rd13467;
	add.s32 	%r8133, %r127, 51;
	shr.u32 	%r8134, %r8133, 6;
	sub.s32 	%r131, %r8134, %r128;
	and.b32  	%r132, %r8133, 51;
	setp.lt.u32 	%p538, %r132, 48;
	@%p538 bra 	$L__BB0_361;
	mul.wide.s32 	%rd13468, %r131, 8;
	add.s64 	%rd13469, %rd24, %rd13468;
	ld.local.u64 	%rd13470, [%rd13469];
	ld.local.u64 	%rd13471, [%rd13469+8];
	shr.u64 	%rd13472, %rd13470, %r132;
	shl.b64 	%rd13473, %rd13471, 1;
	xor.b32  	%r8135, %r132, 63;
	shl.b64 	%rd13474, %rd13473, %r8135;
	or.b64  	%rd16164, %rd13474, %rd13472;
	bra.uni 	$L__BB0_362;
$L__BB0_361:
	mul.wide.s32 	%rd13475, %r131, 8;
	add.s64 	%rd13476, %rd24, %rd13475;
	ld.local.u64 	%rd13477, [%rd13476];
	shr.u64 	%rd16164, %rd13477, %r132;
$L__BB0_362:
	and.b64  	%rd13478, %rd16164, 131071;
	st.global.u64 	[%rd209+768], %rd13478;
	add.s32 	%r8136, %r127, 68;
	shr.u32 	%r8137, %r8136, 6;
	sub.s32 	%r8138, %r8137, %r128;
	and.b32  	%r8139, %r8136, 36;
	mul.wide.s32 	%rd13479, %r8138, 8;
	add.s64 	%rd13480, %rd24, %rd13479;
	ld.local.u64 	%rd13481, [%rd13480];
	shr.u64 	%rd13482, %rd13481, %r8139;
	and.b64  	%rd13483, %rd13482, 131071;
	st.global.u64 	[%rd209+1024], %rd13483;
	add.s32 	%r8140, %r127, 85;
	shr.u32 	%r8141, %r8140, 6;
	sub.s32 	%r133, %r8141, %r128;
	and.b32  	%r134, %r8140, 53;
	setp.lt.u32 	%p539, %r134, 48;
	@%p539 bra 	$L__BB0_364;
	mul.wide.s32 	%rd13484, %r133, 8;
	add.s64 	%rd13485, %rd24, %rd13484;
	ld.local.u64 	%rd13486, [%rd13485];
	ld.local.u64 	%rd13487, [%rd13485+8];
	shr.u64 	%rd13488, %rd13486, %r134;
	shl.b64 	%rd13489, %rd13487, 1;
	xor.b32  	%r8142, %r134, 63;
	shl.b64 	%rd13490, %rd13489, %r8142;
	or.b64  	%rd16165, %rd13490, %rd13488;
	bra.uni 	$L__BB0_365;
$L__BB0_364:
	mul.wide.s32 	%rd13491, %r133, 8;
	add.s64 	%rd13492, %rd24, %rd13491;
	ld.local.u64 	%rd13493, [%rd13492];
	shr.u64 	%rd16165, %rd13493, %r134;
$L__BB0_365:
	and.b64  	%rd13494, %rd16165, 131071;
	st.global.u64 	[%rd209+1280], %rd13494;
	add.s32 	%r8143, %r127, 102;
	shr.u32 	%r8144, %r8143, 6;
	sub.s32 	%r8145, %r8144, %r128;
	and.b32  	%r8146, %r8143, 38;
	mul.wide.s32 	%rd13495, %r8145, 8;
	add.s64 	%rd13496, %rd24, %rd13495;
	ld.local.u64 	%rd13497, [%rd13496];
	shr.u64 	%rd13498, %rd13497, %r8146;
	and.b64  	%rd13499, %rd13498, 131071;
	st.global.u64 	[%rd209+1536], %rd13499;
	add.s32 	%r8147, %r127, 119;
	shr.u32 	%r8148, %r8147, 6;
	sub.s32 	%r135, %r8148, %r128;
	and.b32  	%r136, %r8147, 55;
	setp.lt.u32 	%p540, %r136, 48;
	@%p540 bra 	$L__BB0_367;
	mul.wide.s32 	%rd13500, %r135, 8;
	add.s64 	%rd13501, %rd24, %rd13500;
	ld.local.u64 	%rd13502, [%rd13501];
	ld.local.u64 	%rd13503, [%rd13501+8];
	shr.u64 	%rd13504, %rd13502, %r136;
	shl.b64 	%rd13505, %rd13503, 1;
	xor.b32  	%r8149, %r136, 63;
	shl.b64 	%rd13506, %rd13505, %r8149;
	or.b64  	%rd16166, %rd13506, %rd13504;
	bra.uni 	$L__BB0_368;
$L__BB0_367:
	mul.wide.s32 	%rd13507, %r135, 8;
	add.s64 	%rd13508, %rd24, %rd13507;
	ld.local.u64 	%rd13509, [%rd13508];
	shr.u64 	%rd16166, %rd13509, %r136;
$L__BB0_368:
	and.b64  	%rd13510, %rd16166, 131071;
	st.global.u64 	[%rd209+1792], %rd13510;
	add.s32 	%r8150, %r127, 136;
	shr.u32 	%r8151, %r8150, 6;
	sub.s32 	%r8152, %r8151, %r128;
	and.b32  	%r8153, %r8150, 40;
	mul.wide.s32 	%rd13511, %r8152, 8;
	add.s64 	%rd13512, %rd24, %rd13511;
	ld.local.u64 	%rd13513, [%rd13512];
	shr.u64 	%rd13514, %rd13513, %r8153;
	and.b64  	%rd13515, %rd13514, 131071;
	st.global.u64 	[%rd209+2048], %rd13515;
	add.s32 	%r8154, %r127, 153;
	shr.u32 	%r8155, %r8154, 6;
	sub.s32 	%r137, %r8155, %r128;
	and.b32  	%r138, %r8154, 57;
	setp.lt.u32 	%p541, %r138, 48;
	@%p541 bra 	$L__BB0_370;
	mul.wide.s32 	%rd13516, %r137, 8;
	add.s64 	%rd13517, %rd24, %rd13516;
	ld.local.u64 	%rd13518, [%rd13517];
	ld.local.u64 	%rd13519, [%rd13517+8];
	shr.u64 	%rd13520, %rd13518, %r138;
	shl.b64 	%rd13521, %rd13519, 1;
	xor.b32  	%r8156, %r138, 63;
	shl.b64 	%rd13522, %rd13521, %r8156;
	or.b64  	%rd16167, %rd13522, %rd13520;
	bra.uni 	$L__BB0_371;
$L__BB0_370:
	mul.wide.s32 	%rd13523, %r137, 8;
	add.s64 	%rd13524, %rd24, %rd13523;
	ld.local.u64 	%rd13525, [%rd13524];
	shr.u64 	%rd16167, %rd13525, %r138;
$L__BB0_371:
	and.b64  	%rd13526, %rd16167, 131071;
	st.global.u64 	[%rd209+2304], %rd13526;
	add.s32 	%r8157, %r127, 170;
	shr.u32 	%r8158, %r8157, 6;
	sub.s32 	%r8159, %r8158, %r128;
	and.b32  	%r8160, %r8157, 42;
	mul.wide.s32 	%rd13527, %r8159, 8;
	add.s64 	%rd13528, %rd24, %rd13527;
	ld.local.u64 	%rd13529, [%rd13528];
	shr.u64 	%rd13530, %rd13529, %r8160;
	and.b64  	%rd13531, %rd13530, 131071;
	st.global.u64 	[%rd209+2560], %rd13531;
	add.s32 	%r8161, %r127, 187;
	shr.u32 	%r8162, %r8161, 6;
	sub.s32 	%r139, %r8162, %r128;
	and.b32  	%r140, %r8161, 59;
	setp.lt.u32 	%p542, %r140, 48;
	@%p542 bra 	$L__BB0_373;
	mul.wide.s32 	%rd13532, %r139, 8;
	add.s64 	%rd13533, %rd24, %rd13532;
	ld.local.u64 	%rd13534, [%rd13533];
	ld.local.u64 	%rd13535, [%rd13533+8];
	shr.u64 	%rd13536, %rd13534, %r140;
	shl.b64 	%rd13537, %rd13535, 1;
	xor.b32  	%r8163, %r140, 63;
	shl.b64 	%rd13538, %rd13537, %r8163;
	or.b64  	%rd16168, %rd13538, %rd13536;
	bra.uni 	$L__BB0_374;
$L__BB0_373:
	mul.wide.s32 	%rd13539, %r139, 8;
	add.s64 	%rd13540, %rd24, %rd13539;
	ld.local.u64 	%rd13541, [%rd13540];
	shr.u64 	%rd16168, %rd13541, %r140;
$L__BB0_374:
	and.b64  	%rd13542, %rd16168, 131071;
	st.global.u64 	[%rd209+2816], %rd13542;
	add.s32 	%r8164, %r127, 204;
	shr.u32 	%r8165, %r8164, 6;
	sub.s32 	%r8166, %r8165, %r128;
	and.b32  	%r8167, %r8164, 44;
	mul.wide.s32 	%rd13543, %r8166, 8;
	add.s64 	%rd13544, %rd24, %rd13543;
	ld.local.u64 	%rd13545, [%rd13544];
	shr.u64 	%rd13546, %rd13545, %r8167;
	and.b64  	%rd13547, %rd13546, 131071;
	st.global.u64 	[%rd209+3072], %rd13547;
	add.s32 	%r8168, %r127, 221;
	shr.u32 	%r8169, %r8168, 6;
	sub.s32 	%r141, %r8169, %r128;
	and.b32  	%r142, %r8168, 61;
	setp.lt.u32 	%p543, %r142, 48;
	@%p543 bra 	$L__BB0_376;
	mul.wide.s32 	%rd13548, %r141, 8;
	add.s64 	%rd13549, %rd24, %rd13548;
	ld.local.u64 	%rd13550, [%rd13549];
	ld.local.u64 	%rd13551, [%rd13549+8];
	shr.u64 	%rd13552, %rd13550, %r142;
	shl.b64 	%rd13553, %rd13551, 1;
	xor.b32  	%r8170, %r142, 63;
	shl.b64 	%rd13554, %rd13553, %r8170;
	or.b64  	%rd16169, %rd13554, %rd13552;
	bra.uni 	$L__BB0_377;
$L__BB0_376:
	mul.wide.s32 	%rd13555, %r141, 8;
	add.s64 	%rd13556, %rd24, %rd13555;
	ld.local.u64 	%rd13557, [%rd13556];
	shr.u64 	%rd16169, %rd13557, %r142;
$L__BB0_377:
	and.b64  	%rd13558, %rd16169, 131071;
	st.global.u64 	[%rd209+3328], %rd13558;
	add.s32 	%r8171, %r127, 238;
	shr.u32 	%r8172, %r8171, 6;
	sub.s32 	%r8173, %r8172, %r128;
	and.b32  	%r8174, %r8171, 46;
	mul.wide.s32 	%rd13559, %r8173, 8;
	add.s64 	%rd13560, %rd24, %rd13559;
	ld.local.u64 	%rd13561, [%rd13560];
	shr.u64 	%rd13562, %rd13561, %r8174;
	and.b64  	%rd13563, %rd13562, 131071;
	st.global.u64 	[%rd209+3584], %rd13563;
	add.s32 	%r8175, %r127, 255;
	shr.u32 	%r8176, %r8175, 6;
	sub.s32 	%r143, %r8176, %r128;
	and.b32  	%r144, %r8175, 63;
	setp.lt.u32 	%p544, %r144, 48;
	@%p544 bra 	$L__BB0_379;
	mul.wide.s32 	%rd13564, %r143, 8;
	add.s64 	%rd13565, %rd24, %rd13564;
	ld.local.u64 	%rd13566, [%rd13565];
	ld.local.u64 	%rd13567, [%rd13565+8];
	shr.u64 	%rd13568, %rd13566, %r144;
	shl.b64 	%rd13569, %rd13567, 1;
	xor.b32  	%r8177, %r144, 63;
	shl.b64 	%rd13570, %rd13569, %r8177;
	or.b64  	%rd16170, %rd13570, %rd13568;
	bra.uni 	$L__BB0_380;
$L__BB0_379:
	mul.wide.s32 	%rd13571, %r143, 8;
	add.s64 	%rd13572, %rd24, %rd13571;
	ld.local.u64 	%rd13573, [%rd13572];
	shr.u64 	%rd16170, %rd13573, %r144;
$L__BB0_380:
	and.b64  	%rd13574, %rd16170, 131071;
	st.global.u64 	[%rd209+3840], %rd13574;
	add.s32 	%r8178, %r127, 272;
	shr.u32 	%r8179, %r8178, 6;
	sub.s32 	%r145, %r8179, %r128;
	and.b32  	%r146, %r8178, 48;
	setp.ne.s32 	%p545, %r146, 48;
	@%p545 bra 	$L__BB0_382;
	mul.wide.s32 	%rd13578, %r145, 8;
	add.s64 	%rd13579, %rd24, %rd13578;
	ld.local.u64 	%rd13580, [%rd13579];
	ld.local.u64 	%rd13581, [%rd13579+8];
	mov.b64 	{%r8180, %r8181}, %rd13581;
	mov.b64 	{%r8182, %r8183}, %rd13580;
	shf.l.wrap.b32 	%r8184, %r8183, %r8180, 16;
	shf.l.wrap.b32 	%r8185, %r8180, %r8181, 16;
	mov.b64 	%rd16171, {%r8184, %r8185};
	bra.uni 	$L__BB0_383;
$L__BB0_382:
	mul.wide.s32 	%rd13575, %r145, 8;
	add.s64 	%rd13576, %rd24, %rd13575;
	ld.local.u64 	%rd13577, [%rd13576];
	shr.u64 	%rd16171, %rd13577, %r146;
$L__BB0_383:
	and.b64  	%rd13582, %rd16171, 131071;
	st.global.u64 	[%rd209+4096], %rd13582;
	add.s32 	%r8186, %r127, 289;
	shr.u32 	%r8187, %r8186, 6;
	sub.s32 	%r8188, %r8187, %r128;
	and.b32  	%r8189, %r8186, 33;
	mul.wide.s32 	%rd13583, %r8188, 8;
	add.s64 	%rd13584, %rd24, %rd13583;
	ld.local.u64 	%rd13585, [%rd13584];
	shr.u64 	%rd13586, %rd13585, %r8189;
	and.b64  	%rd13587, %rd13586, 131071;
	st.global.u64 	[%rd209+4352], %rd13587;
	add.s32 	%r8190, %r127, 306;
	shr.u32 	%r8191, %r8190, 6;
	sub.s32 	%r147, %r8191, %r128;
	and.b32  	%r148, %r8190, 50;
	setp.lt.u32 	%p546, %r148, 48;
	@%p546 bra 	$L__BB0_385;
	mul.wide.s32 	%rd13588, %r147, 8;
	add.s64 	%rd13589, %rd24, %rd13588;
	ld.local.u64 	%rd13590, [%rd13589];
	ld.local.u64 	%rd13591, [%rd13589+8];
	shr.u64 	%rd13592, %rd13590, %r148;
	shl.b64 	%rd13593, %rd13591, 1;
	xor.b32  	%r8192, %r148, 63;
	shl.b64 	%rd13594, %rd13593, %r8192;
	or.b64  	%rd16172, %rd13594, %rd13592;
	bra.uni 	$L__BB0_386;
$L__BB0_385:
	mul.wide.s32 	%rd13595, %r147, 8;
	add.s64 	%rd13596, %rd24, %rd13595;
	ld.local.u64 	%rd13597, [%rd13596];
	shr.u64 	%rd16172, %rd13597, %r148;
$L__BB0_386:
	and.b64  	%rd13598, %rd16172, 131071;
	st.global.u64 	[%rd209+4608], %rd13598;
	add.s32 	%r8193, %r127, 323;
	shr.u32 	%r8194, %r8193, 6;
	sub.s32 	%r8195, %r8194, %r128;
	and.b32  	%r8196, %r8193, 35;
	mul.wide.s32 	%rd13599, %r8195, 8;
	add.s64 	%rd13600, %rd24, %rd13599;
	ld.local.u64 	%rd13601, [%rd13600];
	shr.u64 	%rd13602, %rd13601, %r8196;
	and.b64  	%rd13603, %rd13602, 131071;
	st.global.u64 	[%rd209+4864], %rd13603;
	add.s32 	%r8197, %r127, 340;
	shr.u32 	%r8198, %r8197, 6;
	sub.s32 	%r149, %r8198, %r128;
	and.b32  	%r150, %r8197, 52;
	setp.lt.u32 	%p547, %r150, 48;
	@%p547 bra 	$L__BB0_388;
	mul.wide.s32 	%rd13604, %r149, 8;
	add.s64 	%rd13605, %rd24, %rd13604;
	ld.local.u64 	%rd13606, [%rd13605];
	ld.local.u64 	%rd13607, [%rd13605+8];
	shr.u64 	%rd13608, %rd13606, %r150;
	shl.b64 	%rd13609, %rd13607, 1;
	xor.b32  	%r8199, %r150, 63;
	shl.b64 	%rd13610, %rd13609, %r8199;
	or.b64  	%rd16173, %rd13610, %rd13608;
	bra.uni 	$L__BB0_389;
$L__BB0_388:
	mul.wide.s32 	%rd13611, %r149, 8;
	add.s64 	%rd13612, %rd24, %rd13611;
	ld.local.u64 	%rd13613, [%rd13612];
	shr.u64 	%rd16173, %rd13613, %r150;
$L__BB0_389:
	and.b64  	%rd13614, %rd16173, 131071;
	st.global.u64 	[%rd209+5120], %rd13614;
	add.s32 	%r8200, %r127, 357;
	shr.u32 	%r8201, %r8200, 6;
	sub.s32 	%r8202, %r8201, %r128;
	and.b32  	%r8203, %r8200, 37;
	mul.wide.s32 	%rd13615, %r8202, 8;
	add.s64 	%rd13616, %rd24, %rd13615;
	ld.local.u64 	%rd13617, [%rd13616];
	shr.u64 	%rd13618, %rd13617, %r8203;
	and.b64  	%rd13619, %rd13618, 131071;
	st.global.u64 	[%rd209+5376], %rd13619;
	add.s32 	%r8204, %r127, 374;
	shr.u32 	%r8205, %r8204, 6;
	sub.s32 	%r151, %r8205, %r128;
	and.b32  	%r152, %r8204, 54;
	setp.lt.u32 	%p548, %r152, 48;
	@%p548 bra 	$L__BB0_391;
	mul.wide.s32 	%rd13620, %r151, 8;
	add.s64 	%rd13621, %rd24, %rd13620;
	ld.local.u64 	%rd13622, [%rd13621];
	ld.local.u64 	%rd13623, [%rd13621+8];
	shr.u64 	%rd13624, %rd13622, %r152;
	shl.b64 	%rd13625, %rd13623, 1;
	xor.b32  	%r8206, %r152, 63;
	shl.b64 	%rd13626, %rd13625, %r8206;
	or.b64  	%rd16174, %rd13626, %rd13624;
	bra.uni 	$L__BB0_392;
$L__BB0_391:
	mul.wide.s32 	%rd13627, %r151, 8;
	add.s64 	%rd13628, %rd24, %rd13627;
	ld.local.u64 	%rd13629, [%rd13628];
	shr.u64 	%rd16174, %rd13629, %r152;
$L__BB0_392:
	and.b64  	%rd13630, %rd16174, 131071;
	st.global.u64 	[%rd209+5632], %rd13630;
	add.s32 	%r8207, %r127, 391;
	shr.u32 	%r8208, %r8207, 6;
	sub.s32 	%r8209, %r8208, %r128;
	and.b32  	%r8210, %r8207, 39;
	mul.wide.s32 	%rd13631, %r8209, 8;
	add.s64 	%rd13632, %rd24, %rd13631;
	ld.local.u64 	%rd13633, [%rd13632];
	shr.u64 	%rd13634, %rd13633, %r8210;
	and.b64  	%rd13635, %rd13634, 131071;
	st.global.u64 	[%rd209+5888], %rd13635;
	add.s32 	%r8211, %r127, 408;
	shr.u32 	%r8212, %r8211, 6;
	sub.s32 	%r153, %r8212, %r128;
	and.b32  	%r154, %r8211, 56;
	setp.lt.u32 	%p549, %r154, 48;
	@%p549 bra 	$L__BB0_394;
	mul.wide.s32 	%rd13636, %r153, 8;
	add.s64 	%rd13637, %rd24, %rd13636;
	ld.local.u64 	%rd13638, [%rd13637];
	ld.local.u64 	%rd13639, [%rd13637+8];
	shr.u64 	%rd13640, %rd13638, %r154;
	shl.b64 	%rd13641, %rd13639, 1;
	xor.b32  	%r8213, %r154, 63;
	shl.b64 	%rd13642, %rd13641, %r8213;
	or.b64  	%rd16175, %rd13642, %rd13640;
	bra.uni 	$L__BB0_395;
$L__BB0_394:
	mul.wide.s32 	%rd13643, %r153, 8;
	add.s64 	%rd13644, %rd24, %rd13643;
	ld.local.u64 	%rd13645, [%rd13644];
	shr.u64 	%rd16175, %rd13645, %r154;
$L__BB0_395:
	and.b64  	%rd13646, %rd16175, 131071;
	st.global.u64 	[%rd209+6144], %rd13646;
	add.s32 	%r8214, %r127, 425;
	shr.u32 	%r8215, %r8214, 6;
	sub.s32 	%r8216, %r8215, %r128;
	and.b32  	%r8217, %r8214, 41;
	mul.wide.s32 	%rd13647, %r8216, 8;
	add.s64 	%rd13648, %rd24, %rd13647;
	ld.local.u64 	%rd13649, [%rd13648];
	shr.u64 	%rd13650, %rd13649, %r8217;
	and.b64  	%rd13651, %rd13650, 131071;
	st.global.u64 	[%rd209+6400], %rd13651;
	add.s32 	%r8218, %r127, 442;
	shr.u32 	%r8219, %r8218, 6;
	sub.s32 	%r155, %r8219, %r128;
	and.b32  	%r156, %r8218, 58;
	setp.lt.u32 	%p550, %r156, 48;
	@%p550 bra 	$L__BB0_397;
	mul.wide.s32 	%rd13652, %r155, 8;
	add.s64 	%rd13653, %rd24, %rd13652;
	ld.local.u64 	%rd13654, [%rd13653];
	ld.local.u64 	%rd13655, [%rd13653+8];
	shr.u64 	%rd13656, %rd13654, %r156;
	shl.b64 	%rd13657, %rd13655, 1;
	xor.b32  	%r8220, %r156, 63;
	shl.b64 	%rd13658, %rd13657, %r8220;
	or.b64  	%rd16176, %rd13658, %rd13656;
	bra.uni 	$L__BB0_398;
$L__BB0_397:
	mul.wide.s32 	%rd13659, %r155, 8;
	add.s64 	%rd13660, %rd24, %rd13659;
	ld.local.u64 	%rd13661, [%rd13660];
	shr.u64 	%rd16176, %rd13661, %r156;
$L__BB0_398:
	and.b64  	%rd13662, %rd16176, 131071;
	st.global.u64 	[%rd209+6656], %rd13662;
	add.s32 	%r8221, %r127, 459;
	shr.u32 	%r8222, %r8221, 6;
	sub.s32 	%r8223, %r8222, %r128;
	and.b32  	%r8224, %r8221, 43;
	mul.wide.s32 	%rd13663, %r8223, 8;
	add.s64 	%rd13664, %rd24, %rd13663;
	ld.local.u64 	%rd13665, [%rd13664];
	shr.u64 	%rd13666, %rd13665, %r8224;
	and.b64  	%rd13667, %rd13666, 131071;
	st.global.u64 	[%rd209+6912], %rd13667;
	add.s32 	%r8225, %r127, 476;
	shr.u32 	%r8226, %r8225, 6;
	sub.s32 	%r157, %r8226, %r128;
	and.b32  	%r158, %r8225, 60;
	setp.lt.u32 	%p551, %r158, 48;
	@%p551 bra 	$L__BB0_400;
	mul.wide.s32 	%rd13668, %r157, 8;
	add.s64 	%rd13669, %rd24, %rd13668;
	ld.local.u64 	%rd13670, [%rd13669];
	ld.local.u64 	%rd13671, [%rd13669+8];
	shr.u64 	%rd13672, %rd13670, %r158;
	shl.b64 	%rd13673, %rd13671, 1;
	xor.b32  	%r8227, %r158, 63;
	shl.b64 	%rd13674, %rd13673, %r8227;
	or.b64  	%rd16177, %rd13674, %rd13672;
	bra.uni 	$L__BB0_401;
$L__BB0_400:
	mul.wide.s32 	%rd13675, %r157, 8;
	add.s64 	%rd13676, %rd24, %rd13675;
	ld.local.u64 	%rd13677, [%rd13676];
	shr.u64 	%rd16177, %rd13677, %r158;
$L__BB0_401:
	and.b64  	%rd13678, %rd16177, 131071;
	st.global.u64 	[%rd209+7168], %rd13678;
	add.s32 	%r8228, %r127, 493;
	shr.u32 	%r8229, %r8228, 6;
	sub.s32 	%r8230, %r8229, %r128;
	and.b32  	%r8231, %r8228, 45;
	mul.wide.s32 	%rd13679, %r8230, 8;
	add.s64 	%rd13680, %rd24, %rd13679;
	ld.local.u64 	%rd13681, [%rd13680];
	shr.u64 	%rd13682, %rd13681, %r8231;
	and.b64  	%rd13683, %rd13682, 131071;
	st.global.u64 	[%rd209+7424], %rd13683;
	add.s32 	%r8232, %r127, 510;
	shr.u32 	%r8233, %r8232, 6;
	sub.s32 	%r159, %r8233, %r128;
	and.b32  	%r160, %r8232, 62;
	setp.lt.u32 	%p552, %r160, 48;
	@%p552 bra 	$L__BB0_403;
	mul.wide.s32 	%rd13684, %r159, 8;
	add.s64 	%rd13685, %rd24, %rd13684;
	ld.local.u64 	%rd13686, [%rd13685];
	ld.local.u64 	%rd13687, [%rd13685+8];
	shr.u64 	%rd13688, %rd13686, %r160;
	shl.b64 	%rd13689, %rd13687, 1;
	xor.b32  	%r8234, %r160, 63;
	shl.b64 	%rd13690, %rd13689, %r8234;
	or.b64  	%rd16178, %rd13690, %rd13688;
	bra.uni 	$L__BB0_404;
$L__BB0_403:
	mul.wide.s32 	%rd13691, %r159, 8;
	add.s64 	%rd13692, %rd24, %rd13691;
	ld.local.u64 	%rd13693, [%rd13692];
	shr.u64 	%rd16178, %rd13693, %r160;
$L__BB0_404:
	and.b64  	%rd13694, %rd16178, 131071;
	st.global.u64 	[%rd209+7680], %rd13694;
	add.s32 	%r8235, %r127, 527;
	shr.u32 	%r8236, %r8235, 6;
	sub.s32 	%r8237, %r8236, %r128;
	and.b32  	%r8238, %r8235, 47;
	mul.wide.s32 	%rd13695, %r8237, 8;
	add.s64 	%rd13696, %rd24, %rd13695;
	ld.local.u64 	%rd13697, [%rd13696];
	shr.u64 	%rd13698, %rd13697, %r8238;
	and.b64  	%rd13699, %rd13698, 131071;
	st.global.u64 	[%rd209+7936], %rd13699;
	bra.uni 	$L__BB0_1666;
$L__BB0_405:
	cvta.to.local.u64 	%rd13266, %rd1622;
	mov.u32 	%r7988, %tid.x;
	mul.lo.s32 	%r7989, %r7988, 576;
	mul.lo.s32 	%r7990, %r7988, 9;
	mul.wide.u32 	%rd13267, %r7990, 8;
	add.s64 	%rd13268, %rd32, %rd13267;
	ld.global.nc.u64 	%rd13269, [%rd13268];
	ld.global.nc.u64 	%rd13270, [%rd13268+8];
	st.local.v2.u64 	[%rd13266], {%rd13269, %rd13270};
	ld.global.nc.u64 	%rd13271, [%rd13268+16];
	ld.global.nc.u64 	%rd13272, [%rd13268+24];
	st.local.v2.u64 	[%rd13266+16], {%rd13271, %rd13272};
	ld.global.nc.u64 	%rd13273, [%rd13268+32];
	ld.global.nc.u64 	%rd13274, [%rd13268+40];
	st.local.v2.u64 	[%rd13266+32], {%rd13273, %rd13274};
	ld.global.nc.u64 	%rd13275, [%rd13268+48];
	ld.global.nc.u64 	%rd13276, [%rd13268+56];
	st.local.v2.u64 	[%rd13266+48], {%rd13275, %rd13276};
	ld.global.nc.u64 	%rd13277, [%rd13268+64];
	ld.global.nc.u64 	%rd13278, [%rd13268+72];
	st.local.v2.u64 	[%rd13266+64], {%rd13277, %rd13278};
	shr.u32 	%r7991, %r7989, 6;
	sub.s32 	%r7992, %r7991, %r7990;
	mul.wide.s32 	%rd13279, %r7992, 8;
	add.s64 	%rd13280, %rd13266, %rd13279;
	ld.local.u64 	%rd13281, [%rd13280];
	and.b64  	%rd13282, %rd13281, 262143;
	mul.wide.u32 	%rd13283, %r7988, 8;
	add.s64 	%rd13284, %rd33, %rd13283;
	st.global.u64 	[%rd13284], %rd13282;
	add.s64 	%rd13285, %rd13280, %rd13279;
	ld.local.u64 	%rd13286, [%rd13285];
	shr.u64 	%rd13287, %rd13286, 18;
	and.b64  	%rd13288, %rd13287, 262143;
	st.global.u64 	[%rd13284+256], %rd13288;
	ld.local.u64 	%rd13289, [%rd13285];
	shr.u64 	%rd13290, %rd13289, 36;
	and.b64  	%rd13291, %rd13290, 262143;
	st.global.u64 	[%rd13284+512], %rd13291;
	ld.local.u64 	%rd13292, [%rd13285];
	ld.local.u64 	%rd13293, [%rd13285+8];
	mov.b64 	{%r7993, %r7994}, %rd13293;
	mov.b64 	{%r7995, %r7996}, %rd13292;
	shf.l.wrap.b32 	%r7997, %r7996, %r7993, 10;
	shf.l.wrap.b32 	%r7998, %r7993, %r7994, 10;
	mov.b64 	%rd13294, {%r7997, %r7998};
	and.b64  	%rd13295, %rd13294, 262143;
	st.global.u64 	[%rd13284+768], %rd13295;
	add.s32 	%r7999, %r7989, 72;
	shr.u32 	%r8000, %r7999, 6;
	sub.s32 	%r8001, %r8000, %r7990;
	mul.wide.s32 	%rd13296, %r8001, 8;
	add.s64 	%rd13297, %rd13280, %rd13296;
	ld.local.u64 	%rd13298, [%rd13297];
	shr.u64 	%rd13299, %rd13298, 8;
	and.b64  	%rd13300, %rd13299, 262143;
	st.global.u64 	[%rd13284+1024], %rd13300;
	add.s32 	%r8002, %r7989, 90;
	shr.u32 	%r8003, %r8002, 6;
	sub.s32 	%r8004, %r8003, %r7990;
	mul.wide.s32 	%rd13301, %r8004, 8;
	add.s64 	%rd13302, %rd13280, %rd13301;
	ld.local.u64 	%rd13303, [%rd13302];
	shr.u64 	%rd13304, %rd13303, 26;
	and.b64  	%rd13305, %rd13304, 262143;
	st.global.u64 	[%rd13284+1280], %rd13305;
	add.s32 	%r8005, %r7989, 108;
	shr.u32 	%r8006, %r8005, 6;
	sub.s32 	%r8007, %r8006, %r7990;
	mul.wide.s32 	%rd13306, %r8007, 8;
	add.s64 	%rd13307, %rd13280, %rd13306;
	ld.local.u64 	%rd13308, [%rd13307];
	shr.u64 	%rd13309, %rd13308, 44;
	and.b64  	%rd13310, %rd13309, 262143;
	st.global.u64 	[%rd13284+1536], %rd13310;
	add.s32 	%r8008, %r7989, 126;
	shr.u32 	%r8009, %r8008, 6;
	sub.s32 	%r8010, %r8009, %r7990;
	mul.wide.s32 	%rd13311, %r8010, 8;
	add.s64 	%rd13312, %rd13280, %rd13311;
	ld.local.u64 	%rd13313, [%rd13312];
	ld.local.u64 	%rd13314, [%rd13312+8];
	mov.b64 	{%r8011, %r8012}, %rd13314;
	mov.b64 	{%r8013, %r8014}, %rd13313;
	shf.l.wrap.b32 	%r8015, %r8014, %r8011, 2;
	shf.l.wrap.b32 	%r8016, %r8011, %r8012, 2;
	mov.b64 	%rd13315, {%r8015, %r8016};
	and.b64  	%rd13316, %rd13315, 262143;
	st.global.u64 	[%rd13284+1792], %rd13316;
	add.s32 	%r8017, %r7989, 144;
	shr.u32 	%r8018, %r8017, 6;
	sub.s32 	%r8019, %r8018, %r7990;
	mul.wide.s32 	%rd13317, %r8019, 8;
	add.s64 	%rd13318, %rd13280, %rd13317;
	ld.local.u64 	%rd13319, [%rd13318];
	shr.u64 	%rd13320, %rd13319, 16;
	and.b64  	%rd13321, %rd13320, 262143;
	st.global.u64 	[%rd13284+2048], %rd13321;
	add.s32 	%r8020, %r7989, 162;
	shr.u32 	%r8021, %r8020, 6;
	sub.s32 	%r8022, %r8021, %r7990;
	mul.wide.s32 	%rd13322, %r8022, 8;
	add.s64 	%rd13323, %rd13280, %rd13322;
	ld.local.u64 	%rd13324, [%rd13323];
	shr.u64 	%rd13325, %rd13324, 34;
	and.b64  	%rd13326, %rd13325, 262143;
	st.global.u64 	[%rd13284+2304], %rd13326;
	add.s32 	%r8023, %r7989, 180;
	shr.u32 	%r8024, %r8023, 6;
	sub.s32 	%r8025, %r8024, %r7990;
	mul.wide.s32 	%rd13327, %r8025, 8;
	add.s64 	%rd13328, %rd13280, %rd13327;
	ld.local.u64 	%rd13329, [%rd13328];
	ld.local.u64 	%rd13330, [%rd13328+8];
	mov.b64 	{%r8026, %r8027}, %rd13330;
	mov.b64 	{%r8028, %r8029}, %rd13329;
	shf.l.wrap.b32 	%r8030, %r8029, %r8026, 12;
	shf.l.wrap.b32 	%r8031, %r8026, %r8027, 12;
	mov.b64 	%rd13331, {%r8030, %r8031};
	and.b64  	%rd13332, %rd13331, 262143;
	st.global.u64 	[%rd13284+2560], %rd13332;
	add.s32 	%r8032, %r7989, 198;
	shr.u32 	%r8033, %r8032, 6;
	sub.s32 	%r8034, %r8033, %r7990;
	mul.wide.s32 	%rd13333, %r8034, 8;
	add.s64 	%rd13334, %rd13280, %rd13333;
	ld.local.u64 	%rd13335, [%rd13334];
	shr.u64 	%rd13336, %rd13335, 6;
	and.b64  	%rd13337, %rd13336, 262143;
	st.global.u64 	[%rd13284+2816], %rd13337;
	add.s32 	%r8035, %r7989, 216;
	shr.u32 	%r8036, %r8035, 6;
	sub.s32 	%r8037, %r8036, %r7990;
	mul.wide.s32 	%rd13338, %r8037, 8;
	add.s64 	%rd13339, %rd13280, %rd13338;
	ld.local.u64 	%rd13340, [%rd13339];
	shr.u64 	%rd13341, %rd13340, 24;
	and.b64  	%rd13342, %rd13341, 262143;
	st.global.u64 	[%rd13284+3072], %rd13342;
	add.s32 	%r8038, %r7989, 234;
	shr.u32 	%r8039, %r8038, 6;
	sub.s32 	%r8040, %r8039, %r7990;
	mul.wide.s32 	%rd13343, %r8040, 8;
	add.s64 	%rd13344, %rd13280, %rd13343;
	ld.local.u64 	%rd13345, [%rd13344];
	shr.u64 	%rd13346, %rd13345, 42;
	and.b64  	%rd13347, %rd13346, 262143;
	st.global.u64 	[%rd13284+3328], %rd13347;
	add.s32 	%r8041, %r7989, 252;
	shr.u32 	%r8042, %r8041, 6;
	sub.s32 	%r8043, %r8042, %r7990;
	mul.wide.s32 	%rd13348, %r8043, 8;
	add.s64 	%rd13349, %rd13280, %rd13348;
	ld.local.u64 	%rd13350, [%rd13349];
	ld.local.u64 	%rd13351, [%rd13349+8];
	mov.b64 	{%r8044, %r8045}, %rd13351;
	mov.b64 	{%r8046, %r8047}, %rd13350;
	shf.l.wrap.b32 	%r8048, %r8047, %r8044, 4;
	shf.l.wrap.b32 	%r8049, %r8044, %r8045, 4;
	mov.b64 	%rd13352, {%r8048, %r8049};
	and.b64  	%rd13353, %rd13352, 262143;
	st.global.u64 	[%rd13284+3584], %rd13353;
	add.s32 	%r8050, %r7989, 270;
	shr.u32 	%r8051, %r8050, 6;
	sub.s32 	%r8052, %r8051, %r7990;
	mul.wide.s32 	%rd13354, %r8052, 8;
	add.s64 	%rd13355, %rd13280, %rd13354;
	ld.local.u64 	%rd13356, [%rd13355];
	shr.u64 	%rd13357, %rd13356, 14;
	and.b64  	%rd13358, %rd13357, 262143;
	st.global.u64 	[%rd13284+3840], %rd13358;
	add.s32 	%r8053, %r7989, 288;
	shr.u32 	%r8054, %r8053, 6;
	sub.s32 	%r8055, %r8054, %r7990;
	mul.wide.s32 	%rd13359, %r8055, 8;
	add.s64 	%rd13360, %rd13280, %rd13359;
	ld.local.u32 	%rd13361, [%rd13360+4];
	and.b64  	%rd13362, %rd13361, 262143;
	st.global.u64 	[%rd13284+4096], %rd13362;
	add.s32 	%r8056, %r7989, 306;
	shr.u32 	%r8057, %r8056, 6;
	sub.s32 	%r8058, %r8057, %r7990;
	mul.wide.s32 	%rd13363, %r8058, 8;
	add.s64 	%rd13364, %rd13280, %rd13363;
	ld.local.u64 	%rd13365, [%rd13364];
	ld.local.u64 	%rd13366, [%rd13364+8];
	mov.b64 	{%r8059, %r8060}, %rd13366;
	mov.b64 	{%r8061, %r8062}, %rd13365;
	shf.l.wrap.b32 	%r8063, %r8062, %r8059, 14;
	shf.l.wrap.b32 	%r8064, %r8059, %r8060, 14;
	mov.b64 	%rd13367, {%r8063, %r8064};
	and.b64  	%rd13368, %rd13367, 262143;
	st.global.u64 	[%rd13284+4352], %rd13368;
	add.s32 	%r8065, %r7989, 324;
	shr.u32 	%r8066, %r8065, 6;
	sub.s32 	%r8067, %r8066, %r7990;
	mul.wide.s32 	%rd13369, %r8067, 8;
	add.s64 	%rd13370, %rd13280, %rd13369;
	ld.local.u64 	%rd13371, [%rd13370];
	shr.u64 	%rd13372, %rd13371, 4;
	and.b64  	%rd13373, %rd13372, 262143;
	st.global.u64 	[%rd13284+4608], %rd13373;
	add.s32 	%r8068, %r7989, 342;
	shr.u32 	%r8069, %r8068, 6;
	sub.s32 	%r8070, %r8069, %r7990;
	mul.wide.s32 	%rd13374, %r8070, 8;
	add.s64 	%rd13375, %rd13280, %rd13374;
	ld.local.u64 	%rd13376, [%rd13375];
	shr.u64 	%rd13377, %rd13376, 22;
	and.b64  	%rd13378, %rd13377, 262143;
	st.global.u64 	[%rd13284+4864], %rd13378;
	add.s32 	%r8071, %r7989, 360;
	shr.u32 	%r8072, %r8071, 6;
	sub.s32 	%r8073, %r8072, %r7990;
	mul.wide.s32 	%rd13379, %r8073, 8;
	add.s64 	%rd13380, %rd13280, %rd13379;
	ld.local.u64 	%rd13381, [%rd13380];
	shr.u64 	%rd13382, %rd13381, 40;
	and.b64  	%rd13383, %rd13382, 262143;
	st.global.u64 	[%rd13284+5120], %rd13383;
	add.s32 	%r8074, %r7989, 378;
	shr.u32 	%r8075, %r8074, 6;
	sub.s32 	%r8076, %r8075, %r7990;
	mul.wide.s32 	%rd13384, %r8076, 8;
	add.s64 	%rd13385, %rd13280, %rd13384;
	ld.local.u64 	%rd13386, [%rd13385];
	ld.local.u64 	%rd13387, [%rd13385+8];
	mov.b64 	{%r8077, %r8078}, %rd13387;
	mov.b64 	{%r8079, %r8080}, %rd13386;
	shf.l.wrap.b32 	%r8081, %r8080, %r8077, 6;
	shf.l.wrap.b32 	%r8082, %r8077, %r8078, 6;
	mov.b64 	%rd13388, {%r8081, %r8082};
	and.b64  	%rd13389, %rd13388, 262143;
	st.global.u64 	[%rd13284+5376], %rd13389;
	add.s32 	%r8083, %r7989, 396;
	shr.u32 	%r8084, %r8083, 6;
	sub.s32 	%r8085, %r8084, %r7990;
	mul.wide.s32 	%rd13390, %r8085, 8;
	add.s64 	%rd13391, %rd13280, %rd13390;
	ld.local.u64 	%rd13392, [%rd13391];
	shr.u64 	%rd13393, %rd13392, 12;
	and.b64  	%rd13394, %rd13393, 262143;
	st.global.u64 	[%rd13284+5632], %rd13394;
	add.s32 	%r8086, %r7989, 414;
	shr.u32 	%r8087, %r8086, 6;
	sub.s32 	%r8088, %r8087, %r7990;
	mul.wide.s32 	%rd13395, %r8088, 8;
	add.s64 	%rd13396, %rd13280, %rd13395;
	ld.local.u64 	%rd13397, [%rd13396];
	shr.u64 	%rd13398, %rd13397, 30;
	and.b64  	%rd13399, %rd13398, 262143;
	st.global.u64 	[%rd13284+5888], %rd13399;
	add.s32 	%r8089, %r7989, 432;
	shr.u32 	%r8090, %r8089, 6;
	sub.s32 	%r8091, %r8090, %r7990;
	mul.wide.s32 	%rd13400, %r8091, 8;
	add.s64 	%rd13401, %rd13280, %rd13400;
	ld.local.u64 	%rd13402, [%rd13401];
	ld.local.u64 	%rd13403, [%rd13401+8];
	mov.b64 	{%r8092, %r8093}, %rd13403;
	mov.b64 	{%r8094, %r8095}, %rd13402;
	shf.l.wrap.b32 	%r8096, %r8095, %r8092, 16;
	shf.l.wrap.b32 	%r8097, %r8092, %r8093, 16;
	mov.b64 	%rd13404, {%r8096, %r8097};
	and.b64  	%rd13405, %rd13404, 262143;
	st.global.u64 	[%rd13284+6144], %rd13405;
	add.s32 	%r8098, %r7989, 450;
	shr.u32 	%r8099, %r8098, 6;
	sub.s32 	%r8100, %r8099, %r7990;
	mul.wide.s32 	%rd13406, %r8100, 8;
	add.s64 	%rd13407, %rd13280, %rd13406;
	ld.local.u64 	%rd13408, [%rd13407];
	shr.u64 	%rd13409, %rd13408, 2;
	and.b64  	%rd13410, %rd13409, 262143;
	st.global.u64 	[%rd13284+6400], %rd13410;
	add.s32 	%r8101, %r7989, 468;
	shr.u32 	%r8102, %r8101, 6;
	sub.s32 	%r8103, %r8102, %r7990;
	mul.wide.s32 	%rd13411, %r8103, 8;
	add.s64 	%rd13412, %rd13280, %rd13411;
	ld.local.u64 	%rd13413, [%rd13412];
	shr.u64 	%rd13414, %rd13413, 20;
	and.b64  	%rd13415, %rd13414, 262143;
	st.global.u64 	[%rd13284+6656], %rd13415;
	add.s32 	%r8104, %r7989, 486;
	shr.u32 	%r8105, %r8104, 6;
	sub.s32 	%r8106, %r8105, %r7990;
	mul.wide.s32 	%rd13416, %r8106, 8;
	add.s64 	%rd13417, %rd13280, %rd13416;
	ld.local.u64 	%rd13418, [%rd13417];
	shr.u64 	%rd13419, %rd13418, 38;
	and.b64  	%rd13420, %rd13419, 262143;
	st.global.u64 	[%rd13284+6912], %rd13420;
	add.s32 	%r8107, %r7989, 504;
	shr.u32 	%r8108, %r8107, 6;
	sub.s32 	%r8109, %r8108, %r7990;
	mul.wide.s32 	%rd13421, %r8109, 8;
	add.s64 	%rd13422, %rd13280, %rd13421;
	ld.local.u64 	%rd13423, [%rd13422];
	ld.local.u64 	%rd13424, [%rd13422+8];
	mov.b64 	{%r8110, %r8111}, %rd13424;
	mov.b64 	{%r8112, %r8113}, %rd13423;
	shf.l.wrap.b32 	%r8114, %r8113, %r8110, 8;
	shf.l.wrap.b32 	%r8115, %r8110, %r8111, 8;
	mov.b64 	%rd13425, {%r8114, %r8115};
	and.b64  	%rd13426, %rd13425, 262143;
	st.global.u64 	[%rd13284+7168], %rd13426;
	add.s32 	%r8116, %r7989, 522;
	shr.u32 	%r8117, %r8116, 6;
	sub.s32 	%r8118, %r8117, %r7990;
	mul.wide.s32 	%rd13427, %r8118, 8;
	add.s64 	%rd13428, %rd13280, %rd13427;
	ld.local.u64 	%rd13429, [%rd13428];
	shr.u64 	%rd13430, %rd13429, 10;
	and.b64  	%rd13431, %rd13430, 262143;
	st.global.u64 	[%rd13284+7424], %rd13431;
	add.s32 	%r8119, %r7989, 540;
	shr.u32 	%r8120, %r8119, 6;
	sub.s32 	%r8121, %r8120, %r7990;
	mul.wide.s32 	%rd13432, %r8121, 8;
	add.s64 	%rd13433, %rd13280, %rd13432;
	ld.local.u64 	%rd13434, [%rd13433];
	shr.u64 	%rd13435, %rd13434, 28;
	and.b64  	%rd13436, %rd13435, 262143;
	st.global.u64 	[%rd13284+7680], %rd13436;
	add.s32 	%r8122, %r7989, 558;
	shr.u32 	%r8123, %r8122, 6;
	sub.s32 	%r8124, %r8123, %r7990;
	mul.wide.s32 	%rd13437, %r8124, 8;
	add.s64 	%rd13438, %rd13280, %rd13437;
	ld.local.u64 	%rd13439, [%rd13438];
	shr.u64 	%rd13440, %rd13439, 46;
	st.global.u64 	[%rd13284+7936], %rd13440;
	bra.uni 	$L__BB0_1666;
$L__BB0_406:
	ld.local.u64 	%rd13014, [%rd23];
	shr.u64 	%rd16179, %rd13014, %r164;
$L__BB0_407:
	and.b64  	%rd13015, %rd16179, 524287;
	st.global.u64 	[%rd258+256], %rd13015;
	add.s32 	%r7880, %r161, 38;
	shr.u32 	%r7881, %r7880, 6;
	sub.s32 	%r7882, %r7881, %r162;
	and.b32  	%r7883, %r7880, 38;
	mul.wide.s32 	%rd13016, %r7882, 8;
	add.s64 	%rd13017, %rd23, %rd13016;
	ld.local.u64 	%rd13018, [%rd13017];
	shr.u64 	%rd13019, %rd13018, %r7883;
	and.b64  	%rd13020, %rd13019, 524287;
	st.global.u64 	[%rd258+512], %rd13020;
	add.s32 	%r7884, %r161, 57;
	shr.u32 	%r7885, %r7884, 6;
	sub.s32 	%r165, %r7885, %r162;
	and.b32  	%r166, %r7884, 57;
	setp.lt.u32 	%p520, %r166, 46;
	@%p520 bra 	$L__BB0_409;
	mul.wide.s32 	%rd13021, %r165, 8;
	add.s64 	%rd13022, %rd23, %rd13021;
	ld.local.u64 	%rd13023, [%rd13022];
	ld.local.u64 	%rd13024, [%rd13022+8];
	shr.u64 	%rd13025, %rd13023, %r166;
	shl.b64 	%rd13026, %rd13024, 1;
	xor.b32  	%r7886, %r166, 63;
	shl.b64 	%rd13027, %rd13026, %r7886;
	or.b64  	%rd16180, %rd13027, %rd13025;
	bra.uni 	$L__BB0_410;
$L__BB0_409:
	mul.wide.s32 	%rd13028, %r165, 8;
	add.s64 	%rd13029, %rd23, %rd13028;
	ld.local.u64 	%rd13030, [%rd13029];
	shr.u64 	%rd16180, %rd13030, %r166;
$L__BB0_410:
	and.b64  	%rd13031, %rd16180, 524287;
	st.global.u64 	[%rd258+768], %rd13031;
	add.s32 	%r7887, %r161, 76;
	shr.u32 	%r7888, %r7887, 6;
	sub.s32 	%r7889, %r7888, %r162;
	and.b32  	%r7890, %r7887, 44;
	mul.wide.s32 	%rd13032, %r7889, 8;
	add.s64 	%rd13033, %rd23, %rd13032;
	ld.local.u64 	%rd13034, [%rd13033];
	shr.u64 	%rd13035, %rd13034, %r7890;
	and.b64  	%rd13036, %rd13035, 524287;
	st.global.u64 	[%rd258+1024], %rd13036;
	add.s32 	%r7891, %r161, 95;
	shr.u32 	%r7892, %r7891, 6;
	sub.s32 	%r167, %r7892, %r162;
	and.b32  	%r168, %r7891, 63;
	setp.lt.u32 	%p521, %r168, 46;
	@%p521 bra 	$L__BB0_412;
	mul.wide.s32 	%rd13037, %r167, 8;
	add.s64 	%rd13038, %rd23, %rd13037;
	ld.local.u64 	%rd13039, [%rd13038];
	ld.local.u64 	%rd13040, [%rd13038+8];
	shr.u64 	%rd13041, %rd13039, %r168;
	shl.b64 	%rd13042, %rd13040, 1;
	xor.b32  	%r7893, %r168, 63;
	shl.b64 	%rd13043, %rd13042, %r7893;
	or.b64  	%rd16181, %rd13043, %rd13041;
	bra.uni 	$L__BB0_413;
$L__BB0_412:
	mul.wide.s32 	%rd13044, %r167, 8;
	add.s64 	%rd13045, %rd23, %rd13044;
	ld.local.u64 	%rd13046, [%rd13045];
	shr.u64 	%rd16181, %rd13046, %r168;
$L__BB0_413:
	and.b64  	%rd13047, %rd16181, 524287;
	st.global.u64 	[%rd258+1280], %rd13047;
	add.s32 	%r7894, %r161, 114;
	shr.u32 	%r7895, %r7894, 6;
	sub.s32 	%r169, %r7895, %r162;
	and.b32  	%r170, %r7894, 50;
	setp.lt.u32 	%p522, %r170, 46;
	@%p522 bra 	$L__BB0_415;
	mul.wide.s32 	%rd13048, %r169, 8;
	add.s64 	%rd13049, %rd23, %rd13048;
	ld.local.u64 	%rd13050, [%rd13049];
	ld.local.u64 	%rd13051, [%rd13049+8];
	shr.u64 	%rd13052, %rd13050, %r170;
	shl.b64 	%rd13053, %rd13051, 1;
	xor.b32  	%r7896, %r170, 63;
	shl.b64 	%rd13054, %rd13053, %r7896;
	or.b64  	%rd16182, %rd13054, %rd13052;
	bra.uni 	$L__BB0_416;
$L__BB0_415:
	mul.wide.s32 	%rd13055, %r169, 8;
	add.s64 	%rd13056, %rd23, %rd13055;
	ld.local.u64 	%rd13057, [%rd13056];
	shr.u64 	%rd16182, %rd13057, %r170;
$L__BB0_416:
	and.b64  	%rd13058, %rd16182, 524287;
	st.global.u64 	[%rd258+1536], %rd13058;
	add.s32 	%r7897, %r161, 133;
	shr.u32 	%r7898, %r7897, 6;
	sub.s32 	%r7899, %r7898, %r162;
	and.b32  	%r7900, %r7897, 37;
	mul.wide.s32 	%rd13059, %r7899, 8;
	add.s64 	%rd13060, %rd23, %rd13059;
	ld.local.u64 	%rd13061, [%rd13060];
	shr.u64 	%rd13062, %rd13061, %r7900;
	and.b64  	%rd13063, %rd13062, 524287;
	st.global.u64 	[%rd258+1792], %rd13063;
	add.s32 	%r7901, %r161, 152;
	shr.u32 	%r7902, %r7901, 6;
	sub.s32 	%r171, %r7902, %r162;
	and.b32  	%r172, %r7901, 56;
	setp.lt.u32 	%p523, %r172, 46;
	@%p523 bra 	$L__BB0_418;
	mul.wide.s32 	%rd13064, %r171, 8;
	add.s64 	%rd13065, %rd23, %rd13064;
	ld.local.u64 	%rd13066, [%rd13065];
	ld.local.u64 	%rd13067, [%rd13065+8];
	shr.u64 	%rd13068, %rd13066, %r172;
	shl.b64 	%rd13069, %rd13067, 1;
	xor.b32  	%r7903, %r172, 63;
	shl.b64 	%rd13070, %rd13069, %r7903;
	or.b64  	%rd16183, %rd13070, %rd13068;
	bra.uni 	$L__BB0_419;
$L__BB0_418:
	mul.wide.s32 	%rd13071, %r171, 8;
	add.s64 	%rd13072, %rd23, %rd13071;
	ld.local.u64 	%rd13073, [%rd13072];
	shr.u64 	%rd16183, %rd13073, %r172;
$L__BB0_419:
	and.b64  	%rd13074, %rd16183, 524287;
	st.global.u64 	[%rd258+2048], %rd13074;
	add.s32 	%r7904, %r161, 171;
	shr.u32 	%r7905, %r7904, 6;
	sub.s32 	%r7906, %r7905, %r162;
	and.b32  	%r7907, %r7904, 43;
	mul.wide.s32 	%rd13075, %r7906, 8;
	add.s64 	%rd13076, %rd23, %rd13075;
	ld.local.u64 	%rd13077, [%rd13076];
	shr.u64 	%rd13078, %rd13077, %r7907;
	and.b64  	%rd13079, %rd13078, 524287;
	st.global.u64 	[%rd258+2304], %rd13079;
	add.s32 	%r7908, %r161, 190;
	shr.u32 	%r7909, %r7908, 6;
	sub.s32 	%r173, %r7909, %r162;
	and.b32  	%r174, %r7908, 62;
	setp.lt.u32 	%p524, %r174, 46;
	@%p524 bra 	$L__BB0_421;
	mul.wide.s32 	%rd13080, %r173, 8;
	add.s64 	%rd13081, %rd23, %rd13080;
	ld.local.u64 	%rd13082, [%rd13081];
	ld.local.u64 	%rd13083, [%rd13081+8];
	shr.u64 	%rd13084, %rd13082, %r174;
	shl.b64 	%rd13085, %rd13083, 1;
	xor.b32  	%r7910, %r174, 63;
	shl.b64 	%rd13086, %rd13085, %r7910;
	or.b64  	%rd16184, %rd13086, %rd13084;
	bra.uni 	$L__BB0_422;
$L__BB0_421:
	mul.wide.s32 	%rd13087, %r173, 8;
	add.s64 	%rd13088, %rd23, %rd13087;
	ld.local.u64 	%rd13089, [%rd13088];
	shr.u64 	%rd16184, %rd13089, %r174;
$L__BB0_422:
	and.b64  	%rd13090, %rd16184, 524287;
	st.global.u64 	[%rd258+2560], %rd13090;
	add.s32 	%r7911, %r161, 209;
	shr.u32 	%r7912, %r7911, 6;
	sub.s32 	%r175, %r7912, %r162;
	and.b32  	%r176, %r7911, 49;
	setp.lt.u32 	%p525, %r176, 46;
	@%p525 bra 	$L__BB0_424;
	mul.wide.s32 	%rd13091, %r175, 8;
	add.s64 	%rd13092, %rd23, %rd13091;
	ld.local.u64 	%rd13093, [%rd13092];
	ld.local.u64 	%rd13094, [%rd13092+8];
	shr.u64 	%rd13095, %rd13093, %r176;
	shl.b64 	%rd13096, %rd13094, 1;
	xor.b32  	%r7913, %r176, 63;
	shl.b64 	%rd13097, %rd13096, %r7913;
	or.b64  	%rd16185, %rd13097, %rd13095;
	bra.uni 	$L__BB0_425;
$L__BB0_424:
	mul.wide.s32 	%rd13098, %r175, 8;
	add.s64 	%rd13099, %rd23, %rd13098;
	ld.local.u64 	%rd13100, [%rd13099];
	shr.u64 	%rd16185, %rd13100, %r176;
$L__BB0_425:
	and.b64  	%rd13101, %rd16185, 524287;
	st.global.u64 	[%rd258+2816], %rd13101;
	add.s32 	%r7914, %r161, 228;
	shr.u32 	%r7915, %r7914, 6;
	sub.s32 	%r7916, %r7915, %r162;
	and.b32  	%r7917, %r7914, 36;
	mul.wide.s32 	%rd13102, %r7916, 8;
	add.s64 	%rd13103, %rd23, %rd13102;
	ld.local.u64 	%rd13104, [%rd13103];
	shr.u64 	%rd13105, %rd13104, %r7917;
	and.b64  	%rd13106, %rd13105, 524287;
	st.global.u64 	[%rd258+3072], %rd13106;
	add.s32 	%r7918, %r161, 247;
	shr.u32 	%r7919, %r7918, 6;
	sub.s32 	%r177, %r7919, %r162;
	and.b32  	%r178, %r7918, 55;
	setp.lt.u32 	%p526, %r178, 46;
	@%p526 bra 	$L__BB0_427;
	mul.wide.s32 	%rd13107, %r177, 8;
	add.s64 	%rd13108, %rd23, %rd13107;
	ld.local.u64 	%rd13109, [%rd13108];
	ld.local.u64 	%rd13110, [%rd13108+8];
	shr.u64 	%rd13111, %rd13109, %r178;
	shl.b64 	%rd13112, %rd13110, 1;
	xor.b32  	%r7920, %r178, 63;
	shl.b64 	%rd13113, %rd13112, %r7920;
	or.b64  	%rd16186, %rd13113, %rd13111;
	bra.uni 	$L__BB0_428;
$L__BB0_427:
	mul.wide.s32 	%rd13114, %r177, 8;
	add.s64 	%rd13115, %rd23, %rd13114;
	ld.local.u64 	%rd13116, [%rd13115];
	shr.u64 	%rd16186, %rd13116, %r178;
$L__BB0_428:
	and.b64  	%rd13117, %rd16186, 524287;
	st.global.u64 	[%rd258+3328], %rd13117;
	add.s32 	%r7921, %r161, 266;
	shr.u32 	%r7922, %r7921, 6;
	sub.s32 	%r7923, %r7922, %r162;
	and.b32  	%r7924, %r7921, 42;
	mul.wide.s32 	%rd13118, %r7923, 8;
	add.s64 	%rd13119, %rd23, %rd13118;
	ld.local.u64 	%rd13120, [%rd13119];
	shr.u64 	%rd13121, %rd13120, %r7924;
	and.b64  	%rd13122, %rd13121, 524287;
	st.global.u64 	[%rd258+3584], %rd13122;
	add.s32 	%r7925, %r161, 285;
	shr.u32 	%r7926, %r7925, 6;
	sub.s32 	%r179, %r7926, %r162;
	and.b32  	%r180, %r7925, 61;
	setp.lt.u32 	%p527, %r180, 46;
	@%p527 bra 	$L__BB0_430;
	mul.wide.s32 	%rd13123, %r179, 8;
	add.s64 	%rd13124, %rd23, %rd13123;
	ld.local.u64 	%rd13125, [%rd13124];
	ld.local.u64 	%rd13126, [%rd13124+8];
	shr.u64 	%rd13127, %rd13125, %r180;
	shl.b64 	%rd13128, %rd13126, 1;
	xor.b32  	%r7927, %r180, 63;
	shl.b64 	%rd13129, %rd13128, %r7927;
	or.b64  	%rd16187, %rd13129, %rd13127;
	bra.uni 	$L__BB0_431;
$L__BB0_430:
	mul.wide.s32 	%rd13130, %r179, 8;
	add.s64 	%rd13131, %rd23, %rd13130;
	ld.local.u64 	%rd13132, [%rd13131];
	shr.u64 	%rd16187, %rd13132, %r180;
$L__BB0_431:
	and.b64  	%rd13133, %rd16187, 524287;
	st.global.u64 	[%rd258+3840], %rd13133;
	add.s32 	%r7928, %r161, 304;
	shr.u32 	%r7929, %r7928, 6;
	sub.s32 	%r181, %r7929, %r162;
	and.b32  	%r182, %r7928, 48;
	setp.lt.u32 	%p528, %r182, 46;
	@%p528 bra 	$L__BB0_433;
	mul.wide.s32 	%rd13134, %r181, 8;
	add.s64 	%rd13135, %rd23, %rd13134;
	ld.local.u64 	%rd13136, [%rd13135];
	ld.local.u64 	%rd13137, [%rd13135+8];
	shr.u64 	%rd13138, %rd13136, %r182;
	shl.b64 	%rd13139, %rd13137, 1;
	xor.b32  	%r7930, %r182, 63;
	shl.b64 	%rd13140, %rd13139, %r7930;
	or.b64  	%rd16188, %rd13140, %rd13138;
	bra.uni 	$L__BB0_434;
$L__BB0_433:
	mul.wide.s32 	%rd13141, %r181, 8;
	add.s64 	%rd13142, %rd23, %rd13141;
	ld.local.u64 	%rd13143, [%rd13142];
	shr.u64 	%rd16188, %rd13143, %r182;
$L__BB0_434:
	and.b64  	%rd13144, %rd16188, 524287;
	st.global.u64 	[%rd258+4096], %rd13144;
	add.s32 	%r7931, %r161, 323;
	shr.u32 	%r7932, %r7931, 6;
	sub.s32 	%r7933, %r7932, %r162;
	and.b32  	%r7934, %r7931, 35;
	mul.wide.s32 	%rd13145, %r7933, 8;
	add.s64 	%rd13146, %rd23, %rd13145;
	ld.local.u64 	%rd13147, [%rd13146];
	shr.u64 	%rd13148, %rd13147, %r7934;
	and.b64  	%rd13149, %rd13148, 524287;
	st.global.u64 	[%rd258+4352], %rd13149;
	add.s32 	%r7935, %r161, 342;
	shr.u32 	%r7936, %r7935, 6;
	sub.s32 	%r183, %r7936, %r162;
	and.b32  	%r184, %r7935, 54;
	setp.lt.u32 	%p529, %r184, 46;
	@%p529 bra 	$L__BB0_436;
	mul.wide.s32 	%rd13150, %r183, 8;
	add.s64 	%rd13151, %rd23, %rd13150;
	ld.local.u64 	%rd13152, [%rd13151];
	ld.local.u64 	%rd13153, [%rd13151+8];
	shr.u64 	%rd13154, %rd13152, %r184;
	shl.b64 	%rd13155, %rd13153, 1;
	xor.b32  	%r7937, %r184, 63;
	shl.b64 	%rd13156, %rd13155, %r7937;
	or.b64  	%rd16189, %rd13156, %rd13154;
	bra.uni 	$L__BB0_437;
$L__BB0_436:
	mul.wide.s32 	%rd13157, %r183, 8;
	add.s64 	%rd13158, %rd23, %rd13157;
	ld.local.u64 	%rd13159, [%rd13158];
	shr.u64 	%rd16189, %rd13159, %r184;
$L__BB0_437:
	and.b64  	%rd13160, %rd16189, 524287;
	st.global.u64 	[%rd258+4608], %rd13160;
	add.s32 	%r7938, %r161, 361;
	shr.u32 	%r7939, %r7938, 6;
	sub.s32 	%r7940, %r7939, %r162;
	and.b32  	%r7941, %r7938, 41;
	mul.wide.s32 	%rd13161, %r7940, 8;
	add.s64 	%rd13162, %rd23, %rd13161;
	ld.local.u64 	%rd13163, [%rd13162];
	shr.u64 	%rd13164, %rd13163, %r7941;
	and.b64  	%rd13165, %rd13164, 524287;
	st.global.u64 	[%rd258+4864], %rd13165;
	add.s32 	%r7942, %r161, 380;
	shr.u32 	%r7943, %r7942, 6;
	sub.s32 	%r185, %r7943, %r162;
	and.b32  	%r186, %r7942, 60;
	setp.lt.u32 	%p530, %r186, 46;
	@%p530 bra 	$L__BB0_439;
	mul.wide.s32 	%rd13166, %r185, 8;
	add.s64 	%rd13167, %rd23, %rd13166;
	ld.local.u64 	%rd13168, [%rd13167];
	ld.local.u64 	%rd13169, [%rd13167+8];
	shr.u64 	%rd13170, %rd13168, %r186;
	shl.b64 	%rd13171, %rd13169, 1;
	xor.b32  	%r7944, %r186, 63;
	shl.b64 	%rd13172, %rd13171, %r7944;
	or.b64  	%rd16190, %rd13172, %rd13170;
	bra.uni 	$L__BB0_440;
$L__BB0_439:
	mul.wide.s32 	%rd13173, %r185, 8;
	add.s64 	%rd13174, %rd23, %rd13173;
	ld.local.u64 	%rd13175, [%rd13174];
	shr.u64 	%rd16190, %rd13175, %r186;
$L__BB0_440:
	and.b64  	%rd13176, %rd16190, 524287;
	st.global.u64 	[%rd258+5120], %rd13176;
	add.s32 	%r7945, %r161, 399;
	shr.u32 	%r7946, %r7945, 6;
	sub.s32 	%r187, %r7946, %r162;
	and.b32  	%r188, %r7945, 47;
	setp.lt.u32 	%p531, %r188, 46;
	@%p531 bra 	$L__BB0_442;
	mul.wide.s32 	%rd13177, %r187, 8;
	add.s64 	%rd13178, %rd23, %rd13177;
	ld.local.u64 	%rd13179, [%rd13178];
	ld.local.u64 	%rd13180, [%rd13178+8];
	shr.u64 	%rd13181, %rd13179, %r188;
	shl.b64 	%rd13182, %rd13180, 1;
	xor.b32  	%r7947, %r188, 63;
	shl.b64 	%rd13183, %rd13182, %r7947;
	or.b64  	%rd16191, %rd13183, %rd13181;
	bra.uni 	$L__BB0_443;
$L__BB0_442:
	mul.wide.s32 	%rd13184, %r187, 8;
	add.s64 	%rd13185, %rd23, %rd13184;
	ld.local.u64 	%rd13186, [%rd13185];
	shr.u64 	%rd16191, %rd13186, %r188;
$L__BB0_443:
	and.b64  	%rd13187, %rd16191, 524287;
	st.global.u64 	[%rd258+5376], %rd13187;
	add.s32 	%r7948, %r161, 418;
	shr.u32 	%r7949, %r7948, 6;
	sub.s32 	%r7950, %r7949, %r162;
	and.b32  	%r7951, %r7948, 34;
	mul.wide.s32 	%rd13188, %r7950, 8;
	add.s64 	%rd13189, %rd23, %rd13188;
	ld.local.u64 	%rd13190, [%rd13189];
	shr.u64 	%rd13191, %rd13190, %r7951;
	and.b64  	%rd13192, %rd13191, 524287;
	st.global.u64 	[%rd258+5632], %rd13192;
	add.s32 	%r7952, %r161, 437;
	shr.u32 	%r7953, %r7952, 6;
	sub.s32 	%r189, %r7953, %r162;
	and.b32  	%r190, %r7952, 53;
	setp.lt.u32 	%p532, %r190, 46;
	@%p532 bra 	$L__BB0_445;
	mul.wide.s32 	%rd13193, %r189, 8;
	add.s64 	%rd13194, %rd23, %rd13193;
	ld.local.u64 	%rd13195, [%rd13194];
	ld.local.u64 	%rd13196, [%rd13194+8];
	shr.u64 	%rd13197, %rd13195, %r190;
	shl.b64 	%rd13198, %rd13196, 1;
	xor.b32  	%r7954, %r190, 63;
	shl.b64 	%rd13199, %rd13198, %r7954;
	or.b64  	%rd16192, %rd13199, %rd13197;
	bra.uni 	$L__BB0_446;
$L__BB0_445:
	mul.wide.s32 	%rd13200, %r189, 8;
	add.s64 	%rd13201, %rd23, %rd13200;
	ld.local.u64 	%rd13202, [%rd13201];
	shr.u64 	%rd16192, %rd13202, %r190;
$L__BB0_446:
	and.b64  	%rd13203, %rd16192, 524287;
	st.global.u64 	[%rd258+5888], %rd13203;
	add.s32 	%r7955, %r161, 456;
	shr.u32 	%r7956, %r7955, 6;
	sub.s32 	%r7957, %r7956, %r162;
	and.b32  	%r7958, %r7955, 40;
	mul.wide.s32 	%rd13204, %r7957, 8;
	add.s64 	%rd13205, %rd23, %rd13204;
	ld.local.u64 	%rd13206, [%rd13205];
	shr.u64 	%rd13207, %rd13206, %r7958;
	and.b64  	%rd13208, %rd13207, 524287;
	st.global.u64 	[%rd258+6144], %rd13208;
	add.s32 	%r7959, %r161, 475;
	shr.u32 	%r7960, %r7959, 6;
	sub.s32 	%r191, %r7960, %r162;
	and.b32  	%r192, %r7959, 59;
	setp.lt.u32 	%p533, %r192, 46;
	@%p533 bra 	$L__BB0_448;
	mul.wide.s32 	%rd13209, %r191, 8;
	add.s64 	%rd13210, %rd23, %rd13209;
	ld.local.u64 	%rd13211, [%rd13210];
	ld.local.u64 	%rd13212, [%rd13210+8];
	shr.u64 	%rd13213, %rd13211, %r192;
	shl.b64 	%rd13214, %rd13212, 1;
	xor.b32  	%r7961, %r192, 63;
	shl.b64 	%rd13215, %rd13214, %r7961;
	or.b64  	%rd16193, %rd13215, %rd13213;
	bra.uni 	$L__BB0_449;
$L__BB0_448:
	mul.wide.s32 	%rd13216, %r191, 8;
	add.s64 	%rd13217, %rd23, %rd13216;
	ld.local.u64 	%rd13218, [%rd13217];
	shr.u64 	%rd16193, %rd13218, %r192;
$L__BB0_449:
	and.b64  	%rd13219, %rd16193, 524287;
	st.global.u64 	[%rd258+6400], %rd13219;
	add.s32 	%r7962, %r161, 494;
	shr.u32 	%r7963, %r7962, 6;
	sub.s32 	%r193, %r7963, %r162;
	and.b32  	%r194, %r7962, 46;
	setp.ne.s32 	%p534, %r194, 46;
	@%p534 bra 	$L__BB0_451;
	mul.wide.s32 	%rd13223, %r193, 8;
	add.s64 	%rd13224, %rd23, %rd13223;
	ld.local.u64 	%rd13225, [%rd13224];
	ld.local.u64 	%rd13226, [%rd13224+8];
	mov.b64 	{%r7964, %r7965}, %rd13226;
	mov.b64 	{%r7966, %r7967}, %rd13225;
	shf.l.wrap.b32 	%r7968, %r7967, %r7964, 18;
	shf.l.wrap.b32 	%r7969, %r7964, %r7965, 18;
	mov.b64 	%rd16194, {%r7968, %r7969};
	bra.uni 	$L__BB0_452;
$L__BB0_451:
	mul.wide.s32 	%rd13220, %r193, 8;
	add.s64 	%rd13221, %rd23, %rd13220;
	ld.local.u64 	%rd13222, [%rd13221];
	shr.u64 	%rd16194, %rd13222, %r194;
$L__BB0_452:
	and.b64  	%rd13227, %rd16194, 524287;
	st.global.u64 	[%rd258+6656], %rd13227;
	add.s32 	%r7970, %r161, 513;
	shr.u32 	%r7971, %r7970, 6;
	sub.s32 	%r7972, %r7971, %r162;
	and.b32  	%r7973, %r7970, 33;
	mul.wide.s32 	%rd13228, %r7972, 8;
	add.s64 	%rd13229, %rd23, %rd13228;
	ld.local.u64 	%rd13230, [%rd13229];
	shr.u64 	%rd13231, %rd13230, %r7973;
	and.b64  	%rd13232, %rd13231, 524287;
	st.global.u64 	[%rd258+6912], %rd13232;
	add.s32 	%r7974, %r161, 532;
	shr.u32 	%r7975, %r7974, 6;
	sub.s32 	%r195, %r7975, %r162;
	and.b32  	%r196, %r7974, 52;
	setp.lt.u32 	%p535, %r196, 46;
	@%p535 bra 	$L__BB0_454;
	mul.wide.s32 	%rd13233, %r195, 8;
	add.s64 	%rd13234, %rd23, %rd13233;
	ld.local.u64 	%rd13235, [%rd13234];
	ld.local.u64 	%rd13236, [%rd13234+8];
	shr.u64 	%rd13237, %rd13235, %r196;
	shl.b64 	%rd13238, %rd13236, 1;
	xor.b32  	%r7976, %r196, 63;
	shl.b64 	%rd13239, %rd13238, %r7976;
	or.b64  	%rd16195, %rd13239, %rd13237;
	bra.uni 	$L__BB0_455;
$L__BB0_454:
	mul.wide.s32 	%rd13240, %r195, 8;
	add.s64 	%rd13241, %rd23, %rd13240;
	ld.local.u64 	%rd13242, [%rd13241];
	shr.u64 	%rd16195, %rd13242, %r196;
$L__BB0_455:
	and.b64  	%rd13243, %rd16195, 524287;
	st.global.u64 	[%rd258+7168], %rd13243;
	add.s32 	%r7977, %r161, 551;
	shr.u32 	%r7978, %r7977, 6;
	sub.s32 	%r7979, %r7978, %r162;
	and.b32  	%r7980, %r7977, 39;
	mul.wide.s32 	%rd13244, %r7979, 8;
	add.s64 	%rd13245, %rd23, %rd13244;
	ld.local.u64 	%rd13246, [%rd13245];
	shr.u64 	%rd13247, %rd13246, %r7980;
	and.b64  	%rd13248, %rd13247, 524287;
	st.global.u64 	[%rd258+7424], %rd13248;
	add.s32 	%r7981, %r161, 570;
	shr.u32 	%r7982, %r7981, 6;
	sub.s32 	%r197, %r7982, %r162;
	and.b32  	%r198, %r7981, 58;
	setp.lt.u32 	%p536, %r198, 46;
	@%p536 bra 	$L__BB0_457;
	mul.wide.s32 	%rd13249, %r197, 8;
	add.s64 	%rd13250, %rd23, %rd13249;
	ld.local.u64 	%rd13251, [%rd13250];
	ld.local.u64 	%rd13252, [%rd13250+8];
	shr.u64 	%rd13253, %rd13251, %r198;
	shl.b64 	%rd13254, %rd13252, 1;
	xor.b32  	%r7983, %r198, 63;
	shl.b64 	%rd13255, %rd13254, %r7983;
	or.b64  	%rd16196, %rd13255, %rd13253;
	bra.uni 	$L__BB0_458;
$L__BB0_457:
	mul.wide.s32 	%rd13256, %r197, 8;
	add.s64 	%rd13257, %rd23, %rd13256;
	ld.local.u64 	%rd13258, [%rd13257];
	shr.u64 	%rd16196, %rd13258, %r198;
$L__BB0_458:
	and.b64  	%rd13259, %rd16196, 524287;
	st.global.u64 	[%rd258+7680], %rd13259;
	add.s32 	%r7984, %r161, 589;
	shr.u32 	%r7985, %r7984, 6;
	sub.s32 	%r7986, %r7985, %r162;
	and.b32  	%r7987, %r7984, 45;
	mul.wide.s32 	%rd13260, %r7986, 8;
	add.s64 	%rd13261, %rd23, %rd13260;
	ld.local.u64 	%rd13262, [%rd13261];
	shr.u64 	%rd13263, %rd13262, %r7987;
	and.b64  	%rd13264, %rd13263, 524287;
	st.global.u64 	[%rd258+7936], %rd13264;
	bra.uni 	$L__BB0_1666;
$L__BB0_459:
	cvta.to.local.u64 	%rd12826, %rd1622;
	mov.u32 	%r7748, %tid.x;
	mul.lo.s32 	%r7749, %r7748, 640;
	mul.lo.s32 	%r7750, %r7748, 10;
	mul.wide.u32 	%rd12827, %r7750, 8;
	add.s64 	%rd12828, %rd32, %rd12827;
	ld.global.nc.u64 	%rd12829, [%rd12828];
	st.local.u64 	[%rd12826], %rd12829;
	ld.global.nc.u64 	%rd12830, [%rd12828+8];
	st.local.u64 	[%rd12826+8], %rd12830;
	ld.global.nc.u64 	%rd12831, [%rd12828+16];
	st.local.u64 	[%rd12826+16], %rd12831;
	ld.global.nc.u64 	%rd12832, [%rd12828+24];
	st.local.u64 	[%rd12826+24], %rd12832;
	ld.global.nc.u64 	%rd12833, [%rd12828+32];
	st.local.u64 	[%rd12826+32], %rd12833;
	ld.global.nc.u64 	%rd12834, [%rd12828+40];
	st.local.u64 	[%rd12826+40], %rd12834;
	ld.global.nc.u64 	%rd12835, [%rd12828+48];
	st.local.u64 	[%rd12826+48], %rd12835;
	ld.global.nc.u64 	%rd12836, [%rd12828+56];
	st.local.u64 	[%rd12826+56], %rd12836;
	ld.global.nc.u64 	%rd12837, [%rd12828+64];
	st.local.u64 	[%rd12826+64], %rd12837;
	ld.global.nc.u64 	%rd12838, [%rd12828+72];
	st.local.u64 	[%rd12826+72], %rd12838;
	ld.global.nc.u64 	%rd12839, [%rd12828+80];
	st.local.u64 	[%rd12826+80], %rd12839;
	shr.u32 	%r7751, %r7749, 6;
	sub.s32 	%r7752, %r7751, %r7750;
	mul.wide.s32 	%rd12840, %r7752, 8;
	add.s64 	%rd12841, %rd12826, %rd12840;
	ld.local.u64 	%rd12842, [%rd12841];
	and.b64  	%rd12843, %rd12842, 1048575;
	mul.wide.u32 	%rd12844, %r7748, 8;
	add.s64 	%rd12845, %rd33, %rd12844;
	st.global.u64 	[%rd12845], %rd12843;
	add.s64 	%rd12846, %rd12841, %rd12840;
	ld.local.u64 	%rd12847, [%rd12846];
	shr.u64 	%rd12848, %rd12847, 20;
	and.b64  	%rd12849, %rd12848, 1048575;
	st.global.u64 	[%rd12845+256], %rd12849;
	ld.local.u64 	%rd12850, [%rd12846];
	shr.u64 	%rd12851, %rd12850, 40;
	and.b64  	%rd12852, %rd12851, 1048575;
	st.global.u64 	[%rd12845+512], %rd12852;
	ld.local.u64 	%rd12853, [%rd12846];
	ld.local.u64 	%rd12854, [%rd12846+8];
	mov.b64 	{%r7753, %r7754}, %rd12854;
	mov.b64 	{%r7755, %r7756}, %rd12853;
	shf.l.wrap.b32 	%r7757, %r7756, %r7753, 4;
	shf.l.wrap.b32 	%r7758, %r7753, %r7754, 4;
	mov.b64 	%rd12855, {%r7757, %r7758};
	and.b64  	%rd12856, %rd12855, 1048575;
	st.global.u64 	[%rd12845+768], %rd12856;
	or.b32  	%r7759, %r7749, 64;
	shr.u32 	%r7760, %r7759, 6;
	sub.s32 	%r7761, %r7760, %r7750;
	mul.wide.s32 	%rd12857, %r7761, 8;
	add.s64 	%rd12858, %rd12841, %rd12857;
	ld.local.u64 	%rd12859, [%rd12858];
	shr.u64 	%rd12860, %rd12859, 16;
	and.b64  	%rd12861, %rd12860, 1048575;
	st.global.u64 	[%rd12845+1024], %rd12861;
	ld.local.u64 	%rd12862, [%rd12858];
	shr.u64 	%rd12863, %rd12862, 36;
	and.b64  	%rd12864, %rd12863, 1048575;
	st.global.u64 	[%rd12845+1280], %rd12864;
	ld.local.u64 	%rd12865, [%rd12858];
	ld.local.u64 	%rd12866, [%rd12858+8];
	mov.b64 	{%r7762, %r7763}, %rd12866;
	mov.b64 	{%r7764, %r7765}, %rd12865;
	shf.l.wrap.b32 	%r7766, %r7765, %r7762, 8;
	shf.l.wrap.b32 	%r7767, %r7762, %r7763, 8;
	mov.b64 	%rd12867, {%r7766, %r7767};
	and.b64  	%rd12868, %rd12867, 1048575;
	st.global.u64 	[%rd12845+1536], %rd12868;
	add.s32 	%r7768, %r7749, 140;
	shr.u32 	%r7769, %r7768, 6;
	sub.s32 	%r7770, %r7769, %r7750;
	mul.wide.s32 	%rd12869, %r7770, 8;
	add.s64 	%rd12870, %rd12841, %rd12869;
	ld.local.u64 	%rd12871, [%rd12870];
	shr.u64 	%rd12872, %rd12871, 12;
	and.b64  	%rd12873, %rd12872, 1048575;
	st.global.u64 	[%rd12845+1792], %rd12873;
	add.s32 	%r7771, %r7749, 160;
	shr.u32 	%r7772, %r7771, 6;
	sub.s32 	%r7773, %r7772, %r7750;
	mul.wide.s32 	%rd12874, %r7773, 8;
	add.s64 	%rd12875, %rd12841, %rd12874;
	ld.local.u32 	%rd12876, [%rd12875+4];
	and.b64  	%rd12877, %rd12876, 1048575;
	st.global.u64 	[%rd12845+2048], %rd12877;
	add.s32 	%r7774, %r7749, 180;
	shr.u32 	%r7775, %r7774, 6;
	sub.s32 	%r7776, %r7775, %r7750;
	mul.wide.s32 	%rd12878, %r7776, 8;
	add.s64 	%rd12879, %rd12841, %rd12878;
	ld.local.u64 	%rd12880, [%rd12879];
	ld.local.u64 	%rd12881, [%rd12879+8];
	mov.b64 	{%r7777, %r7778}, %rd12881;
	mov.b64 	{%r7779, %r7780}, %rd12880;
	shf.l.wrap.b32 	%r7781, %r7780, %r7777, 12;
	shf.l.wrap.b32 	%r7782, %r7777, %r7778, 12;
	mov.b64 	%rd12882, {%r7781, %r7782};
	and.b64  	%rd12883, %rd12882, 1048575;
	st.global.u64 	[%rd12845+2304], %rd12883;
	add.s32 	%r7783, %r7749, 200;
	shr.u32 	%r7784, %r7783, 6;
	sub.s32 	%r7785, %r7784, %r7750;
	mul.wide.s32 	%rd12884, %r7785, 8;
	add.s64 	%rd12885, %rd12841, %rd12884;
	ld.local.u64 	%rd12886, [%rd12885];
	shr.u64 	%rd12887, %rd12886, 8;
	and.b64  	%rd12888, %rd12887, 1048575;
	st.global.u64 	[%rd12845+2560], %rd12888;
	add.s32 	%r7786, %r7749, 220;
	shr.u32 	%r7787, %r7786, 6;
	sub.s32 	%r7788, %r7787, %r7750;
	mul.wide.s32 	%rd12889, %r7788, 8;
	add.s64 	%rd12890, %rd12841, %rd12889;
	ld.local.u64 	%rd12891, [%rd12890];
	shr.u64 	%rd12892, %rd12891, 28;
	and.b64  	%rd12893, %rd12892, 1048575;
	st.global.u64 	[%rd12845+2816], %rd12893;
	add.s32 	%r7789, %r7749, 240;
	shr.u32 	%r7790, %r7789, 6;
	sub.s32 	%r7791, %r7790, %r7750;
	mul.wide.s32 	%rd12894, %r7791, 8;
	add.s64 	%rd12895, %rd12841, %rd12894;
	ld.local.u64 	%rd12896, [%rd12895];
	ld.local.u64 	%rd12897, [%rd12895+8];
	mov.b64 	{%r7792, %r7793}, %rd12897;
	mov.b64 	{%r7794, %r7795}, %rd12896;
	shf.l.wrap.b32 	%r7796, %r7795, %r7792, 16;
	shf.l.wrap.b32 	%r7797, %r7792, %r7793, 16;
	mov.b64 	%rd12898, {%r7796, %r7797};
	and.b64  	%rd12899, %rd12898, 1048575;
	st.global.u64 	[%rd12845+3072], %rd12899;
	add.s32 	%r7798, %r7749, 260;
	shr.u32 	%r7799, %r7798, 6;
	sub.s32 	%r7800, %r7799, %r7750;
	mul.wide.s32 	%rd12900, %r7800, 8;
	add.s64 	%rd12901, %rd12841, %rd12900;
	ld.local.u64 	%rd12902, [%rd12901];
	shr.u64 	%rd12903, %rd12902, 4;
	and.b64  	%rd12904, %rd12903, 1048575;
	st.global.u64 	[%rd12845+3328], %rd12904;
	add.s32 	%r7801, %r7749, 280;
	shr.u32 	%r7802, %r7801, 6;
	sub.s32 	%r7803, %r7802, %r7750;
	mul.wide.s32 	%rd12905, %r7803, 8;
	add.s64 	%rd12906, %rd12841, %rd12905;
	ld.local.u64 	%rd12907, [%rd12906];
	shr.u64 	%rd12908, %rd12907, 24;
	and.b64  	%rd12909, %rd12908, 1048575;
	st.global.u64 	[%rd12845+3584], %rd12909;
	add.s32 	%r7804, %r7749, 300;
	shr.u32 	%r7805, %r7804, 6;
	sub.s32 	%r7806, %r7805, %r7750;
	mul.wide.s32 	%rd12910, %r7806, 8;
	add.s64 	%rd12911, %rd12841, %rd12910;
	ld.local.u64 	%rd12912, [%rd12911];
	shr.u64 	%rd12913, %rd12912, 44;
	st.global.u64 	[%rd12845+3840], %rd12913;
	ld.local.u64 	%rd12914, [%rd12841+40];
	and.b64  	%rd12915, %rd12914, 1048575;
	st.global.u64 	[%rd12845+4096], %rd12915;
	add.s32 	%r7807, %r7749, 340;
	shr.u32 	%r7808, %r7807, 6;
	sub.s32 	%r7809, %r7808, %r7750;
	mul.wide.s32 	%rd12916, %r7809, 8;
	add.s64 	%rd12917, %rd12841, %rd12916;
	ld.local.u64 	%rd12918, [%rd12917];
	shr.u64 	%rd12919, %rd12918, 20;
	and.b64  	%rd12920, %rd12919, 1048575;
	st.global.u64 	[%rd12845+4352], %rd12920;
	add.s32 	%r7810, %r7749, 360;
	shr.u32 	%r7811, %r7810, 6;
	sub.s32 	%r7812, %r7811, %r7750;
	mul.wide.s32 	%rd12921, %r7812, 8;
	add.s64 	%rd12922, %rd12841, %rd12921;
	ld.local.u64 	%rd12923, [%rd12922];
	shr.u64 	%rd12924, %rd12923, 40;
	and.b64  	%rd12925, %rd12924, 1048575;
	st.global.u64 	[%rd12845+4608], %rd12925;
	add.s32 	%r7813, %r7749, 380;
	shr.u32 	%r7814, %r7813, 6;
	sub.s32 	%r7815, %r7814, %r7750;
	mul.wide.s32 	%rd12926, %r7815, 8;
	add.s64 	%rd12927, %rd12841, %rd12926;
	ld.local.u64 	%rd12928, [%rd12927];
	ld.local.u64 	%rd12929, [%rd12927+8];
	mov.b64 	{%r7816, %r7817}, %rd12929;
	mov.b64 	{%r7818, %r7819}, %rd12928;
	shf.l.wrap.b32 	%r7820, %r7819, %r7816, 4;
	shf.l.wrap.b32 	%r7821, %r7816, %r7817, 4;
	mov.b64 	%rd12930, {%r7820, %r7821};
	and.b64  	%rd12931, %rd12930, 1048575;
	st.global.u64 	[%rd12845+4864], %rd12931;
	add.s32 	%r7822, %r7749, 400;
	shr.u32 	%r7823, %r7822, 6;
	sub.s32 	%r7824, %r7823, %r7750;
	mul.wide.s32 	%rd12932, %r7824, 8;
	add.s64 	%rd12933, %rd12841, %rd12932;
	ld.local.u64 	%rd12934, [%rd12933];
	shr.u64 	%rd12935, %rd12934, 16;
	and.b64  	%rd12936, %rd12935, 1048575;
	st.global.u64 	[%rd12845+5120], %rd12936;
	add.s32 	%r7825, %r7749, 420;
	shr.u32 	%r7826, %r7825, 6;
	sub.s32 	%r7827, %r7826, %r7750;
	mul.wide.s32 	%rd12937, %r7827, 8;
	add.s64 	%rd12938, %rd12841, %rd12937;
	ld.local.u64 	%rd12939, [%rd12938];
	shr.u64 	%rd12940, %rd12939, 36;
	and.b64  	%rd12941, %rd12940, 1048575;
	st.global.u64 	[%rd12845+5376], %rd12941;
	add.s32 	%r7828, %r7749, 440;
	shr.u32 	%r7829, %r7828, 6;
	sub.s32 	%r7830, %r7829, %r7750;
	mul.wide.s32 	%rd12942, %r7830, 8;
	add.s64 	%rd12943, %rd12841, %rd12942;
	ld.local.u64 	%rd12944, [%rd12943];
	ld.local.u64 	%rd12945, [%rd12943+8];
	mov.b64 	{%r7831, %r7832}, %rd12945;
	mov.b64 	{%r7833, %r7834}, %rd12944;
	shf.l.wrap.b32 	%r7835, %r7834, %r7831, 8;
	shf.l.wrap.b32 	%r7836, %r7831, %r7832, 8;
	mov.b64 	%rd12946, {%r7835, %r7836};
	and.b64  	%rd12947, %rd12946, 1048575;
	st.global.u64 	[%rd12845+5632], %rd12947;
	add.s32 	%r7837, %r7749, 460;
	shr.u32 	%r7838, %r7837, 6;
	sub.s32 	%r7839, %r7838, %r7750;
	mul.wide.s32 	%rd12948, %r7839, 8;
	add.s64 	%rd12949, %rd12841, %rd12948;
	ld.local.u64 	%rd12950, [%rd12949];
	shr.u64 	%rd12951, %rd12950, 12;
	and.b64  	%rd12952, %rd12951, 1048575;
	st.global.u64 	[%rd12845+5888], %rd12952;
	add.s32 	%r7840, %r7749, 480;
	shr.u32 	%r7841, %r7840, 6;
	sub.s32 	%r7842, %r7841, %r7750;
	mul.wide.s32 	%rd12953, %r7842, 8;
	add.s64 	%rd12954, %rd12841, %rd12953;
	ld.local.u32 	%rd12955, [%rd12954+4];
	and.b64  	%rd12956, %rd12955, 1048575;
	st.global.u64 	[%rd12845+6144], %rd12956;
	add.s32 	%r7843, %r7749, 500;
	shr.u32 	%r7844, %r7843, 6;
	sub.s32 	%r7845, %r7844, %r7750;
	mul.wide.s32 	%rd12957, %r7845, 8;
	add.s64 	%rd12958, %rd12841, %rd12957;
	ld.local.u64 	%rd12959, [%rd12958];
	ld.local.u64 	%rd12960, [%rd12958+8];
	mov.b64 	{%r7846, %r7847}, %rd12960;
	mov.b64 	{%r7848, %r7849}, %rd12959;
	shf.l.wrap.b32 	%r7850, %r7849, %r7846, 12;
	shf.l.wrap.b32 	%r7851, %r7846, %r7847, 12;
	mov.b64 	%rd12961, {%r7850, %r7851};
	and.b64  	%rd12962, %rd12961, 1048575;
	st.global.u64 	[%rd12845+6400], %rd12962;
	add.s32 	%r7852, %r7749, 520;
	shr.u32 	%r7853, %r7852, 6;
	sub.s32 	%r7854, %r7853, %r7750;
	mul.wide.s32 	%rd12963, %r7854, 8;
	add.s64 	%rd12964, %rd12841, %rd12963;
	ld.local.u64 	%rd12965, [%rd12964];
	shr.u64 	%rd12966, %rd12965, 8;
	and.b64  	%rd12967, %rd12966, 1048575;
	st.global.u64 	[%rd12845+6656], %rd12967;
	add.s32 	%r7855, %r7749, 540;
	shr.u32 	%r7856, %r7855, 6;
	sub.s32 	%r7857, %r7856, %r7750;
	mul.wide.s32 	%rd12968, %r7857, 8;
	add.s64 	%rd12969, %rd12841, %rd12968;
	ld.local.u64 	%rd12970, [%rd12969];
	shr.u64 	%rd12971, %rd12970, 28;
	and.b64  	%rd12972, %rd12971, 1048575;
	st.global.u64 	[%rd12845+6912], %rd12972;
	add.s32 	%r7858, %r7749, 560;
	shr.u32 	%r7859, %r7858, 6;
	sub.s32 	%r7860, %r7859, %r7750;
	mul.wide.s32 	%rd12973, %r7860, 8;
	add.s64 	%rd12974, %rd12841, %rd12973;
	ld.local.u64 	%rd12975, [%rd12974];
	ld.local.u64 	%rd12976, [%rd12974+8];
	mov.b64 	{%r7861, %r7862}, %rd12976;
	mov.b64 	{%r7863, %r7864}, %rd12975;
	shf.l.wrap.b32 	%r7865, %r7864, %r7861, 16;
	shf.l.wrap.b32 	%r7866, %r7861, %r7862, 16;
	mov.b64 	%rd12977, {%r7865, %r7866};
	and.b64  	%rd12978, %rd12977, 1048575;
	st.global.u64 	[%rd12845+7168], %rd12978;
	add.s32 	%r7867, %r7749, 580;
	shr.u32 	%r7868, %r7867, 6;
	sub.s32 	%r7869, %r7868, %r7750;
	mul.wide.s32 	%rd12979, %r7869, 8;
	add.s64 	%rd12980, %rd12841, %rd12979;
	ld.local.u64 	%rd12981, [%rd12980];
	shr.u64 	%rd12982, %rd12981, 4;
	and.b64  	%rd12983, %rd12982, 1048575;
	st.global.u64 	[%rd12845+7424], %rd12983;
	add.s32 	%r7870, %r7749, 600;
	shr.u32 	%r7871, %r7870, 6;
	sub.s32 	%r7872, %r7871, %r7750;
	mul.wide.s32 	%rd12984, %r7872, 8;
	add.s64 	%rd12985, %rd12841, %rd12984;
	ld.local.u64 	%rd12986, [%rd12985];
	shr.u64 	%rd12987, %rd12986, 24;
	and.b64  	%rd12988, %rd12987, 1048575;
	st.global.u64 	[%rd12845+7680], %rd12988;
	add.s32 	%r7873, %r7749, 620;
	shr.u32 	%r7874, %r7873, 6;
	sub.s32 	%r7875, %r7874, %r7750;
	mul.wide.s32 	%rd12989, %r7875, 8;
	add.s64 	%rd12990, %rd12841, %rd12989;
	ld.local.u64 	%rd12991, [%rd12990];
	shr.u64 	%rd12992, %rd12991, 44;
	st.global.u64 	[%rd12845+7936], %rd12992;
	bra.uni 	$L__BB0_1666;
$L__BB0_460:
	ld.local.u64 	%rd12562, [%rd22];
	shr.u64 	%rd16197, %rd12562, %r202;
$L__BB0_461:
	and.b64  	%rd12563, %rd16197, 2097151;
	st.global.u64 	[%rd313+256], %rd12563;
	add.s32 	%r7642, %r199, 42;
	shr.u32 	%r7643, %r7642, 6;
	sub.s32 	%r7644, %r7643, %r200;
	and.b32  	%r7645, %r7642, 42;
	mul.wide.s32 	%rd12564, %r7644, 8;
	add.s64 	%rd12565, %rd22, %rd12564;
	ld.local.u64 	%rd12566, [%rd12565];
	shr.u64 	%rd12567, %rd12566, %r7645;
	and.b64  	%rd12568, %rd12567, 2097151;
	st.global.u64 	[%rd313+512], %rd12568;
	add.s32 	%r7646, %r199, 63;
	shr.u32 	%r7647, %r7646, 6;
	sub.s32 	%r203, %r7647, %r200;
	and.b32  	%r204, %r7646, 63;
	setp.lt.u32 	%p500, %r204, 44;
	@%p500 bra 	$L__BB0_463;
	mul.wide.s32 	%rd12569, %r203, 8;
	add.s64 	%rd12570, %rd22, %rd12569;
	ld.local.u64 	%rd12571, [%rd12570];
	ld.local.u64 	%rd12572, [%rd12570+8];
	shr.u64 	%rd12573, %rd12571, %r204;
	shl.b64 	%rd12574, %rd12572, 1;
	xor.b32  	%r7648, %r204, 63;
	shl.b64 	%rd12575, %rd12574, %r7648;
	or.b64  	%rd16198, %rd12575, %rd12573;
	bra.uni 	$L__BB0_464;
$L__BB0_463:
	mul.wide.s32 	%rd12576, %r203, 8;
	add.s64 	%rd12577, %rd22, %rd12576;
	ld.local.u64 	%rd12578, [%rd12577];
	shr.u64 	%rd16198, %rd12578, %r204;
$L__BB0_464:
	and.b64  	%rd12579, %rd16198, 2097151;
	st.global.u64 	[%rd313+768], %rd12579;
	add.s32 	%r7649, %r199, 84;
	shr.u32 	%r7650, %r7649, 6;
	sub.s32 	%r205, %r7650, %r200;
	and.b32  	%r206, %r7649, 52;
	setp.lt.u32 	%p501, %r206, 44;
	@%p501 bra 	$L__BB0_466;
	mul.wide.s32 	%rd12580, %r205, 8;
	add.s64 	%rd12581, %rd22, %rd12580;
	ld.local.u64 	%rd12582, [%rd12581];
	ld.local.u64 	%rd12583, [%rd12581+8];
	shr.u64 	%rd12584, %rd12582, %r206;
	shl.b64 	%rd12585, %rd12583, 1;
	xor.b32  	%r7651, %r206, 63;
	shl.b64 	%rd12586, %rd12585, %r7651;
	or.b64  	%rd16199, %rd12586, %rd12584;
	bra.uni 	$L__BB0_467;
$L__BB0_466:
	mul.wide.s32 	%rd12587, %r205, 8;
	add.s64 	%rd12588, %rd22, %rd12587;
	ld.local.u64 	%rd12589, [%rd12588];
	shr.u64 	%rd16199, %rd12589, %r206;
$L__BB0_467:
	and.b64  	%rd12590, %rd16199, 2097151;
	st.global.u64 	[%rd313+1024], %rd12590;
	add.s32 	%r7652, %r199, 105;
	shr.u32 	%r7653, %r7652, 6;
	sub.s32 	%r7654, %r7653, %r200;
	and.b32  	%r7655, %r7652, 41;
	mul.wide.s32 	%rd12591, %r7654, 8;
	add.s64 	%rd12592, %rd22, %rd12591;
	ld.local.u64 	%rd12593, [%rd12592];
	shr.u64 	%rd12594, %rd12593, %r7655;
	and.b64  	%rd12595, %rd12594, 2097151;
	st.global.u64 	[%rd313+1280], %rd12595;
	add.s32 	%r7656, %r199, 126;
	shr.u32 	%r7657, %r7656, 6;
	sub.s32 	%r207, %r7657, %r200;
	and.b32  	%r208, %r7656, 62;
	setp.lt.u32 	%p502, %r208, 44;
	@%p502 bra 	$L__BB0_469;
	mul.wide.s32 	%rd12596, %r207, 8;
	add.s64 	%rd12597, %rd22, %rd12596;
	ld.local.u64 	%rd12598, [%rd12597];
	ld.local.u64 	%rd12599, [%rd12597+8];
	shr.u64 	%rd12600, %rd12598, %r208;
	shl.b64 	%rd12601, %rd12599, 1;
	xor.b32  	%r7658, %r208, 63;
	shl.b64 	%rd12602, %rd12601, %r7658;
	or.b64  	%rd16200, %rd12602, %rd12600;
	bra.uni 	$L__BB0_470;
$L__BB0_469:
	mul.wide.s32 	%rd12603, %r207, 8;
	add.s64 	%rd12604, %rd22, %rd12603;
	ld.local.u64 	%rd12605, [%rd12604];
	shr.u64 	%rd16200, %rd12605, %r208;
$L__BB0_470:
	and.b64  	%rd12606, %rd16200, 2097151;
	st.global.u64 	[%rd313+1536], %rd12606;
	add.s32 	%r7659, %r199, 147;
	shr.u32 	%r7660, %r7659, 6;
	sub.s32 	%r209, %r7660, %r200;
	and.b32  	%r210, %r7659, 51;
	setp.lt.u32 	%p503, %r210, 44;
	@%p503 bra 	$L__BB0_472;
	mul.wide.s32 	%rd12607, %r209, 8;
	add.s64 	%rd12608, %rd22, %rd12607;
	ld.local.u64 	%rd12609, [%rd12608];
	ld.local.u64 	%rd12610, [%rd12608+8];
	shr.u64 	%rd12611, %rd12609, %r210;
	shl.b64 	%rd12612, %rd12610, 1;
	xor.b32  	%r7661, %r210, 63;
	shl.b64 	%rd12613, %rd12612, %r7661;
	or.b64  	%rd16201, %rd12613, %rd12611;
	bra.uni 	$L__BB0_473;
$L__BB0_472:
	mul.wide.s32 	%rd12614, %r209, 8;
	add.s64 	%rd12615, %rd22, %rd12614;
	ld.local.u64 	%rd12616, [%rd12615];
	shr.u64 	%rd16201, %rd12616, %r210;
$L__BB0_473:
	and.b64  	%rd12617, %rd16201, 2097151;
	st.global.u64 	[%rd313+1792], %rd12617;
	add.s32 	%r7662, %r199, 168;
	shr.u32 	%r7663, %r7662, 6;
	sub.s32 	%r7664, %r7663, %r200;
	and.b32  	%r7665, %r7662, 40;
	mul.wide.s32 	%rd12618, %r7664, 8;
	add.s64 	%rd12619, %rd22, %rd12618;
	ld.local.u64 	%rd12620, [%rd12619];
	shr.u64 	%rd12621, %rd12620, %r7665;
	and.b64  	%rd12622, %rd12621, 2097151;
	st.global.u64 	[%rd313+2048], %rd12622;
	add.s32 	%r7666, %r199, 189;
	shr.u32 	%r7667, %r7666, 6;
	sub.s32 	%r211, %r7667, %r200;
	and.b32  	%r212, %r7666, 61;
	setp.lt.u32 	%p504, %r212, 44;
	@%p504 bra 	$L__BB0_475;
	mul.wide.s32 	%rd12623, %r211, 8;
	add.s64 	%rd12624, %rd22, %rd12623;
	ld.local.u64 	%rd12625, [%rd12624];
	ld.local.u64 	%rd12626, [%rd12624+8];
	shr.u64 	%rd12627, %rd12625, %r212;
	shl.b64 	%rd12628, %rd12626, 1;
	xor.b32  	%r7668, %r212, 63;
	shl.b64 	%rd12629, %rd12628, %r7668;
	or.b64  	%rd16202, %rd12629, %rd12627;
	bra.uni 	$L__BB0_476;
$L__BB0_475:
	mul.wide.s32 	%rd12630, %r211, 8;
	add.s64 	%rd12631, %rd22, %rd12630;
	ld.local.u64 	%rd12632, [%rd12631];
	shr.u64 	%rd16202, %rd12632, %r212;
$L__BB0_476:
	and.b64  	%rd12633, %rd16202, 2097151;
	st.global.u64 	[%rd313+2304], %rd12633;
	add.s32 	%r7669, %r199, 210;
	shr.u32 	%r7670, %r7669, 6;
	sub.s32 	%r213, %r7670, %r200;
	and.b32  	%r214, %r7669, 50;
	setp.lt.u32 	%p505, %r214, 44;
	@%p505 bra 	$L__BB0_478;
	mul.wide.s32 	%rd12634, %r213, 8;
	add.s64 	%rd12635, %rd22, %rd12634;
	ld.local.u64 	%rd12636, [%rd12635];
	ld.local.u64 	%rd12637, [%rd12635+8];
	shr.u64 	%rd12638, %rd12636, %r214;
	shl.b64 	%rd12639, %rd12637, 1;
	xor.b32  	%r7671, %r214, 63;
	shl.b64 	%rd12640, %rd12639, %r7671;
	or.b64  	%rd16203, %rd12640, %rd12638;
	bra.uni 	$L__BB0_479;
$L__BB0_478:
	mul.wide.s32 	%rd12641, %r213, 8;
	add.s64 	%rd12642, %rd22, %rd12641;
	ld.local.u64 	%rd12643, [%rd12642];
	shr.u64 	%rd16203, %rd12643, %r214;
$L__BB0_479:
	and.b64  	%rd12644, %rd16203, 2097151;
	st.global.u64 	[%rd313+2560], %rd12644;
	add.s32 	%r7672, %r199, 231;
	shr.u32 	%r7673, %r7672, 6;
	sub.s32 	%r7674, %r7673, %r200;
	and.b32  	%r7675, %r7672, 39;
	mul.wide.s32 	%rd12645, %r7674, 8;
	add.s64 	%rd12646, %rd22, %rd12645;
	ld.local.u64 	%rd12647, [%rd12646];
	shr.u64 	%rd12648, %rd12647, %r7675;
	and.b64  	%rd12649, %rd12648, 2097151;
	st.global.u64 	[%rd313+2816], %rd12649;
	add.s32 	%r7676, %r199, 252;
	shr.u32 	%r7677, %r7676, 6;
	sub.s32 	%r215, %r7677, %r200;
	and.b32  	%r216, %r7676, 60;
	setp.lt.u32 	%p506, %r216, 44;
	@%p506 bra 	$L__BB0_481;
	mul.wide.s32 	%rd12650, %r215, 8;
	add.s64 	%rd12651, %rd22, %rd12650;
	ld.local.u64 	%rd12652, [%rd12651];
	ld.local.u64 	%rd12653, [%rd12651+8];
	shr.u64 	%rd12654, %rd12652, %r216;
	shl.b64 	%rd12655, %rd12653, 1;
	xor.b32  	%r7678, %r216, 63;
	shl.b64 	%rd12656, %rd12655, %r7678;
	or.b64  	%rd16204, %rd12656, %rd12654;
	bra.uni 	$L__BB0_482;
$L__BB0_481:
	mul.wide.s32 	%rd12657, %r215, 8;
	add.s64 	%rd12658, %rd22, %rd12657;
	ld.local.u64 	%rd12659, [%rd12658];
	shr.u64 	%rd16204, %rd12659, %r216;
$L__BB0_482:
	and.b64  	%rd12660, %rd16204, 2097151;
	st.global.u64 	[%rd313+3072], %rd12660;
	add.s32 	%r7679, %r199, 273;
	shr.u32 	%r7680, %r7679, 6;
	sub.s32 	%r217, %r7680, %r200;
	and.b32  	%r218, %r7679, 49;
	setp.lt.u32 	%p507, %r218, 44;
	@%p507 bra 	$L__BB0_484;
	mul.wide.s32 	%rd12661, %r217, 8;
	add.s64 	%rd12662, %rd22, %rd12661;
	ld.local.u64 	%rd12663, [%rd12662];
	ld.local.u64 	%rd12664, [%rd12662+8];
	shr.u64 	%rd12665, %rd12663, %r218;
	shl.b64 	%rd12666, %rd12664, 1;
	xor.b32  	%r7681, %r218, 63;
	shl.b64 	%rd12667, %rd12666, %r7681;
	or.b64  	%rd16205, %rd12667, %rd12665;
	bra.uni 	$L__BB0_485;
$L__BB0_484:
	mul.wide.s32 	%rd12668, %r217, 8;
	add.s64 	%rd12669, %rd22, %rd12668;
	ld.local.u64 	%rd12670, [%rd12669];
	shr.u64 	%rd16205, %rd12670, %r218;
$L__BB0_485:
	and.b64  	%rd12671, %rd16205, 2097151;
	st.global.u64 	[%rd313+3328], %rd12671;
	add.s32 	%r7682, %r199, 294;
	shr.u32 	%r7683, %r7682, 6;
	sub.s32 	%r7684, %r7683, %r200;
	and.b32  	%r7685, %r7682, 38;
	mul.wide.s32 	%rd12672, %r7684, 8;
	add.s64 	%rd12673, %rd22, %rd12672;
	ld.local.u64 	%rd12674, [%rd12673];
	shr.u64 	%rd12675, %rd12674, %r7685;
	and.b64  	%rd12676, %rd12675, 2097151;
	st.global.u64 	[%rd313+3584], %rd12676;
	add.s32 	%r7686, %r199, 315;
	shr.u32 	%r7687, %r7686, 6;
	sub.s32 	%r219, %r7687, %r200;
	and.b32  	%r220, %r7686, 59;
	setp.lt.u32 	%p508, %r220, 44;
	@%p508 bra 	$L__BB0_487;
	mul.wide.s32 	%rd12677, %r219, 8;
	add.s64 	%rd12678, %rd22, %rd12677;
	ld.local.u64 	%rd12679, [%rd12678];
	ld.local.u64 	%rd12680, [%rd12678+8];
	shr.u64 	%rd12681, %rd12679, %r220;
	shl.b64 	%rd12682, %rd12680, 1;
	xor.b32  	%r7688, %r220, 63;
	shl.b64 	%rd12683, %rd12682, %r7688;
	or.b64  	%rd16206, %rd12683, %rd12681;
	bra.uni 	$L__BB0_488;
$L__BB0_487:
	mul.wide.s32 	%rd12684, %r219, 8;
	add.s64 	%rd12685, %rd22, %rd12684;
	ld.local.u64 	%rd12686, [%rd12685];
	shr.u64 	%rd16206, %rd12686, %r220;
$L__BB0_488:
	and.b64  	%rd12687, %rd16206, 2097151;
	st.global.u64 	[%rd313+3840], %rd12687;
	add.s32 	%r7689, %r199, 336;
	shr.u32 	%r7690, %r7689, 6;
	sub.s32 	%r221, %r7690, %r200;
	and.b32  	%r222, %r7689, 48;
	setp.lt.u32 	%p509, %r222, 44;
	@%p509 bra 	$L__BB0_490;
	mul.wide.s32 	%rd12688, %r221, 8;
	add.s64 	%rd12689, %rd22, %rd12688;
	ld.local.u64 	%rd12690, [%rd12689];
	ld.local.u64 	%rd12691, [%rd12689+8];
	shr.u64 	%rd12692, %rd12690, %r222;
	shl.b64 	%rd12693, %rd12691, 1;
	xor.b32  	%r7691, %r222, 63;
	shl.b64 	%rd12694, %rd12693, %r7691;
	or.b64  	%rd16207, %rd12694, %rd12692;
	bra.uni 	$L__BB0_491;
$L__BB0_490:
	mul.wide.s32 	%rd12695, %r221, 8;
	add.s64 	%rd12696, %rd22, %rd12695;
	ld.local.u64 	%rd12697, [%rd12696];
	shr.u64 	%rd16207, %rd12697, %r222;
$L__BB0_491:
	and.b64  	%rd12698, %rd16207, 2097151;
	st.global.u64 	[%rd313+4096], %rd12698;
	add.s32 	%r7692, %r199, 357;
	shr.u32 	%r7693, %r7692, 6;
	sub.s32 	%r7694, %r7693, %r200;
	and.b32  	%r7695, %r7692, 37;
	mul.wide.s32 	%rd12699, %r7694, 8;
	add.s64 	%rd12700, %rd22, %rd12699;
	ld.local.u64 	%rd12701, [%rd12700];
	shr.u64 	%rd12702, %rd12701, %r7695;
	and.b64  	%rd12703, %rd12702, 2097151;
	st.global.u64 	[%rd313+4352], %rd12703;
	add.s32 	%r7696, %r199, 378;
	shr.u32 	%r7697, %r7696, 6;
	sub.s32 	%r223, %r7697, %r200;
	and.b32  	%r224, %r7696, 58;
	setp.lt.u32 	%p510, %r224, 44;
	@%p510 bra 	$L__BB0_493;
	mul.wide.s32 	%rd12704, %r223, 8;
	add.s64 	%rd12705, %rd22, %rd12704;
	ld.local.u64 	%rd12706, [%rd12705];
	ld.local.u64 	%rd12707, [%rd12705+8];
	shr.u64 	%rd12708, %rd12706, %r224;
	shl.b64 	%rd12709, %rd12707, 1;
	xor.b32  	%r7698, %r224, 63;
	shl.b64 	%rd12710, %rd12709, %r7698;
	or.b64  	%rd16208, %rd12710, %rd12708;
	bra.uni 	$L__BB0_494;
$L__BB0_493:
	mul.wide.s32 	%rd12711, %r223, 8;
	add.s64 	%rd12712, %rd22, %rd12711;
	ld.local.u64 	%rd12713, [%rd12712];
	shr.u64 	%rd16208, %rd12713, %r224;
$L__BB0_494:
	and.b64  	%rd12714, %rd16208, 2097151;
	st.global.u64 	[%rd313+4608], %rd12714;
	add.s32 	%r7699, %r199, 399;
	shr.u32 	%r7700, %r7699, 6;
	sub.s32 	%r225, %r7700, %r200;
	and.b32  	%r226, %r7699, 47;
	setp.lt.u32 	%p511, %r226, 44;
	@%p511 bra 	$L__BB0_496;
	mul.wide.s32 	%rd12715, %r225, 8;
	add.s64 	%rd12716, %rd22, %rd12715;
	ld.local.u64 	%rd12717, [%rd12716];
	ld.local.u64 	%rd12718, [%rd12716+8];
	shr.u64 	%rd12719, %rd12717, %r226;
	shl.b64 	%rd12720, %rd12718, 1;
	xor.b32  	%r7701, %r226, 63;
	shl.b64 	%rd12721, %rd12720, %r7701;
	or.b64  	%rd16209, %rd12721, %rd12719;
	bra.uni 	$L__BB0_497;
$L__BB0_496:
	mul.wide.s32 	%rd12722, %r225, 8;
	add.s64 	%rd12723, %rd22, %rd12722;
	ld.local.u64 	%rd12724, [%rd12723];
	shr.u64 	%rd16209, %rd12724, %r226;
$L__BB0_497:
	and.b64  	%rd12725, %rd16209, 2097151;
	st.global.u64 	[%rd313+4864], %rd12725;
	add.s32 	%r7702, %r199, 420;
	shr.u32 	%r7703, %r7702, 6;
	sub.s32 	%r7704, %r7703, %r200;
	and.b32  	%r7705, %r7702, 36;
	mul.wide.s32 	%rd12726, %r7704, 8;
	add.s64 	%rd12727, %rd22, %rd12726;
	ld.local.u64 	%rd12728, [%rd12727];
	shr.u64 	%rd12729, %rd12728, %r7705;
	and.b64  	%rd12730, %rd12729, 2097151;
	st.global.u64 	[%rd313+5120], %rd12730;
	add.s32 	%r7706, %r199, 441;
	shr.u32 	%r7707, %r7706, 6;
	sub.s32 	%r227, %r7707, %r200;
	and.b32  	%r228, %r7706, 57;
	setp.lt.u32 	%p512, %r228, 44;
	@%p512 bra 	$L__BB0_499;
	mul.wide.s32 	%rd12731, %r227, 8;
	add.s64 	%rd12732, %rd22, %rd12731;
	ld.local.u64 	%rd12733, [%rd12732];
	ld.local.u64 	%rd12734, [%rd12732+8];
	shr.u64 	%rd12735, %rd12733, %r228;
	shl.b64 	%rd12736, %rd12734, 1;
	xor.b32  	%r7708, %r228, 63;
	shl.b64 	%rd12737, %rd12736, %r7708;
	or.b64  	%rd16210, %rd12737, %rd12735;
	bra.uni 	$L__BB0_500;
$L__BB0_499:
	mul.wide.s32 	%rd12738, %r227, 8;
	add.s64 	%rd12739, %rd22, %rd12738;
	ld.local.u64 	%rd12740, [%rd12739];
	shr.u64 	%rd16210, %rd12740, %r228;
$L__BB0_500:
	and.b64  	%rd12741, %rd16210, 2097151;
	st.global.u64 	[%rd313+5376], %rd12741;
	add.s32 	%r7709, %r199, 462;
	shr.u32 	%r7710, %r7709, 6;
	sub.s32 	%r229, %r7710, %r200;
	and.b32  	%r230, %r7709, 46;
	setp.lt.u32 	%p513, %r230, 44;
	@%p513 bra 	$L__BB0_502;
	mul.wide.s32 	%rd12742, %r229, 8;
	add.s64 	%rd12743, %rd22, %rd12742;
	ld.local.u64 	%rd12744, [%rd12743];
	ld.local.u64 	%rd12745, [%rd12743+8];
	shr.u64 	%rd12746, %rd12744, %r230;
	shl.b64 	%rd12747, %rd12745, 1;
	xor.b32  	%r7711, %r230, 63;
	shl.b64 	%rd12748, %rd12747, %r7711;
	or.b64  	%rd16211, %rd12748, %rd12746;
	bra.uni 	$L__BB0_503;
$L__BB0_502:
	mul.wide.s32 	%rd12749, %r229, 8;
	add.s64 	%rd12750, %rd22, %rd12749;
	ld.local.u64 	%rd12751, [%rd12750];
	shr.u64 	%rd16211, %rd12751, %r230;
$L__BB0_503:
	and.b64  	%rd12752, %rd16211, 2097151;
	st.global.u64 	[%rd313+5632], %rd12752;
	add.s32 	%r7712, %r199, 483;
	shr.u32 	%r7713, %r7712, 6;
	sub.s32 	%r7714, %r7713, %r200;
	and.b32  	%r7715, %r7712, 35;
	mul.wide.s32 	%rd12753, %r7714, 8;
	add.s64 	%rd12754, %rd22, %rd12753;
	ld.local.u64 	%rd12755, [%rd12754];
	shr.u64 	%rd12756, %rd12755, %r7715;
	and.b64  	%rd12757, %rd12756, 2097151;
	st.global.u64 	[%rd313+5888], %rd12757;
	add.s32 	%r7716, %r199, 504;
	shr.u32 	%r7717, %r7716, 6;
	sub.s32 	%r231, %r7717, %r200;
	and.b32  	%r232, %r7716, 56;
	setp.lt.u32 	%p514, %r232, 44;
	@%p514 bra 	$L__BB0_505;
	mul.wide.s32 	%rd12758, %r231, 8;
	add.s64 	%rd12759, %rd22, %rd12758;
	ld.local.u64 	%rd12760, [%rd12759];
	ld.local.u64 	%rd12761, [%rd12759+8];
	shr.u64 	%rd12762, %rd12760, %r232;
	shl.b64 	%rd12763, %rd12761, 1;
	xor.b32  	%r7718, %r232, 63;
	shl.b64 	%rd12764, %rd12763, %r7718;
	or.b64  	%rd16212, %rd12764, %rd12762;
	bra.uni 	$L__BB0_506;
$L__BB0_505:
	mul.wide.s32 	%rd12765, %r231, 8;
	add.s64 	%rd12766, %rd22, %rd12765;
	ld.local.u64 	%rd12767, [%rd12766];
	shr.u64 	%rd16212, %rd12767, %r232;
$L__BB0_506:
	and.b64  	%rd12768, %rd16212, 2097151;
	st.global.u64 	[%rd313+6144], %rd12768;
	add.s32 	%r7719, %r199, 525;
	shr.u32 	%r7720, %r7719, 6;
	sub.s32 	%r233, %r7720, %r200;
	and.b32  	%r234, %r7719, 45;
	setp.lt.u32 	%p515, %r234, 44;
	@%p515 bra 	$L__BB0_508;
	mul.wide.s32 	%rd12769, %r233, 8;
	add.s64 	%rd12770, %rd22, %rd12769;
	ld.local.u64 	%rd12771, [%rd12770];
	ld.local.u64 	%rd12772, [%rd12770+8];
	shr.u64 	%rd12773, %rd12771, %r234;
	shl.b64 	%rd12774, %rd12772, 1;
	xor.b32  	%r7721, %r234, 63;
	shl.b64 	%rd12775, %rd12774, %r7721;
	or.b64  	%rd16213, %rd12775, %rd12773;
	bra.uni 	$L__BB0_509;
$L__BB0_508:
	mul.wide.s32 	%rd12776, %r233, 8;
	add.s64 	%rd12777, %rd22, %rd12776;
	ld.local.u64 	%rd12778, [%rd12777];
	shr.u64 	%rd16213, %rd12778, %r234;
$L__BB0_509:
	and.b64  	%rd12779, %rd16213, 2097151;
	st.global.u64 	[%rd313+6400], %rd12779;
	add.s32 	%r7722, %r199, 546;
	shr.u32 	%r7723, %r7722, 6;
	sub.s32 	%r7724, %r7723, %r200;
	and.b32  	%r7725, %r7722, 34;
	mul.wide.s32 	%rd12780, %r7724, 8;
	add.s64 	%rd12781, %rd22, %rd12780;
	ld.local.u64 	%rd12782, [%rd12781];
	shr.u64 	%rd12783, %rd12782, %r7725;
	and.b64  	%rd12784, %rd12783, 2097151;
	st.global.u64 	[%rd313+6656], %rd12784;
	add.s32 	%r7726, %r199, 567;
	shr.u32 	%r7727, %r7726, 6;
	sub.s32 	%r235, %r7727, %r200;
	and.b32  	%r236, %r7726, 55;
	setp.lt.u32 	%p516, %r236, 44;
	@%p516 bra 	$L__BB0_511;
	mul.wide.s32 	%rd12785, %r235, 8;
	add.s64 	%rd12786, %rd22, %rd12785;
	ld.local.u64 	%rd12787, [%rd12786];
	ld.local.u64 	%rd12788, [%rd12786+8];
	shr.u64 	%rd12789, %rd12787, %r236;
	shl.b64 	%rd12790, %rd12788, 1;
	xor.b32  	%r7728, %r236, 63;
	shl.b64 	%rd12791, %rd12790, %r7728;
	or.b64  	%rd16214, %rd12791, %rd12789;
	bra.uni 	$L__BB0_512;
$L__BB0_511:
	mul.wide.s32 	%rd12792, %r235, 8;
	add.s64 	%rd12793, %rd22, %rd12792;
	ld.local.u64 	%rd12794, [%rd12793];
	shr.u64 	%rd16214, %rd12794, %r236;
$L__BB0_512:
	and.b64  	%rd12795, %rd16214, 2097151;
	st.global.u64 	[%rd313+6912], %rd12795;
	add.s32 	%r7729, %r199, 588;
	shr.u32 	%r7730, %r7729, 6;
	sub.s32 	%r237, %r7730, %r200;
	and.b32  	%r238, %r7729, 44;
	setp.ne.s32 	%p517, %r238, 44;
	@%p517 bra 	$L__BB0_514;
	mul.wide.s32 	%rd12799, %r237, 8;
	add.s64 	%rd12800, %rd22, %rd12799;
	ld.local.u64 	%rd12801, [%rd12800];
	ld.local.u64 	%rd12802, [%rd12800+8];
	mov.b64 	{%r7731, %r7732}, %rd12802;
	mov.b64 	{%r7733, %r7734}, %rd12801;
	shf.l.wrap.b32 	%r7735, %r7734, %r7731, 20;
	shf.l.wrap.b32 	%r7736, %r7731, %r7732, 20;
	mov.b64 	%rd16215, {%r7735, %r7736};
	bra.uni 	$L__BB0_515;
$L__BB0_514:
	mul.wide.s32 	%rd12796, %r237, 8;
	add.s64 	%rd12797, %rd22, %rd12796;
	ld.local.u64 	%rd12798, [%rd12797];
	shr.u64 	%rd16215, %rd12798, %r238;
$L__BB0_515:
	and.b64  	%rd12803, %rd16215, 2097151;
	st.global.u64 	[%rd313+7168], %rd12803;
	add.s32 	%r7737, %r199, 609;
	shr.u32 	%r7738, %r7737, 6;
	sub.s32 	%r7739, %r7738, %r200;
	and.b32  	%r7740, %r7737, 33;
	mul.wide.s32 	%rd12804, %r7739, 8;
	add.s64 	%rd12805, %rd22, %rd12804;
	ld.local.u64 	%rd12806, [%rd12805];
	shr.u64 	%rd12807, %rd12806, %r7740;
	and.b64  	%rd12808, %rd12807, 2097151;
	st.global.u64 	[%rd313+7424], %rd12808;
	add.s32 	%r7741, %r199, 630;
	shr.u32 	%r7742, %r7741, 6;
	sub.s32 	%r239, %r7742, %r200;
	and.b32  	%r240, %r7741, 54;
	setp.lt.u32 	%p518, %r240, 44;
	@%p518 bra 	$L__BB0_517;
	mul.wide.s32 	%rd12809, %r239, 8;
	add.s64 	%rd12810, %rd22, %rd12809;
	ld.local.u64 	%rd12811, [%rd12810];
	ld.local.u64 	%rd12812, [%rd12810+8];
	shr.u64 	%rd12813, %rd12811, %r240;
	shl.b64 	%rd12814, %rd12812, 1;
	xor.b32  	%r7743, %r240, 63;
	shl.b64 	%rd12815, %rd12814, %r7743;
	or.b64  	%rd16216, %rd12815, %rd12813;
	bra.uni 	$L__BB0_518;
$L__BB0_517:
	mul.wide.s32 	%rd12816, %r239, 8;
	add.s64 	%rd12817, %rd22, %rd12816;
	ld.local.u64 	%rd12818, [%rd12817];
	shr.u64 	%rd16216, %rd12818, %r240;
$L__BB0_518:
	and.b64  	%rd12819, %rd16216, 2097151;
	st.global.u64 	[%rd313+7680], %rd12819;
	add.s32 	%r7744, %r199, 651;
	shr.u32 	%r7745, %r7744, 6;
	sub.s32 	%r7746, %r7745, %r200;
	and.b32  	%r7747, %r7744, 43;
	mul.wide.s32 	%rd12820, %r7746, 8;
	add.s64 	%rd12821, %rd22, %rd12820;
	ld.local.u64 	%rd12822, [%rd12821];
	shr.u64 	%rd12823, %rd12822, %r7747;
	and.b64  	%rd12824, %rd12823, 2097151;
	st.global.u64 	[%rd313+7936], %rd12824;
	bra.uni 	$L__BB0_1666;
$L__BB0_519:
	cvta.to.local.u64 	%rd12359, %rd1622;
	mov.u32 	%r7486, %tid.x;
	mul.lo.s32 	%r7487, %r7486, 704;
	mul.lo.s32 	%r7488, %r7486, 11;
	mul.wide.u32 	%rd12360, %r7488, 8;
	add.s64 	%rd12361, %rd32, %rd12360;
	ld.global.nc.u64 	%rd12362, [%rd12361];
	ld.global.nc.u64 	%rd12363, [%rd12361+8];
	st.local.v2.u64 	[%rd12359], {%rd12362, %rd12363};
	ld.global.nc.u64 	%rd12364, [%rd12361+16];
	ld.global.nc.u64 	%rd12365, [%rd12361+24];
	st.local.v2.u64 	[%rd12359+16], {%rd12364, %rd12365};
	ld.global.nc.u64 	%rd12366, [%rd12361+32];
	ld.global.nc.u64 	%rd12367, [%rd12361+40];
	st.local.v2.u64 	[%rd12359+32], {%rd12366, %rd12367};
	ld.global.nc.u64 	%rd12368, [%rd12361+48];
	ld.global.nc.u64 	%rd12369, [%rd12361+56];
	st.local.v2.u64 	[%rd12359+48], {%rd12368, %rd12369};
	ld.global.nc.u64 	%rd12370, [%rd12361+64];
	ld.global.nc.u64 	%rd12371, [%rd12361+72];
	st.local.v2.u64 	[%rd12359+64], {%rd12370, %rd12371};
	ld.global.nc.u64 	%rd12372, [%rd12361+80];
	ld.global.nc.u64 	%rd12373, [%rd12361+88];
	st.local.v2.u64 	[%rd12359+80], {%rd12372, %rd12373};
	shr.u32 	%r7489, %r7487, 6;
	sub.s32 	%r7490, %r7489, %r7488;
	mul.wide.s32 	%rd12374, %r7490, 8;
	add.s64 	%rd12375, %rd12359, %rd12374;
	ld.local.u64 	%rd12376, [%rd12375];
	and.b64  	%rd12377, %rd12376, 4194303;
	mul.wide.u32 	%rd12378, %r7486, 8;
	add.s64 	%rd12379, %rd33, %rd12378;
	st.global.u64 	[%rd12379], %rd12377;
	add.s64 	%rd12380, %rd12375, %rd12374;
	ld.local.u64 	%rd12381, [%rd12380];
	shr.u64 	%rd12382, %rd12381, 22;
	and.b64  	%rd12383, %rd12382, 4194303;
	st.global.u64 	[%rd12379+256], %rd12383;
	ld.local.u64 	%rd12384, [%rd12380];
	ld.local.u64 	%rd12385, [%rd12380+8];
	mov.b64 	{%r7491, %r7492}, %rd12385;
	mov.b64 	{%r7493, %r7494}, %rd12384;
	shf.l.wrap.b32 	%r7495, %r7494, %r7491, 20;
	shf.l.wrap.b32 	%r7496, %r7491, %r7492, 20;
	mov.b64 	%rd12386, {%r7495, %r7496};
	and.b64  	%rd12387, %rd12386, 4194303;
	st.global.u64 	[%rd12379+512], %rd12387;
	add.s32 	%r7497, %r7487, 66;
	shr.u32 	%r7498, %r7497, 6;
	sub.s32 	%r7499, %r7498, %r7488;
	mul.wide.s32 	%rd12388, %r7499, 8;
	add.s64 	%rd12389, %rd12375, %rd12388;
	ld.local.u64 	%rd12390, [%rd12389];
	shr.u64 	%rd12391, %rd12390, 2;
	and.b64  	%rd12392, %rd12391, 4194303;
	st.global.u64 	[%rd12379+768], %rd12392;
	add.s32 	%r7500, %r7487, 88;
	shr.u32 	%r7501, %r7500, 6;
	sub.s32 	%r7502, %r7501, %r7488;
	mul.wide.s32 	%rd12393, %r7502, 8;
	add.s64 	%rd12394, %rd12375, %rd12393;
	ld.local.u64 	%rd12395, [%rd12394];
	shr.u64 	%rd12396, %rd12395, 24;
	and.b64  	%rd12397, %rd12396, 4194303;
	st.global.u64 	[%rd12379+1024], %rd12397;
	add.s32 	%r7503, %r7487, 110;
	shr.u32 	%r7504, %r7503, 6;
	sub.s32 	%r7505, %r7504, %r7488;
	mul.wide.s32 	%rd12398, %r7505, 8;
	add.s64 	%rd12399, %rd12375, %rd12398;
	ld.local.u64 	%rd12400, [%rd12399];
	ld.local.u64 	%rd12401, [%rd12399+8];
	mov.b64 	{%r7506, %r7507}, %rd12401;
	mov.b64 	{%r7508, %r7509}, %rd12400;
	shf.l.wrap.b32 	%r7510, %r7509, %r7506, 18;
	shf.l.wrap.b32 	%r7511, %r7506, %r7507, 18;
	mov.b64 	%rd12402, {%r7510, %r7511};
	and.b64  	%rd12403, %rd12402, 4194303;
	st.global.u64 	[%rd12379+1280], %rd12403;
	add.s32 	%r7512, %r7487, 132;
	shr.u32 	%r7513, %r7512, 6;
	sub.s32 	%r7514, %r7513, %r7488;
	mul.wide.s32 	%rd12404, %r7514, 8;
	add.s64 	%rd12405, %rd12375, %rd12404;
	ld.local.u64 	%rd12406, [%rd12405];
	shr.u64 	%rd12407, %rd12406, 4;
	and.b64  	%rd12408, %rd12407, 4194303;
	st.global.u64 	[%rd12379+1536], %rd12408;
	add.s32 	%r7515, %r7487, 154;
	shr.u32 	%r7516, %r7515, 6;
	sub.s32 	%r7517, %r7516, %r7488;
	mul.wide.s32 	%rd12409, %r7517, 8;
	add.s64 	%rd12410, %rd12375, %rd12409;
	ld.local.u64 	%rd12411, [%rd12410];
	shr.u64 	%rd12412, %rd12411, 26;
	and.b64  	%rd12413, %rd12412, 4194303;
	st.global.u64 	[%rd12379+1792], %rd12413;
	add.s32 	%r7518, %r7487, 176;
	shr.u32 	%r7519, %r7518, 6;
	sub.s32 	%r7520, %r7519, %r7488;
	mul.wide.s32 	%rd12414, %r7520, 8;
	add.s64 	%rd12415, %rd12375, %rd12414;
	ld.local.u64 	%rd12416, [%rd12415];
	ld.local.u64 	%rd12417, [%rd12415+8];
	mov.b64 	{%r7521, %r7522}, %rd12417;
	mov.b64 	{%r7523, %r7524}, %rd12416;
	shf.l.wrap.b32 	%r7525, %r7524, %r7521, 16;
	shf.l.wrap.b32 	%r7526, %r7521, %r7522, 16;
	mov.b64 	%rd12418, {%r7525, %r7526};
	and.b64  	%rd12419, %rd12418, 4194303;
	st.global.u64 	[%rd12379+2048], %rd12419;
	add.s32 	%r7527, %r7487, 198;
	shr.u32 	%r7528, %r7527, 6;
	sub.s32 	%r7529, %r7528, %r7488;
	mul.wide.s32 	%rd12420, %r7529, 8;
	add.s64 	%rd12421, %rd12375, %rd12420;
	ld.local.u64 	%rd12422, [%rd12421];
	shr.u64 	%rd12423, %rd12422, 6;
	and.b64  	%rd12424, %rd12423, 4194303;
	st.global.u64 	[%rd12379+2304], %rd12424;
	add.s32 	%r7530, %r7487, 220;
	shr.u32 	%r7531, %r7530, 6;
	sub.s32 	%r7532, %r7531, %r7488;
	mul.wide.s32 	%rd12425, %r7532, 8;
	add.s64 	%rd12426, %rd12375, %rd12425;
	ld.local.u64 	%rd12427, [%rd12426];
	shr.u64 	%rd12428, %rd12427, 28;
	and.b64  	%rd12429, %rd12428, 4194303;
	st.global.u64 	[%rd12379+2560], %rd12429;
	add.s32 	%r7533, %r7487, 242;
	shr.u32 	%r7534, %r7533, 6;
	sub.s32 	%r7535, %r7534, %r7488;
	mul.wide.s32 	%rd12430, %r7535, 8;
	add.s64 	%rd12431, %rd12375, %rd12430;
	ld.local.u64 	%rd12432, [%rd12431];
	ld.local.u64 	%rd12433, [%rd12431+8];
	mov.b64 	{%r7536, %r7537}, %rd12433;
	mov.b64 	{%r7538, %r7539}, %rd12432;
	shf.l.wrap.b32 	%r7540, %r7539, %r7536, 14;
	shf.l.wrap.b32 	%r7541, %r7536, %r7537, 14;
	mov.b64 	%rd12434, {%r7540, %r7541};
	and.b64  	%rd12435, %rd12434, 4194303;
	st.global.u64 	[%rd12379+2816], %rd12435;
	add.s32 	%r7542, %r7487, 264;
	shr.u32 	%r7543, %r7542, 6;
	sub.s32 	%r7544, %r7543, %r7488;
	mul.wide.s32 	%rd12436, %r7544, 8;
	add.s64 	%rd12437, %rd12375, %rd12436;
	ld.local.u64 	%rd12438, [%rd12437];
	shr.u64 	%rd12439, %rd12438, 8;
	and.b64  	%rd12440, %rd12439, 4194303;
	st.global.u64 	[%rd12379+3072], %rd12440;
	add.s32 	%r7545, %r7487, 286;
	shr.u32 	%r7546, %r7545, 6;
	sub.s32 	%r7547, %r7546, %r7488;
	mul.wide.s32 	%rd12441, %r7547, 8;
	add.s64 	%rd12442, %rd12375, %rd12441;
	ld.local.u64 	%rd12443, [%rd12442];
	shr.u64 	%rd12444, %rd12443, 30;
	and.b64  	%rd12445, %rd12444, 4194303;
	st.global.u64 	[%rd12379+3328], %rd12445;
	add.s32 	%r7548, %r7487, 308;
	shr.u32 	%r7549, %r7548, 6;
	sub.s32 	%r7550, %r7549, %r7488;
	mul.wide.s32 	%rd12446, %r7550, 8;
	add.s64 	%rd12447, %rd12375, %rd12446;
	ld.local.u64 	%rd12448, [%rd12447];
	ld.local.u64 	%rd12449, [%rd12447+8];
	mov.b64 	{%r7551, %r7552}, %rd12449;
	mov.b64 	{%r7553, %r7554}, %rd12448;
	shf.l.wrap.b32 	%r7555, %r7554, %r7551, 12;
	shf.l.wrap.b32 	%r7556, %r7551, %r7552, 12;
	mov.b64 	%rd12450, {%r7555, %r7556};
	and.b64  	%rd12451, %rd12450, 4194303;
	st.global.u64 	[%rd12379+3584], %rd12451;
	add.s32 	%r7557, %r7487, 330;
	shr.u32 	%r7558, %r7557, 6;
	sub.s32 	%r7559, %r7558, %r7488;
	mul.wide.s32 	%rd12452, %r7559, 8;
	add.s64 	%rd12453, %rd12375, %rd12452;
	ld.local.u64 	%rd12454, [%rd12453];
	shr.u64 	%rd12455, %rd12454, 10;
	and.b64  	%rd12456, %rd12455, 4194303;
	st.global.u64 	[%rd12379+3840], %rd12456;
	add.s32 	%r7560, %r7487, 352;
	shr.u32 	%r7561, %r7560, 6;
	sub.s32 	%r7562, %r7561, %r7488;
	mul.wide.s32 	%rd12457, %r7562, 8;
	add.s64 	%rd12458, %rd12375, %rd12457;
	ld.local.u32 	%rd12459, [%rd12458+4];
	and.b64  	%rd12460, %rd12459, 4194303;
	st.global.u64 	[%rd12379+4096], %rd12460;
	add.s32 	%r7563, %r7487, 374;
	shr.u32 	%r7564, %r7563, 6;
	sub.s32 	%r7565, %r7564, %r7488;
	mul.wide.s32 	%rd12461, %r7565, 8;
	add.s64 	%rd12462, %rd12375, %rd12461;
	ld.local.u64 	%rd12463, [%rd12462];
	ld.local.u64 	%rd12464, [%rd12462+8];
	mov.b64 	{%r7566, %r7567}, %rd12464;
	mov.b64 	{%r7568, %r7569}, %rd12463;
	shf.l.wrap.b32 	%r7570, %r7569, %r7566, 10;
	shf.l.wrap.b32 	%r7571, %r7566, %r7567, 10;
	mov.b64 	%rd12465, {%r7570, %r7571};
	and.b64  	%rd12466, %rd12465, 4194303;
	st.global.u64 	[%rd12379+4352], %rd12466;
	add.s32 	%r7572, %r7487, 396;
	shr.u32 	%r7573, %r7572, 6;
	sub.s32 	%r7574, %r7573, %r7488;
	mul.wide.s32 	%rd12467, %r7574, 8;
	add.s64 	%rd12468, %rd12375, %rd12467;
	ld.local.u64 	%rd12469, [%rd12468];
	shr.u64 	%rd12470, %rd12469, 12;
	and.b64  	%rd12471, %rd12470, 4194303;
	st.global.u64 	[%rd12379+4608], %rd12471;
	add.s32 	%r7575, %r7487, 418;
	shr.u32 	%r7576, %r7575, 6;
	sub.s32 	%r7577, %r7576, %r7488;
	mul.wide.s32 	%rd12472, %r7577, 8;
	add.s64 	%rd12473, %rd12375, %rd12472;
	ld.local.u64 	%rd12474, [%rd12473];
	shr.u64 	%rd12475, %rd12474, 34;
	and.b64  	%rd12476, %rd12475, 4194303;
	st.global.u64 	[%rd12379+4864], %rd12476;
	add.s32 	%r7578, %r7487, 440;
	shr.u32 	%r7579, %r7578, 6;
	sub.s32 	%r7580, %r7579, %r7488;
	mul.wide.s32 	%rd12477, %r7580, 8;
	add.s64 	%rd12478, %rd12375, %rd12477;
	ld.local.u64 	%rd12479, [%rd12478];
	ld.local.u64 	%rd12480, [%rd12478+8];
	mov.b64 	{%r7581, %r7582}, %rd12480;
	mov.b64 	{%r7583, %r7584}, %rd12479;
	shf.l.wrap.b32 	%r7585, %r7584, %r7581, 8;
	shf.l.wrap.b32 	%r7586, %r7581, %r7582, 8;
	mov.b64 	%rd12481, {%r7585, %r7586};
	and.b64  	%rd12482, %rd12481, 4194303;
	st.global.u64 	[%rd12379+5120], %rd12482;
	add.s32 	%r7587, %r7487, 462;
	shr.u32 	%r7588, %r7587, 6;
	sub.s32 	%r7589, %r7588, %r7488;
	mul.wide.s32 	%rd12483, %r7589, 8;
	add.s64 	%rd12484, %rd12375, %rd12483;
	ld.local.u64 	%rd12485, [%rd12484];
	shr.u64 	%rd12486, %rd12485, 14;
	and.b64  	%rd12487, %rd12486, 4194303;
	st.global.u64 	[%rd12379+5376], %rd12487;
	add.s32 	%r7590, %r7487, 484;
	shr.u32 	%r7591, %r7590, 6;
	sub.s32 	%r7592, %r7591, %r7488;
	mul.wide.s32 	%rd12488, %r7592, 8;
	add.s64 	%rd12489, %rd12375, %rd12488;
	ld.local.u64 	%rd12490, [%rd12489];
	shr.u64 	%rd12491, %rd12490, 36;
	and.b64  	%rd12492, %rd12491, 4194303;
	st.global.u64 	[%rd12379+5632], %rd12492;
	add.s32 	%r7593, %r7487, 506;
	shr.u32 	%r7594, %r7593, 6;
	sub.s32 	%r7595, %r7594, %r7488;
	mul.wide.s32 	%rd12493, %r7595, 8;
	add.s64 	%rd12494, %rd12375, %rd12493;
	ld.local.u64 	%rd12495, [%rd12494];
	ld.local.u64 	%rd12496, [%rd12494+8];
	mov.b64 	{%r7596, %r7597}, %rd12496;
	mov.b64 	{%r7598, %r7599}, %rd12495;
	shf.l.wrap.b32 	%r7600, %r7599, %r7596, 6;
	shf.l.wrap.b32 	%r7601, %r7596, %r7597, 6;
	mov.b64 	%rd12497, {%r7600, %r7601};
	and.b64  	%rd12498, %rd12497, 4194303;
	st.global.u64 	[%rd12379+5888], %rd12498;
	add.s32 	%r7602, %r7487, 528;
	shr.u32 	%r7603, %r7602, 6;
	sub.s32 	%r7604, %r7603, %r7488;
	mul.wide.s32 	%rd12499, %r7604, 8;
	add.s64 	%rd12500, %rd12375, %rd12499;
	ld.local.u64 	%rd12501, [%rd12500];
	shr.u64 	%rd12502, %rd12501, 16;
	and.b64  	%rd12503, %rd12502, 4194303;
	st.global.u64 	[%rd12379+6144], %rd12503;
	add.s32 	%r7605, %r7487, 550;
	shr.u32 	%r7606, %r7605, 6;
	sub.s32 	%r7607, %r7606, %r7488;
	mul.wide.s32 	%rd12504, %r7607, 8;
	add.s64 	%rd12505, %rd12375, %rd12504;
	ld.local.u64 	%rd12506, [%rd12505];
	shr.u64 	%rd12507, %rd12506, 38;
	and.b64  	%rd12508, %rd12507, 4194303;
	st.global.u64 	[%rd12379+6400], %rd12508;
	add.s32 	%r7608, %r7487, 572;
	shr.u32 	%r7609, %r7608, 6;
	sub.s32 	%r7610, %r7609, %r7488;
	mul.wide.s32 	%rd12509, %r7610, 8;
	add.s64 	%rd12510, %rd12375, %rd12509;
	ld.local.u64 	%rd12511, [%rd12510];
	ld.local.u64 	%rd12512, [%rd12510+8];
	mov.b64 	{%r7611, %r7612}, %rd12512;
	mov.b64 	{%r7613, %r7614}, %rd12511;
	shf.l.wrap.b32 	%r7615, %r7614, %r7611, 4;
	shf.l.wrap.b32 	%r7616, %r7611, %r7612, 4;
	mov.b64 	%rd12513, {%r7615, %r7616};
	and.b64  	%rd12514, %rd12513, 4194303;
	st.global.u64 	[%rd12379+6656], %rd12514;
	add.s32 	%r7617, %r7487, 594;
	shr.u32 	%r7618, %r7617, 6;
	sub.s32 	%r7619, %r7618, %r7488;
	mul.wide.s32 	%rd12515, %r7619, 8;
	add.s64 	%rd12516, %rd12375, %rd12515;
	ld.local.u64 	%rd12517, [%rd12516];
	shr.u64 	%rd12518, %rd12517, 18;
	and.b64  	%rd12519, %rd12518, 4194303;
	st.global.u64 	[%rd12379+6912], %rd12519;
	add.s32 	%r7620, %r7487, 616;
	shr.u32 	%r7621, %r7620, 6;
	sub.s32 	%r7622, %r7621, %r7488;
	mul.wide.s32 	%rd12520, %r7622, 8;
	add.s64 	%rd12521, %rd12375, %rd12520;
	ld.local.u64 	%rd12522, [%rd12521];
	shr.u64 	%rd12523, %rd12522, 40;
	and.b64  	%rd12524, %rd12523, 4194303;
	st.global.u64 	[%rd12379+7168], %rd12524;
	add.s32 	%r7623, %r7487, 638;
	shr.u32 	%r7624, %r7623, 6;
	sub.s32 	%r7625, %r7624, %r7488;
	mul.wide.s32 	%rd12525, %r7625, 8;
	add.s64 	%rd12526, %rd12375, %rd12525;
	ld.local.u64 	%rd12527, [%rd12526];
	ld.local.u64 	%rd12528, [%rd12526+8];
	mov.b64 	{%r7626, %r7627}, %rd12528;
	mov.b64 	{%r7628, %r7629}, %rd12527;
	shf.l.wrap.b32 	%r7630, %r7629, %r7626, 2;
	shf.l.wrap.b32 	%r7631, %r7626, %r7627, 2;
	mov.b64 	%rd12529, {%r7630, %r7631};
	and.b64  	%rd12530, %rd12529, 4194303;
	st.global.u64 	[%rd12379+7424], %rd12530;
	add.s32 	%r7632, %r7487, 660;
	shr.u32 	%r7633, %r7632, 6;
	sub.s32 	%r7634, %r7633, %r7488;
	mul.wide.s32 	%rd12531, %r7634, 8;
	add.s64 	%rd12532, %rd12375, %rd12531;
	ld.local.u64 	%rd12533, [%rd12532];
	shr.u64 	%rd12534, %rd12533, 20;
	and.b64  	%rd12535, %rd12534, 4194303;
	st.global.u64 	[%rd12379+7680], %rd12535;
	add.s32 	%r7635, %r7487, 682;
	shr.u32 	%r7636, %r7635, 6;
	sub.s32 	%r7637, %r7636, %r7488;
	mul.wide.s32 	%rd12536, %r7637, 8;
	add.s64 	%rd12537, %rd12375, %rd12536;
	ld.local.u64 	%rd12538, [%rd12537];
	shr.u64 	%rd12539, %rd12538, 42;
	st.global.u64 	[%rd12379+7936], %rd12539;
	bra.uni 	$L__BB0_1666;
$L__BB0_520:
	ld.local.u64 	%rd12083, [%rd21];
	shr.u64 	%rd16217, %rd12083, %r244;
$L__BB0_521:
	and.b64  	%rd12084, %rd16217, 8388607;
	st.global.u64 	[%rd374+256], %rd12084;
	add.s32 	%r7382, %r241, 46;
	shr.u32 	%r7383, %r7382, 6;
	sub.s32 	%r245, %r7383, %r242;
	and.b32  	%r246, %r7382, 46;
	setp.lt.u32 	%p478, %r246, 42;
	@%p478 bra 	$L__BB0_523;
	mul.wide.s32 	%rd12085, %r245, 8;
	add.s64 	%rd12086, %rd21, %rd12085;
	ld.local.u64 	%rd12087, [%rd12086];
	ld.local.u64 	%rd12088, [%rd12086+8];
	shr.u64 	%rd12089, %rd12087, %r246;
	shl.b64 	%rd12090, %rd12088, 1;
	xor.b32  	%r7384, %r246, 63;
	shl.b64 	%rd12091, %rd12090, %r7384;
	or.b64  	%rd16218, %rd12091, %rd12089;
	bra.uni 	$L__BB0_524;
$L__BB0_523:
	mul.wide.s32 	%rd12092, %r245, 8;
	add.s64 	%rd12093, %rd21, %rd12092;
	ld.local.u64 	%rd12094, [%rd12093];
	shr.u64 	%rd16218, %rd12094, %r246;
$L__BB0_524:
	and.b64  	%rd12095, %rd16218, 8388607;
	st.global.u64 	[%rd374+512], %rd12095;
	add.s32 	%r7385, %r241, 69;
	shr.u32 	%r7386, %r7385, 6;
	sub.s32 	%r7387, %r7386, %r242;
	and.b32  	%r7388, %r7385, 37;
	mul.wide.s32 	%rd12096, %r7387, 8;
	add.s64 	%rd12097, %rd21, %rd12096;
	ld.local.u64 	%rd12098, [%rd12097];
	shr.u64 	%rd12099, %rd12098, %r7388;
	and.b64  	%rd12100, %rd12099, 8388607;
	st.global.u64 	[%rd374+768], %rd12100;
	add.s32 	%r7389, %r241, 92;
	shr.u32 	%r7390, %r7389, 6;
	sub.s32 	%r247, %r7390, %r242;
	and.b32  	%r248, %r7389, 60;
	setp.lt.u32 	%p479, %r248, 42;
	@%p479 bra 	$L__BB0_526;
	mul.wide.s32 	%rd12101, %r247, 8;
	add.s64 	%rd12102, %rd21, %rd12101;
	ld.local.u64 	%rd12103, [%rd12102];
	ld.local.u64 	%rd12104, [%rd12102+8];
	shr.u64 	%rd12105, %rd12103, %r248;
	shl.b64 	%rd12106, %rd12104, 1;
	xor.b32  	%r7391, %r248, 63;
	shl.b64 	%rd12107, %rd12106, %r7391;
	or.b64  	%rd16219, %rd12107, %rd12105;
	bra.uni 	$L__BB0_527;
$L__BB0_526:
	mul.wide.s32 	%rd12108, %r247, 8;
	add.s64 	%rd12109, %rd21, %rd12108;
	ld.local.u64 	%rd12110, [%rd12109];
	shr.u64 	%rd16219, %rd12110, %r248;
$L__BB0_527:
	and.b64  	%rd12111, %rd16219, 8388607;
	st.global.u64 	[%rd374+1024], %rd12111;
	add.s32 	%r7392, %r241, 115;
	shr.u32 	%r7393, %r7392, 6;
	sub.s32 	%r249, %r7393, %r242;
	and.b32  	%r250, %r7392, 51;
	setp.lt.u32 	%p480, %r250, 42;
	@%p480 bra 	$L__BB0_529;
	mul.wide.s32 	%rd12112, %r249, 8;
	add.s64 	%rd12113, %rd21, %rd12112;
	ld.local.u64 	%rd12114, [%rd12113];
	ld.local.u64 	%rd12115, [%rd12113+8];
	shr.u64 	%rd12116, %rd12114, %r250;
	shl.b64 	%rd12117, %rd12115, 1;
	xor.b32  	%r7394, %r250, 63;
	shl.b64 	%rd12118, %rd12117, %r7394;
	or.b64  	%rd16220, %rd12118, %rd12116;
	bra.uni 	$L__BB0_530;
$L__BB0_529:
	mul.wide.s32 	%rd12119, %r249, 8;
	add.s64 	%rd12120, %rd21, %rd12119;
	ld.local.u64 	%rd12121, [%rd12120];
	shr.u64 	%rd16220, %rd12121, %r250;
$L__BB0_530:
	and.b64  	%rd12122, %rd16220, 8388607;
	st.global.u64 	[%rd374+1280], %rd12122;
	add.s32 	%r7395, %r241, 138;
	shr.u32 	%r7396, %r7395, 6;
	sub.s32 	%r251, %r7396, %r242;
	and.b32  	%r252, %r7395, 42;
	setp.ne.s32 	%p481, %r252, 42;
	@%p481 bra 	$L__BB0_532;
	mul.wide.s32 	%rd12126, %r251, 8;
	add.s64 	%rd12127, %rd21, %rd12126;
	ld.local.u64 	%rd12128, [%rd12127];
	ld.local.u64 	%rd12129, [%rd12127+8];
	mov.b64 	{%r7397, %r7398}, %rd12129;
	mov.b64 	{%r7399, %r7400}, %rd12128;
	shf.l.wrap.b32 	%r7401, %r7400, %r7397, 22;
	shf.l.wrap.b32 	%r7402, %r7397, %r7398, 22;
	mov.b64 	%rd16221, {%r7401, %r7402};
	bra.uni 	$L__BB0_533;
$L__BB0_532:
	mul.wide.s32 	%rd12123, %r251, 8;
	add.s64 	%rd12124, %rd21, %rd12123;
	ld.local.u64 	%rd12125, [%rd12124];
	shr.u64 	%rd16221, %rd12125, %r252;
$L__BB0_533:
	and.b64  	%rd12130, %rd16221, 8388607;
	st.global.u64 	[%rd374+1536], %rd12130;
	add.s32 	%r7403, %r241, 161;
	shr.u32 	%r7404, %r7403, 6;
	sub.s32 	%r7405, %r7404, %r242;
	and.b32  	%r7406, %r7403, 33;
	mul.wide.s32 	%rd12131, %r7405, 8;
	add.s64 	%rd12132, %rd21, %rd12131;
	ld.local.u64 	%rd12133, [%rd12132];
	shr.u64 	%rd12134, %rd12133, %r7406;
	and.b64  	%rd12135, %rd12134, 8388607;
	st.global.u64 	[%rd374+1792], %rd12135;
	add.s32 	%r7407, %r241, 184;
	shr.u32 	%r7408, %r7407, 6;
	sub.s32 	%r253, %r7408, %r242;
	and.b32  	%r254, %r7407, 56;
	setp.lt.u32 	%p482, %r254, 42;
	@%p482 bra 	$L__BB0_535;
	mul.wide.s32 	%rd12136, %r253, 8;
	add.s64 	%rd12137, %rd21, %rd12136;
	ld.local.u64 	%rd12138, [%rd12137];
	ld.local.u64 	%rd12139, [%rd12137+8];
	shr.u64 	%rd12140, %rd12138, %r254;
	shl.b64 	%rd12141, %rd12139, 1;
	xor.b32  	%r7409, %r254, 63;
	shl.b64 	%rd12142, %rd12141, %r7409;
	or.b64  	%rd16222, %rd12142, %rd12140;
	bra.uni 	$L__BB0_536;
$L__BB0_535:
	mul.wide.s32 	%rd12143, %r253, 8;
	add.s64 	%rd12144, %rd21, %rd12143;
	ld.local.u64 	%rd12145, [%rd12144];
	shr.u64 	%rd16222, %rd12145, %r254;
$L__BB0_536:
	and.b64  	%rd12146, %rd16222, 8388607;
	st.global.u64 	[%rd374+2048], %rd12146;
	add.s32 	%r7410, %r241, 207;
	shr.u32 	%r7411, %r7410, 6;
	sub.s32 	%r255, %r7411, %r242;
	and.b32  	%r256, %r7410, 47;
	setp.lt.u32 	%p483, %r256, 42;
	@%p483 bra 	$L__BB0_538;
	mul.wide.s32 	%rd12147, %r255, 8;
	add.s64 	%rd12148, %rd21, %rd12147;
	ld.local.u64 	%rd12149, [%rd12148];
	ld.local.u64 	%rd12150, [%rd12148+8];
	shr.u64 	%rd12151, %rd12149, %r256;
	shl.b64 	%rd12152, %rd12150, 1;
	xor.b32  	%r7412, %r256, 63;
	shl.b64 	%rd12153, %rd12152, %r7412;
	or.b64  	%rd16223, %rd12153, %rd12151;
	bra.uni 	$L__BB0_539;
$L__BB0_538:
	mul.wide.s32 	%rd12154, %r255, 8;
	add.s64 	%rd12155, %rd21, %rd12154;
	ld.local.u64 	%rd12156, [%rd12155];
	shr.u64 	%rd16223, %rd12156, %r256;
$L__BB0_539:
	and.b64  	%rd12157, %rd16223, 8388607;
	st.global.u64 	[%rd374+2304], %rd12157;
	add.s32 	%r7413, %r241, 230;
	shr.u32 	%r7414, %r7413, 6;
	sub.s32 	%r7415, %r7414, %r242;
	and.b32  	%r7416, %r7413, 38;
	mul.wide.s32 	%rd12158, %r7415, 8;
	add.s64 	%rd12159, %rd21, %rd12158;
	ld.local.u64 	%rd12160, [%rd12159];
	shr.u64 	%rd12161, %rd12160, %r7416;
	and.b64  	%rd12162, %rd12161, 8388607;
	st.global.u64 	[%rd374+2560], %rd12162;
	add.s32 	%r7417, %r241, 253;
	shr.u32 	%r7418, %r7417, 6;
	sub.s32 	%r257, %r7418, %r242;
	and.b32  	%r258, %r7417, 61;
	setp.lt.u32 	%p484, %r258, 42;
	@%p484 bra 	$L__BB0_541;
	mul.wide.s32 	%rd12163, %r257, 8;
	add.s64 	%rd12164, %rd21, %rd12163;
	ld.local.u64 	%rd12165, [%rd12164];
	ld.local.u64 	%rd12166, [%rd12164+8];
	shr.u64 	%rd12167, %rd12165, %r258;
	shl.b64 	%rd12168, %rd12166, 1;
	xor.b32  	%r7419, %r258, 63;
	shl.b64 	%rd12169, %rd12168, %r7419;
	or.b64  	%rd16224, %rd12169, %rd12167;
	bra.uni 	$L__BB0_542;
$L__BB0_541:
	mul.wide.s32 	%rd12170, %r257, 8;
	add.s64 	%rd12171, %rd21, %rd12170;
	ld.local.u64 	%rd12172, [%rd12171];
	shr.u64 	%rd16224, %rd12172, %r258;
$L__BB0_542:
	and.b64  	%rd12173, %rd16224, 8388607;
	st.global.u64 	[%rd374+2816], %rd12173;
	add.s32 	%r7420, %r241, 276;
	shr.u32 	%r7421, %r7420, 6;
	sub.s32 	%r259, %r7421, %r242;
	and.b32  	%r260, %r7420, 52;
	setp.lt.u32 	%p485, %r260, 42;
	@%p485 bra 	$L__BB0_544;
	mul.wide.s32 	%rd12174, %r259, 8;
	add.s64 	%rd12175, %rd21, %rd12174;
	ld.local.u64 	%rd12176, [%rd12175];
	ld.local.u64 	%rd12177, [%rd12175+8];
	shr.u64 	%rd12178, %rd12176, %r260;
	shl.b64 	%rd12179, %rd12177, 1;
	xor.b32  	%r7422, %r260, 63;
	shl.b64 	%rd12180, %rd12179, %r7422;
	or.b64  	%rd16225, %rd12180, %rd12178;
	bra.uni 	$L__BB0_545;
$L__BB0_544:
	mul.wide.s32 	%rd12181, %r259, 8;
	add.s64 	%rd12182, %rd21, %rd12181;
	ld.local.u64 	%rd12183, [%rd12182];
	shr.u64 	%rd16225, %rd12183, %r260;
$L__BB0_545:
	and.b64  	%rd12184, %rd16225, 8388607;
	st.global.u64 	[%rd374+3072], %rd12184;
	add.s32 	%r7423, %r241, 299;
	shr.u32 	%r7424, %r7423, 6;
	sub.s32 	%r261, %r7424, %r242;
	and.b32  	%r262, %r7423, 43;
	setp.lt.u32 	%p486, %r262, 42;
	@%p486 bra 	$L__BB0_547;
	mul.wide.s32 	%rd12185, %r261, 8;
	add.s64 	%rd12186, %rd21, %rd12185;
	ld.local.u64 	%rd12187, [%rd12186];
	ld.local.u64 	%rd12188, [%rd12186+8];
	shr.u64 	%rd12189, %rd12187, %r262;
	shl.b64 	%rd12190, %rd12188, 1;
	xor.b32  	%r7425, %r262, 63;
	shl.b64 	%rd12191, %rd12190, %r7425;
	or.b64  	%rd16226, %rd12191, %rd12189;
	bra.uni 	$L__BB0_548;
$L__BB0_547:
	mul.wide.s32 	%rd12192, %r261, 8;
	add.s64 	%rd12193, %rd21, %rd12192;
	ld.local.u64 	%rd12194, [%rd12193];
	shr.u64 	%rd16226, %rd12194, %r262;
$L__BB0_548:
	and.b64  	%rd12195, %rd16226, 8388607;
	st.global.u64 	[%rd374+3328], %rd12195;
	add.s32 	%r7426, %r241, 322;
	shr.u32 	%r7427, %r7426, 6;
	sub.s32 	%r7428, %r7427, %r242;
	and.b32  	%r7429, %r7426, 34;
	mul.wide.s32 	%rd12196, %r7428, 8;
	add.s64 	%rd12197, %rd21, %rd12196;
	ld.local.u64 	%rd12198, [%rd12197];
	shr.u64 	%rd12199, %rd12198, %r7429;
	and.b64  	%rd12200, %rd12199, 8388607;
	st.global.u64 	[%rd374+3584], %rd12200;
	add.s32 	%r7430, %r241, 345;
	shr.u32 	%r7431, %r7430, 6;
	sub.s32 	%r263, %r7431, %r242;
	and.b32  	%r264, %r7430, 57;
	setp.lt.u32 	%p487, %r264, 42;
	@%p487 bra 	$L__BB0_550;
	mul.wide.s32 	%rd12201, %r263, 8;
	add.s64 	%rd12202, %rd21, %rd12201;
	ld.local.u64 	%rd12203, [%rd12202];
	ld.local.u64 	%rd12204, [%rd12202+8];
	shr.u64 	%rd12205, %rd12203, %r264;
	shl.b64 	%rd12206, %rd12204, 1;
	xor.b32  	%r7432, %r264, 63;
	shl.b64 	%rd12207, %rd12206, %r7432;
	or.b64  	%rd16227, %rd12207, %rd12205;
	bra.uni 	$L__BB0_551;
$L__BB0_550:
	mul.wide.s32 	%rd12208, %r263, 8;
	add.s64 	%rd12209, %rd21, %rd12208;
	ld.local.u64 	%rd12210, [%rd12209];
	shr.u64 	%rd16227, %rd12210, %r264;
$L__BB0_551:
	and.b64  	%rd12211, %rd16227, 8388607;
	st.global.u64 	[%rd374+3840], %rd12211;
	add.s32 	%r7433, %r241, 368;
	shr.u32 	%r7434, %r7433, 6;
	sub.s32 	%r265, %r7434, %r242;
	and.b32  	%r266, %r7433, 48;
	setp.lt.u32 	%p488, %r266, 42;
	@%p488 bra 	$L__BB0_553;
	mul.wide.s32 	%rd12212, %r265, 8;
	add.s64 	%rd12213, %rd21, %rd12212;
	ld.local.u64 	%rd12214, [%rd12213];
	ld.local.u64 	%rd12215, [%rd12213+8];
	shr.u64 	%rd12216, %rd12214, %r266;
	shl.b64 	%rd12217, %rd12215, 1;
	xor.b32  	%r7435, %r266, 63;
	shl.b64 	%rd12218, %rd12217, %r7435;
	or.b64  	%rd16228, %rd12218, %rd12216;
	bra.uni 	$L__BB0_554;
$L__BB0_553:
	mul.wide.s32 	%rd12219, %r265, 8;
	add.s64 	%rd12220, %rd21, %rd12219;
	ld.local.u64 	%rd12221, [%rd12220];
	shr.u64 	%rd16228, %rd12221, %r266;
$L__BB0_554:
	and.b64  	%rd12222, %rd16228, 8388607;
	st.global.u64 	[%rd374+4096], %rd12222;
	add.s32 	%r7436, %r241, 391;
	shr.u32 	%r7437, %r7436, 6;
	sub.s32 	%r7438, %r7437, %r242;
	and.b32  	%r7439, %r7436, 39;
	mul.wide.s32 	%rd12223, %r7438, 8;
	add.s64 	%rd12224, %rd21, %rd12223;
	ld.local.u64 	%rd12225, [%rd12224];
	shr.u64 	%rd12226, %rd12225, %r7439;
	and.b64  	%rd12227, %rd12226, 8388607;
	st.global.u64 	[%rd374+4352], %rd12227;
	add.s32 	%r7440, %r241, 414;
	shr.u32 	%r7441, %r7440, 6;
	sub.s32 	%r267, %r7441, %r242;
	and.b32  	%r268, %r7440, 62;
	setp.lt.u32 	%p489, %r268, 42;
	@%p489 bra 	$L__BB0_556;
	mul.wide.s32 	%rd12228, %r267, 8;
	add.s64 	%rd12229, %rd21, %rd12228;
	ld.local.u64 	%rd12230, [%rd12229];
	ld.local.u64 	%rd12231, [%rd12229+8];
	shr.u64 	%rd12232, %rd12230, %r268;
	shl.b64 	%rd12233, %rd12231, 1;
	xor.b32  	%r7442, %r268, 63;
	shl.b64 	%rd12234, %rd12233, %r7442;
	or.b64  	%rd16229, %rd12234, %rd12232;
	bra.uni 	$L__BB0_557;
$L__BB0_556:
	mul.wide.s32 	%rd12235, %r267, 8;
	add.s64 	%rd12236, %rd21, %rd12235;
	ld.local.u64 	%rd12237, [%rd12236];
	shr.u64 	%rd16229, %rd12237, %r268;
$L__BB0_557:
	and.b64  	%rd12238, %rd16229, 8388607;
	st.global.u64 	[%rd374+4608], %rd12238;
	add.s32 	%r7443, %r241, 437;
	shr.u32 	%r7444, %r7443, 6;
	sub.s32 	%r269, %r7444, %r242;
	and.b32  	%r270, %r7443, 53;
	setp.lt.u32 	%p490, %r270, 42;
	@%p490 bra 	$L__BB0_559;
	mul.wide.s32 	%rd12239, %r269, 8;
	add.s64 	%rd12240, %rd21, %rd12239;
	ld.local.u64 	%rd12241, [%rd12240];
	ld.local.u64 	%rd12242, [%rd12240+8];
	shr.u64 	%rd12243, %rd12241, %r270;
	shl.b64 	%rd12244, %rd12242, 1;
	xor.b32  	%r7445, %r270, 63;
	shl.b64 	%rd12245, %rd12244, %r7445;
	or.b64  	%rd16230, %rd12245, %rd12243;
	bra.uni 	$L__BB0_560;
$L__BB0_559:
	mul.wide.s32 	%rd12246, %r269, 8;
	add.s64 	%rd12247, %rd21, %rd12246;
	ld.local.u64 	%rd12248, [%rd12247];
	shr.u64 	%rd16230, %rd12248, %r270;
$L__BB0_560:
	and.b64  	%rd12249, %rd16230, 8388607;
	st.global.u64 	[%rd374+4864], %rd12249;
	add.s32 	%r7446, %r241, 460;
	shr.u32 	%r7447, %r7446, 6;
	sub.s32 	%r271, %r7447, %r242;
	and.b32  	%r272, %r7446, 44;
	setp.lt.u32 	%p491, %r272, 42;
	@%p491 bra 	$L__BB0_562;
	mul.wide.s32 	%rd12250, %r271, 8;
	add.s64 	%rd12251, %rd21, %rd12250;
	ld.local.u64 	%rd12252, [%rd12251];
	ld.local.u64 	%rd12253, [%rd12251+8];
	shr.u64 	%rd12254, %rd12252, %r272;
	shl.b64 	%rd12255, %rd12253, 1;
	xor.b32  	%r7448, %r272, 63;
	shl.b64 	%rd12256, %rd12255, %r7448;
	or.b64  	%rd16231, %rd12256, %rd12254;
	bra.uni 	$L__BB0_563;
$L__BB0_562:
	mul.wide.s32 	%rd12257, %r271, 8;
	add.s64 	%rd12258, %rd21, %rd12257;
	ld.local.u64 	%rd12259, [%rd12258];
	shr.u64 	%rd16231, %rd12259, %r272;
$L__BB0_563:
	and.b64  	%rd12260, %rd16231, 8388607;
	st.global.u64 	[%rd374+5120], %rd12260;
	add.s32 	%r7449, %r241, 483;
	shr.u32 	%r7450, %r7449, 6;
	sub.s32 	%r7451, %r7450, %r242;
	and.b32  	%r7452, %r7449, 35;
	mul.wide.s32 	%rd12261, %r7451, 8;
	add.s64 	%rd12262, %rd21, %rd12261;
	ld.local.u64 	%rd12263, [%rd12262];
	shr.u64 	%rd12264, %rd12263, %r7452;
	and.b64  	%rd12265, %rd12264, 8388607;
	st.global.u64 	[%rd374+5376], %rd12265;
	add.s32 	%r7453, %r241, 506;
	shr.u32 	%r7454, %r7453, 6;
	sub.s32 	%r273, %r7454, %r242;
	and.b32  	%r274, %r7453, 58;
	setp.lt.u32 	%p492, %r274, 42;
	@%p492 bra 	$L__BB0_565;
	mul.wide.s32 	%rd12266, %r273, 8;
	add.s64 	%rd12267, %rd21, %rd12266;
	ld.local.u64 	%rd12268, [%rd12267];
	ld.local.u64 	%rd12269, [%rd12267+8];
	shr.u64 	%rd12270, %rd12268, %r274;
	shl.b64 	%rd12271, %rd12269, 1;
	xor.b32  	%r7455, %r274, 63;
	shl.b64 	%rd12272, %rd12271, %r7455;
	or.b64  	%rd16232, %rd12272, %rd12270;
	bra.uni 	$L__BB0_566;
$L__BB0_565:
	mul.wide.s32 	%rd12273, %r273, 8;
	add.s64 	%rd12274, %rd21, %rd12273;
	ld.local.u64 	%rd12275, [%rd12274];
	shr.u64 	%rd16232, %rd12275, %r274;
$L__BB0_566:
	and.b64  	%rd12276, %rd16232, 8388607;
	st.global.u64 	[%rd374+5632], %rd12276;
	add.s32 	%r7456, %r241, 529;
	shr.u32 	%r7457, %r7456, 6;
	sub.s32 	%r275, %r7457, %r242;
	and.b32  	%r276, %r7456, 49;
	setp.lt.u32 	%p493, %r276, 42;
	@%p493 bra 	$L__BB0_568;
	mul.wide.s32 	%rd12277, %r275, 8;
	add.s64 	%rd12278, %rd21, %rd12277;
	ld.local.u64 	%rd12279, [%rd12278];
	ld.local.u64 	%rd12280, [%rd12278+8];
	shr.u64 	%rd12281, %rd12279, %r276;
	shl.b64 	%rd12282, %rd12280, 1;
	xor.b32  	%r7458, %r276, 63;
	shl.b64 	%rd12283, %rd12282, %r7458;
	or.b64  	%rd16233, %rd12283, %rd12281;
	bra.uni 	$L__BB0_569;
$L__BB0_568:
	mul.wide.s32 	%rd12284, %r275, 8;
	add.s64 	%rd12285, %rd21, %rd12284;
	ld.local.u64 	%rd12286, [%rd12285];
	shr.u64 	%rd16233, %rd12286, %r276;
$L__BB0_569:
	and.b64  	%rd12287, %rd16233, 8388607;
	st.global.u64 	[%rd374+5888], %rd12287;
	add.s32 	%r7459, %r241, 552;
	shr.u32 	%r7460, %r7459, 6;
	sub.s32 	%r7461, %r7460, %r242;
	and.b32  	%r7462, %r7459, 40;
	mul.wide.s32 	%rd12288, %r7461, 8;
	add.s64 	%rd12289, %rd21, %rd12288;
	ld.local.u64 	%rd12290, [%rd12289];
	shr.u64 	%rd12291, %rd12290, %r7462;
	and.b64  	%rd12292, %rd12291, 8388607;
	st.global.u64 	[%rd374+6144], %rd12292;
	add.s32 	%r7463, %r241, 575;
	shr.u32 	%r7464, %r7463, 6;
	sub.s32 	%r277, %r7464, %r242;
	and.b32  	%r278, %r7463, 63;
	setp.lt.u32 	%p494, %r278, 42;
	@%p494 bra 	$L__BB0_571;
	mul.wide.s32 	%rd12293, %r277, 8;
	add.s64 	%rd12294, %rd21, %rd12293;
	ld.local.u64 	%rd12295, [%rd12294];
	ld.local.u64 	%rd12296, [%rd12294+8];
	shr.u64 	%rd12297, %rd12295, %r278;
	shl.b64 	%rd12298, %rd12296, 1;
	xor.b32  	%r7465, %r278, 63;
	shl.b64 	%rd12299, %rd12298, %r7465;
	or.b64  	%rd16234, %rd12299, %rd12297;
	bra.uni 	$L__BB0_572;
$L__BB0_571:
	mul.wide.s32 	%rd12300, %r277, 8;
	add.s64 	%rd12301, %rd21, %rd12300;
	ld.local.u64 	%rd12302, [%rd12301];
	shr.u64 	%rd16234, %rd12302, %r278;
$L__BB0_572:
	and.b64  	%rd12303, %rd16234, 8388607;
	st.global.u64 	[%rd374+6400], %rd12303;
	add.s32 	%r7466, %r241, 598;
	shr.u32 	%r7467, %r7466, 6;
	sub.s32 	%r279, %r7467, %r242;
	and.b32  	%r280, %r7466, 54;
	setp.lt.u32 	%p495, %r280, 42;
	@%p495 bra 	$L__BB0_574;
	mul.wide.s32 	%rd12304, %r279, 8;
	add.s64 	%rd12305, %rd21, %rd12304;
	ld.local.u64 	%rd12306, [%rd12305];
	ld.local.u64 	%rd12307, [%rd12305+8];
	shr.u64 	%rd12308, %rd12306, %r280;
	shl.b64 	%rd12309, %rd12307, 1;
	xor.b32  	%r7468, %r280, 63;
	shl.b64 	%rd12310, %rd12309, %r7468;
	or.b64  	%rd16235, %rd12310, %rd12308;
	bra.uni 	$L__BB0_575;
$L__BB0_574:
	mul.wide.s32 	%rd12311, %r279, 8;
	add.s64 	%rd12312, %rd21, %rd12311;
	ld.local.u64 	%rd12313, [%rd12312];
	shr.u64 	%rd16235, %rd12313, %r280;
$L__BB0_575:
	and.b64  	%rd12314, %rd16235, 8388607;
	st.global.u64 	[%rd374+6656], %rd12314;
	add.s32 	%r7469, %r241, 621;
	shr.u32 	%r7470, %r7469, 6;
	sub.s32 	%r281, %r7470, %r242;
	and.b32  	%r282, %r7469, 45;
	setp.lt.u32 	%p496, %r282, 42;
	@%p496 bra 	$L__BB0_577;
	mul.wide.s32 	%rd12315, %r281, 8;
	add.s64 	%rd12316, %rd21, %rd12315;
	ld.local.u64 	%rd12317, [%rd12316];
	ld.local.u64 	%rd12318, [%rd12316+8];
	shr.u64 	%rd12319, %rd12317, %r282;
	shl.b64 	%rd12320, %rd12318, 1;
	xor.b32  	%r7471, %r282, 63;
	shl.b64 	%rd12321, %rd12320, %r7471;
	or.b64  	%rd16236, %rd12321, %rd12319;
	bra.uni 	$L__BB0_578;
$L__BB0_577:
	mul.wide.s32 	%rd12322, %r281, 8;
	add.s64 	%rd12323, %rd21, %rd12322;
	ld.local.u64 	%rd12324, [%rd12323];
	shr.u64 	%rd16236, %rd12324, %r282;
$L__BB0_578:
	and.b64  	%rd12325, %rd16236, 8388607;
	st.global.u64 	[%rd374+6912], %rd12325;
	add.s32 	%r7472, %r241, 644;
	shr.u32 	%r7473, %r7472, 6;
	sub.s32 	%r7474, %r7473, %r242;
	and.b32  	%r7475, %r7472, 36;
	mul.wide.s32 	%rd12326, %r7474, 8;
	add.s64 	%rd12327, %rd21, %rd12326;
	ld.local.u64 	%rd12328, [%rd12327];
	shr.u64 	%rd12329, %rd12328, %r7475;
	and.b64  	%rd12330, %rd12329, 8388607;
	st.global.u64 	[%rd374+7168], %rd12330;
	add.s32 	%r7476, %r241, 667;
	shr.u32 	%r7477, %r7476, 6;
	sub.s32 	%r283, %r7477, %r242;
	and.b32  	%r284, %r7476, 59;
	setp.lt.u32 	%p497, %r284, 42;
	@%p497 bra 	$L__BB0_580;
	mul.wide.s32 	%rd12331, %r283, 8;
	add.s64 	%rd12332, %rd21, %rd12331;
	ld.local.u64 	%rd12333, [%rd12332];
	ld.local.u64 	%rd12334, [%rd12332+8];
	shr.u64 	%rd12335, %rd12333, %r284;
	shl.b64 	%rd12336, %rd12334, 1;
	xor.b32  	%r7478, %r284, 63;
	shl.b64 	%rd12337, %rd12336, %r7478;
	or.b64  	%rd16237, %rd12337, %rd12335;
	bra.uni 	$L__BB0_581;
$L__BB0_580:
	mul.wide.s32 	%rd12338, %r283, 8;
	add.s64 	%rd12339, %rd21, %rd12338;
	ld.local.u64 	%rd12340, [%rd12339];
	shr.u64 	%rd16237, %rd12340, %r284;
$L__BB0_581:
	and.b64  	%rd12341, %rd16237, 8388607;
	st.global.u64 	[%rd374+7424], %rd12341;
	add.s32 	%r7479, %r241, 690;
	shr.u32 	%r7480, %r7479, 6;
	sub.s32 	%r285, %r7480, %r242;
	and.b32  	%r286, %r7479, 50;
	setp.lt.u32 	%p498, %r286, 42;
	@%p498 bra 	$L__BB0_583;
	mul.wide.s32 	%rd12342, %r285, 8;
	add.s64 	%rd12343, %rd21, %rd12342;
	ld.local.u64 	%rd12344, [%rd12343];
	ld.local.u64 	%rd12345, [%rd12343+8];
	shr.u64 	%rd12346, %rd12344, %r286;
	shl.b64 	%rd12347, %rd12345, 1;
	xor.b32  	%r7481, %r286, 63;
	shl.b64 	%rd12348, %rd12347, %r7481;
	or.b64  	%rd16238, %rd12348, %rd12346;
	bra.uni 	$L__BB0_584;
$L__BB0_583:
	mul.wide.s32 	%rd12349, %r285, 8;
	add.s64 	%rd12350, %rd21, %rd12349;
	ld.local.u64 	%rd12351, [%rd12350];
	shr.u64 	%rd16238, %rd12351, %r286;
$L__BB0_584:
	and.b64  	%rd12352, %rd16238, 8388607;
	st.global.u64 	[%rd374+7680], %rd12352;
	add.s32 	%r7482, %r241, 713;
	shr.u32 	%r7483, %r7482, 6;
	sub.s32 	%r7484, %r7483, %r242;
	and.b32  	%r7485, %r7482, 41;
	mul.wide.s32 	%rd12353, %r7484, 8;
	add.s64 	%rd12354, %rd21, %rd12353;
	ld.local.u64 	%rd12355, [%rd12354];
	shr.u64 	%rd12356, %rd12355, %r7485;
	and.b64  	%rd12357, %rd12356, 8388607;
	st.global.u64 	[%rd374+7936], %rd12357;
	bra.uni 	$L__BB0_1666;
$L__BB0_585:
	cvta.to.local.u64 	%rd11903, %rd1622;
	mov.u32 	%r7259, %tid.x;
	mul.lo.s32 	%r7260, %r7259, 768;
	mul.lo.s32 	%r7261, %r7259, 12;
	mul.wide.u32 	%rd11904, %r7261, 8;
	add.s64 	%rd11905, %rd32, %rd11904;
	ld.global.nc.u64 	%rd11906, [%rd11905];
	st.local.u64 	[%rd11903], %rd11906;
	ld.global.nc.u64 	%rd11907, [%rd11905+8];
	st.local.u64 	[%rd11903+8], %rd11907;
	ld.global.nc.u64 	%rd11908, [%rd11905+16];
	st.local.u64 	[%rd11903+16], %rd11908;
	ld.global.nc.u64 	%rd11909, [%rd11905+24];
	st.local.u64 	[%rd11903+24], %rd11909;
	ld.global.nc.u64 	%rd11910, [%rd11905+32];
	st.local.u64 	[%rd11903+32], %rd11910;
	ld.global.nc.u64 	%rd11911, [%rd11905+40];
	st.local.u64 	[%rd11903+40], %rd11911;
	ld.global.nc.u64 	%rd11912, [%rd11905+48];
	st.local.u64 	[%rd11903+48], %rd11912;
	ld.global.nc.u64 	%rd11913, [%rd11905+56];
	st.local.u64 	[%rd11903+56], %rd11913;
	ld.global.nc.u64 	%rd11914, [%rd11905+64];
	st.local.u64 	[%rd11903+64], %rd11914;
	ld.global.nc.u64 	%rd11915, [%rd11905+72];
	st.local.u64 	[%rd11903+72], %rd11915;
	ld.global.nc.u64 	%rd11916, [%rd11905+80];
	st.local.u64 	[%rd11903+80], %rd11916;
	ld.global.nc.u64 	%rd11917, [%rd11905+88];
	st.local.u64 	[%rd11903+88], %rd11917;
	ld.global.nc.u64 	%rd11918, [%rd11905+96];
	st.local.u64 	[%rd11903+96], %rd11918;
	shr.u32 	%r7262, %r7260, 6;
	sub.s32 	%r7263, %r7262, %r7261;
	mul.wide.s32 	%rd11919, %r7263, 8;
	add.s64 	%rd11920, %rd11903, %rd11919;
	ld.local.u64 	%rd11921, [%rd11920];
	and.b64  	%rd11922, %rd11921, 16777215;
	mul.wide.u32 	%rd11923, %r7259, 8;
	add.s64 	%rd11924, %rd33, %rd11923;
	st.global.u64 	[%rd11924], %rd11922;
	add.s64 	%rd11925, %rd11920, %rd11919;
	ld.local.u64 	%rd11926, [%rd11925];
	shr.u64 	%rd11927, %rd11926, 24;
	and.b64  	%rd11928, %rd11927, 16777215;
	st.global.u64 	[%rd11924+256], %rd11928;
	ld.local.u64 	%rd11929, [%rd11925];
	ld.local.u64 	%rd11930, [%rd11925+8];
	mov.b64 	{%r7264, %r7265}, %rd11930;
	mov.b64 	{%r7266, %r7267}, %rd11929;
	shf.l.wrap.b32 	%r7268, %r7267, %r7264, 16;
	shf.l.wrap.b32 	%r7269, %r7264, %r7265, 16;
	mov.b64 	%rd11931, {%r7268, %r7269};
	and.b64  	%rd11932, %rd11931, 16777215;
	st.global.u64 	[%rd11924+512], %rd11932;
	or.b32  	%r7270, %r7260, 64;
	shr.u32 	%r7271, %r7270, 6;
	sub.s32 	%r7272, %r7271, %r7261;
	mul.wide.s32 	%rd11933, %r7272, 8;
	add.s64 	%rd11934, %rd11920, %rd11933;
	ld.local.u64 	%rd11935, [%rd11934];
	shr.u64 	%rd11936, %rd11935, 8;
	and.b64  	%rd11937, %rd11936, 16777215;
	st.global.u64 	[%rd11924+768], %rd11937;
	ld.local.u32 	%rd11938, [%rd11934+4];
	and.b64  	%rd11939, %rd11938, 16777215;
	st.global.u64 	[%rd11924+1024], %rd11939;
	ld.local.u64 	%rd11940, [%rd11934];
	ld.local.u64 	%rd11941, [%rd11934+8];
	mov.b64 	{%r7273, %r7274}, %rd11941;
	mov.b64 	{%r7275, %r7276}, %rd11940;
	shf.l.wrap.b32 	%r7277, %r7276, %r7273, 8;
	shf.l.wrap.b32 	%r7278, %r7273, %r7274, 8;
	mov.b64 	%rd11942, {%r7277, %r7278};
	and.b64  	%rd11943, %rd11942, 16777215;
	st.global.u64 	[%rd11924+1280], %rd11943;
	or.b32  	%r7279, %r7260, 128;
	shr.u32 	%r7280, %r7279, 6;
	sub.s32 	%r7281, %r7280, %r7261;
	mul.wide.s32 	%rd11944, %r7281, 8;
	add.s64 	%rd11945, %rd11920, %rd11944;
	ld.local.u64 	%rd11946, [%rd11945];
	shr.u64 	%rd11947, %rd11946, 16;
	and.b64  	%rd11948, %rd11947, 16777215;
	st.global.u64 	[%rd11924+1536], %rd11948;
	ld.local.u64 	%rd11949, [%rd11945];
	shr.u64 	%rd11950, %rd11949, 40;
	st.global.u64 	[%rd11924+1792], %rd11950;
	ld.local.u64 	%rd11951, [%rd11920+24];
	and.b64  	%rd11952, %rd11951, 16777215;
	st.global.u64 	[%rd11924+2048], %rd11952;
	or.b32  	%r7282, %r7260, 192;
	shr.u32 	%r7283, %r7282, 6;
	sub.s32 	%r7284, %r7283, %r7261;
	mul.wide.s32 	%rd11953, %r7284, 8;
	add.s64 	%rd11954, %rd11920, %rd11953;
	ld.local.u64 	%rd11955, [%rd11954];
	shr.u64 	%rd11956, %rd11955, 24;
	and.b64  	%rd11957, %rd11956, 16777215;
	st.global.u64 	[%rd11924+2304], %rd11957;
	ld.local.u64 	%rd11958, [%rd11954];
	ld.local.u64 	%rd11959, [%rd11954+8];
	mov.b64 	{%r7285, %r7286}, %rd11959;
	mov.b64 	{%r7287, %r7288}, %rd11958;
	shf.l.wrap.b32 	%r7289, %r7288, %r7285, 16;
	shf.l.wrap.b32 	%r7290, %r7285, %r7286, 16;
	mov.b64 	%rd11960, {%r7289, %r7290};
	and.b64  	%rd11961, %rd11960, 16777215;
	st.global.u64 	[%rd11924+2560], %rd11961;
	add.s32 	%r7291, %r7260, 264;
	shr.u32 	%r7292, %r7291, 6;
	sub.s32 	%r7293, %r7292, %r7261;
	mul.wide.s32 	%rd11962, %r7293, 8;
	add.s64 	%rd11963, %rd11920, %rd11962;
	ld.local.u64 	%rd11964, [%rd11963];
	shr.u64 	%rd11965, %rd11964, 8;
	and.b64  	%rd11966, %rd11965, 16777215;
	st.global.u64 	[%rd11924+2816], %rd11966;
	add.s32 	%r7294, %r7260, 288;
	shr.u32 	%r7295, %r7294, 6;
	sub.s32 	%r7296, %r7295, %r7261;
	mul.wide.s32 	%rd11967, %r7296, 8;
	add.s64 	%rd11968, %rd11920, %rd11967;
	ld.local.u32 	%rd11969, [%rd11968+4];
	and.b64  	%rd11970, %rd11969, 16777215;
	st.global.u64 	[%rd11924+3072], %rd11970;
	add.s32 	%r7297, %r7260, 312;
	shr.u32 	%r7298, %r7297, 6;
	sub.s32 	%r7299, %r7298, %r7261;
	mul.wide.s32 	%rd11971, %r7299, 8;
	add.s64 	%rd11972, %rd11920, %rd11971;
	ld.local.u64 	%rd11973, [%rd11972];
	ld.local.u64 	%rd11974, [%rd11972+8];
	mov.b64 	{%r7300, %r7301}, %rd11974;
	mov.b64 	{%r7302, %r7303}, %rd11973;
	shf.l.wrap.b32 	%r7304, %r7303, %r7300, 8;
	shf.l.wrap.b32 	%r7305, %r7300, %r7301, 8;
	mov.b64 	%rd11975, {%r7304, %r7305};
	and.b64  	%rd11976, %rd11975, 16777215;
	st.global.u64 	[%rd11924+3328], %rd11976;
	add.s32 	%r7306, %r7260, 336;
	shr.u32 	%r7307, %r7306, 6;
	sub.s32 	%r7308, %r7307, %r7261;
	mul.wide.s32 	%rd11977, %r7308, 8;
	add.s64 	%rd11978, %rd11920, %rd11977;
	ld.local.u64 	%rd11979, [%rd11978];
	shr.u64 	%rd11980, %rd11979, 16;
	and.b64  	%rd11981, %rd11980, 16777215;
	st.global.u64 	[%rd11924+3584], %rd11981;
	add.s32 	%r7309, %r7260, 360;
	shr.u32 	%r7310, %r7309, 6;
	sub.s32 	%r7311, %r7310, %r7261;
	mul.wide.s32 	%rd11982, %r7311, 8;
	add.s64 	%rd11983, %rd11920, %rd11982;
	ld.local.u64 	%rd11984, [%rd11983];
	shr.u64 	%rd11985, %rd11984, 40;
	st.global.u64 	[%rd11924+3840], %rd11985;
	ld.local.u64 	%rd11986, [%rd11920+48];
	and.b64  	%rd11987, %rd11986, 16777215;
	st.global.u64 	[%rd11924+4096], %rd11987;
	add.s32 	%r7312, %r7260, 408;
	shr.u32 	%r7313, %r7312, 6;
	sub.s32 	%r7314, %r7313, %r7261;
	mul.wide.s32 	%rd11988, %r7314, 8;
	add.s64 	%rd11989, %rd11920, %rd11988;
	ld.local.u64 	%rd11990, [%rd11989];
	shr.u64 	%rd11991, %rd11990, 24;
	and.b64  	%rd11992, %rd11991, 16777215;
	st.global.u64 	[%rd11924+4352], %rd11992;
	add.s32 	%r7315, %r7260, 432;
	shr.u32 	%r7316, %r7315, 6;
	sub.s32 	%r7317, %r7316, %r7261;
	mul.wide.s32 	%rd11993, %r7317, 8;
	add.s64 	%rd11994, %rd11920, %rd11993;
	ld.local.u64 	%rd11995, [%rd11994];
	ld.local.u64 	%rd11996, [%rd11994+8];
	mov.b64 	{%r7318, %r7319}, %rd11996;
	mov.b64 	{%r7320, %r7321}, %rd11995;
	shf.l.wrap.b32 	%r7322, %r7321, %r7318, 16;
	shf.l.wrap.b32 	%r7323, %r7318, %r7319, 16;
	mov.b64 	%rd11997, {%r7322, %r7323};
	and.b64  	%rd11998, %rd11997, 16777215;
	st.global.u64 	[%rd11924+4608], %rd11998;
	add.s32 	%r7324, %r7260, 456;
	shr.u32 	%r7325, %r7324, 6;
	sub.s32 	%r7326, %r7325, %r7261;
	mul.wide.s32 	%rd11999, %r7326, 8;
	add.s64 	%rd12000, %rd11920, %rd11999;
	ld.local.u64 	%rd12001, [%rd12000];
	shr.u64 	%rd12002, %rd12001, 8;
	and.b64  	%rd12003, %rd12002, 16777215;
	st.global.u64 	[%rd11924+4864], %rd12003;
	add.s32 	%r7327, %r7260, 480;
	shr.u32 	%r7328, %r7327, 6;
	sub.s32 	%r7329, %r7328, %r7261;
	mul.wide.s32 	%rd12004, %r7329, 8;
	add.s64 	%rd12005, %rd11920, %rd12004;
	ld.local.u32 	%rd12006, [%rd12005+4];
	and.b64  	%rd12007, %rd12006, 16777215;
	st.global.u64 	[%rd11924+5120], %rd12007;
	add.s32 	%r7330, %r7260, 504;
	shr.u32 	%r7331, %r7330, 6;
	sub.s32 	%r7332, %r7331, %r7261;
	mul.wide.s32 	%rd12008, %r7332, 8;
	add.s64 	%rd12009, %rd11920, %rd12008;
	ld.local.u64 	%rd12010, [%rd12009];
	ld.local.u64 	%rd12011, [%rd12009+8];
	mov.b64 	{%r7333, %r7334}, %rd12011;
	mov.b64 	{%r7335, %r7336}, %rd12010;
	shf.l.wrap.b32 	%r7337, %r7336, %r7333, 8;
	shf.l.wrap.b32 	%r7338, %r7333, %r7334, 8;
	mov.b64 	%rd12012, {%r7337, %r7338};
	and.b64  	%rd12013, %rd12012, 16777215;
	st.global.u64 	[%rd11924+5376], %rd12013;
	add.s32 	%r7339, %r7260, 528;
	shr.u32 	%r7340, %r7339, 6;
	sub.s32 	%r7341, %r7340, %r7261;
	mul.wide.s32 	%rd12014, %r7341, 8;
	add.s64 	%rd12015, %rd11920, %rd12014;
	ld.local.u64 	%rd12016, [%rd12015];
	shr.u64 	%rd12017, %rd12016, 16;
	and.b64  	%rd12018, %rd12017, 16777215;
	st.global.u64 	[%rd11924+5632], %rd12018;
	add.s32 	%r7342, %r7260, 552;
	shr.u32 	%r7343, %r7342, 6;
	sub.s32 	%r7344, %r7343, %r7261;
	mul.wide.s32 	%rd12019, %r7344, 8;
	add.s64 	%rd12020, %rd11920, %rd12019;
	ld.local.u64 	%rd12021, [%rd12020];
	shr.u64 	%rd12022, %rd12021, 40;
	st.global.u64 	[%rd11924+5888], %rd12022;
	ld.local.u64 	%rd12023, [%rd11920+72];
	and.b64  	%rd12024, %rd12023, 16777215;
	st.global.u64 	[%rd11924+6144], %rd12024;
	add.s32 	%r7345, %r7260, 600;
	shr.u32 	%r7346, %r7345, 6;
	sub.s32 	%r7347, %r7346, %r7261;
	mul.wide.s32 	%rd12025, %r7347, 8;
	add.s64 	%rd12026, %rd11920, %rd12025;
	ld.local.u64 	%rd12027, [%rd12026];
	shr.u64 	%rd12028, %rd12027, 24;
	and.b64  	%rd12029, %rd12028, 16777215;
	st.global.u64 	[%rd11924+6400], %rd12029;
	add.s32 	%r7348, %r7260, 624;
	shr.u32 	%r7349, %r7348, 6;
	sub.s32 	%r7350, %r7349, %r7261;
	mul.wide.s32 	%rd12030, %r7350, 8;
	add.s64 	%rd12031, %rd11920, %rd12030;
	ld.local.u64 	%rd12032, [%rd12031];
	ld.local.u64 	%rd12033, [%rd12031+8];
	mov.b64 	{%r7351, %r7352}, %rd12033;
	mov.b64 	{%r7353, %r7354}, %rd12032;
	shf.l.wrap.b32 	%r7355, %r7354, %r7351, 16;
	shf.l.wrap.b32 	%r7356, %r7351, %r7352, 16;
	mov.b64 	%rd12034, {%r7355, %r7356};
	and.b64  	%rd12035, %rd12034, 16777215;
	st.global.u64 	[%rd11924+6656], %rd12035;
	add.s32 	%r7357, %r7260, 648;
	shr.u32 	%r7358, %r7357, 6;
	sub.s32 	%r7359, %r7358, %r7261;
	mul.wide.s32 	%rd12036, %r7359, 8;
	add.s64 	%rd12037, %rd11920, %rd12036;
	ld.local.u64 	%rd12038, [%rd12037];
	shr.u64 	%rd12039, %rd12038, 8;
	and.b64  	%rd12040, %rd12039, 16777215;
	st.global.u64 	[%rd11924+6912], %rd12040;
	add.s32 	%r7360, %r7260, 672;
	shr.u32 	%r7361, %r7360, 6;
	sub.s32 	%r7362, %r7361, %r7261;
	mul.wide.s32 	%rd12041, %r7362, 8;
	add.s64 	%rd12042, %rd11920, %rd12041;
	ld.local.u32 	%rd12043, [%rd12042+4];
	and.b64  	%rd12044, %rd12043, 16777215;
	st.global.u64 	[%rd11924+7168], %rd12044;
	add.s32 	%r7363, %r7260, 696;
	shr.u32 	%r7364, %r7363, 6;
	sub.s32 	%r7365, %r7364, %r7261;
	mul.wide.s32 	%rd12045, %r7365, 8;
	add.s64 	%rd12046, %rd11920, %rd12045;
	ld.local.u64 	%rd12047, [%rd12046];
	ld.local.u64 	%rd12048, [%rd12046+8];
	mov.b64 	{%r7366, %r7367}, %rd12048;
	mov.b64 	{%r7368, %r7369}, %rd12047;
	shf.l.wrap.b32 	%r7370, %r7369, %r7366, 8;
	shf.l.wrap.b32 	%r7371, %r7366, %r7367, 8;
	mov.b64 	%rd12049, {%r7370, %r7371};
	and.b64  	%rd12050, %rd12049, 16777215;
	st.global.u64 	[%rd11924+7424], %rd12050;
	add.s32 	%r7372, %r7260, 720;
	shr.u32 	%r7373, %r7372, 6;
	sub.s32 	%r7374, %r7373, %r7261;
	mul.wide.s32 	%rd12051, %r7374, 8;
	add.s64 	%rd12052, %rd11920, %rd12051;
	ld.local.u64 	%rd12053, [%rd12052];
	shr.u64 	%rd12054, %rd12053, 16;
	and.b64  	%rd12055, %rd12054, 16777215;
	st.global.u64 	[%rd11924+7680], %rd12055;
	add.s32 	%r7375, %r7260, 744;
	shr.u32 	%r7376, %r7375, 6;
	sub.s32 	%r7377, %r7376, %r7261;
	mul.wide.s32 	%rd12056, %r7377, 8;
	add.s64 	%rd12057, %rd11920, %rd12056;
	ld.local.u64 	%rd12058, [%rd12057];
	shr.u64 	%rd12059, %rd12058, 40;
	st.global.u64 	[%rd11924+7936], %rd12059;
	bra.uni 	$L__BB0_1666;
$L__BB0_586:
	ld.local.u64 	%rd11615, [%rd20];
	shr.u64 	%rd16239, %rd11615, %r290;
$L__BB0_587:
	and.b64  	%rd11616, %rd16239, 33554431;
	st.global.u64 	[%rd441+256], %rd11616;
	add.s32 	%r7157, %r287, 50;
	shr.u32 	%r7158, %r7157, 6;
	sub.s32 	%r291, %r7158, %r288;
	and.b32  	%r292, %r7157, 50;
	setp.lt.u32 	%p454, %r292, 40;
	@%p454 bra 	$L__BB0_589;
	mul.wide.s32 	%rd11617, %r291, 8;
	add.s64 	%rd11618, %rd20, %rd11617;
	ld.local.u64 	%rd11619, [%rd11618];
	ld.local.u64 	%rd11620, [%rd11618+8];
	shr.u64 	%rd11621, %rd11619, %r292;
	shl.b64 	%rd11622, %rd11620, 1;
	xor.b32  	%r7159, %r292, 63;
	shl.b64 	%rd11623, %rd11622, %r7159;
	or.b64  	%rd16240, %rd11623, %rd11621;
	bra.uni 	$L__BB0_590;
$L__BB0_589:
	mul.wide.s32 	%rd11624, %r291, 8;
	add.s64 	%rd11625, %rd20, %rd11624;
	ld.local.u64 	%rd11626, [%rd11625];
	shr.u64 	%rd16240, %rd11626, %r292;
$L__BB0_590:
	and.b64  	%rd11627, %rd16240, 33554431;
	st.global.u64 	[%rd441+512], %rd11627;
	add.s32 	%r7160, %r287, 75;
	shr.u32 	%r7161, %r7160, 6;
	sub.s32 	%r293, %r7161, %r288;
	and.b32  	%r294, %r7160, 43;
	setp.lt.u32 	%p455, %r294, 40;
	@%p455 bra 	$L__BB0_592;
	mul.wide.s32 	%rd11628, %r293, 8;
	add.s64 	%rd11629, %rd20, %rd11628;
	ld.local.u64 	%rd11630, [%rd11629];
	ld.local.u64 	%rd11631, [%rd11629+8];
	shr.u64 	%rd11632, %rd11630, %r294;
	shl.b64 	%rd11633, %rd11631, 1;
	xor.b32  	%r7162, %r294, 63;
	shl.b64 	%rd11634, %rd11633, %r7162;
	or.b64  	%rd16241, %rd11634, %rd11632;
	bra.uni 	$L__BB0_593;
$L__BB0_592:
	mul.wide.s32 	%rd11635, %r293, 8;
	add.s64 	%rd11636, %rd20, %rd11635;
	ld.local.u64 	%rd11637, [%rd11636];
	shr.u64 	%rd16241, %rd11637, %r294;
$L__BB0_593:
	and.b64  	%rd11638, %rd16241, 33554431;
	st.global.u64 	[%rd441+768], %rd11638;
	add.s32 	%r7163, %r287, 100;
	shr.u32 	%r7164, %r7163, 6;
	sub.s32 	%r7165, %r7164, %r288;
	and.b32  	%r7166, %r7163, 36;
	mul.wide.s32 	%rd11639, %r7165, 8;
	add.s64 	%rd11640, %rd20, %rd11639;
	ld.local.u64 	%rd11641, [%rd11640];
	shr.u64 	%rd11642, %rd11641, %r7166;
	and.b64  	%rd11643, %rd11642, 33554431;
	st.global.u64 	[%rd441+1024], %rd11643;
	add.s32 	%r7167, %r287, 125;
	shr.u32 	%r7168, %r7167, 6;
	sub.s32 	%r295, %r7168, %r288;
	and.b32  	%r296, %r7167, 61;
	setp.lt.u32 	%p456, %r296, 40;
	@%p456 bra 	$L__BB0_595;
	mul.wide.s32 	%rd11644, %r295, 8;
	add.s64 	%rd11645, %rd20, %rd11644;
	ld.local.u64 	%rd11646, [%rd11645];
	ld.local.u64 	%rd11647, [%rd11645+8];
	shr.u64 	%rd11648, %rd11646, %r296;
	shl.b64 	%rd11649, %rd11647, 1;
	xor.b32  	%r7169, %r296, 63;
	shl.b64 	%rd11650, %rd11649, %r7169;
	or.b64  	%rd16242, %rd11650, %rd11648;
	bra.uni 	$L__BB0_596;
$L__BB0_595:
	mul.wide.s32 	%rd11651, %r295, 8;
	add.s64 	%rd11652, %rd20, %rd11651;
	ld.local.u64 	%rd11653, [%rd11652];
	shr.u64 	%rd16242, %rd11653, %r296;
$L__BB0_596:
	and.b64  	%rd11654, %rd16242, 33554431;
	st.global.u64 	[%rd441+1280], %rd11654;
	add.s32 	%r7170, %r287, 150;
	shr.u32 	%r7171, %r7170, 6;
	sub.s32 	%r297, %r7171, %r288;
	and.b32  	%r298, %r7170, 54;
	setp.lt.u32 	%p457, %r298, 40;
	@%p457 bra 	$L__BB0_598;
	mul.wide.s32 	%rd11655, %r297, 8;
	add.s64 	%rd11656, %rd20, %rd11655;
	ld.local.u64 	%rd11657, [%rd11656];
	ld.local.u64 	%rd11658, [%rd11656+8];
	shr.u64 	%rd11659, %rd11657, %r298;
	shl.b64 	%rd11660, %rd11658, 1;
	xor.b32  	%r7172, %r298, 63;
	shl.b64 	%rd11661, %rd11660, %r7172;
	or.b64  	%rd16243, %rd11661, %rd11659;
	bra.uni 	$L__BB0_599;
$L__BB0_598:
	mul.wide.s32 	%rd11662, %r297, 8;
	add.s64 	%rd11663, %rd20, %rd11662;
	ld.local.u64 	%rd11664, [%rd11663];
	shr.u64 	%rd16243, %rd11664, %r298;
$L__BB0_599:
	and.b64  	%rd11665, %rd16243, 33554431;
	st.global.u64 	[%rd441+1536], %rd11665;
	add.s32 	%r7173, %r287, 175;
	shr.u32 	%r7174, %r7173, 6;
	sub.s32 	%r299, %r7174, %r288;
	and.b32  	%r300, %r7173, 47;
	setp.lt.u32 	%p458, %r300, 40;
	@%p458 bra 	$L__BB0_601;
	mul.wide.s32 	%rd11666, %r299, 8;
	add.s64 	%rd11667, %rd20, %rd11666;
	ld.local.u64 	%rd11668, [%rd11667];
	ld.local.u64 	%rd11669, [%rd11667+8];
	shr.u64 	%rd11670, %rd11668, %r300;
	shl.b64 	%rd11671, %rd11669, 1;
	xor.b32  	%r7175, %r300, 63;
	shl.b64 	%rd11672, %rd11671, %r7175;
	or.b64  	%rd16244, %rd11672, %rd11670;
	bra.uni 	$L__BB0_602;
$L__BB0_601:
	mul.wide.s32 	%rd11673, %r299, 8;
	add.s64 	%rd11674, %rd20, %rd11673;
	ld.local.u64 	%rd11675, [%rd11674];
	shr.u64 	%rd16244, %rd11675, %r300;
$L__BB0_602:
	and.b64  	%rd11676, %rd16244, 33554431;
	st.global.u64 	[%rd441+1792], %rd11676;
	add.s32 	%r7176, %r287, 200;
	shr.u32 	%r7177, %r7176, 6;
	sub.s32 	%r301, %r7177, %r288;
	and.b32  	%r302, %r7176, 40;
	setp.ne.s32 	%p459, %r302, 40;
	@%p459 bra 	$L__BB0_604;
	mul.wide.s32 	%rd11680, %r301, 8;
	add.s64 	%rd11681, %rd20, %rd11680;
	ld.local.u64 	%rd11682, [%rd11681];
	ld.local.u64 	%rd11683, [%rd11681+8];
	mov.b64 	{%r7178, %r7179}, %rd11683;
	mov.b64 	{%r7180, %r7181}, %rd11682;
	shf.l.wrap.b32 	%r7182, %r7181, %r7178, 24;
	shf.l.wrap.b32 	%r7183, %r7178, %r7179, 24;
	mov.b64 	%rd16245, {%r7182, %r7183};
	bra.uni 	$L__BB0_605;
$L__BB0_604:
	mul.wide.s32 	%rd11677, %r301, 8;
	add.s64 	%rd11678, %rd20, %rd11677;
	ld.local.u64 	%rd11679, [%rd11678];
	shr.u64 	%rd16245, %rd11679, %r302;
$L__BB0_605:
	and.b64  	%rd11684, %rd16245, 33554431;
	st.global.u64 	[%rd441+2048], %rd11684;
	add.s32 	%r7184, %r287, 225;
	shr.u32 	%r7185, %r7184, 6;
	sub.s32 	%r7186, %r7185, %r288;
	and.b32  	%r7187, %r7184, 33;
	mul.wide.s32 	%rd11685, %r7186, 8;
	add.s64 	%rd11686, %rd20, %rd11685;
	ld.local.u64 	%rd11687, [%rd11686];
	shr.u64 	%rd11688, %rd11687, %r7187;
	and.b64  	%rd11689, %rd11688, 33554431;
	st.global.u64 	[%rd441+2304], %rd11689;
	add.s32 	%r7188, %r287, 250;
	shr.u32 	%r7189, %r7188, 6;
	sub.s32 	%r303, %r7189, %r288;
	and.b32  	%r304, %r7188, 58;
	setp.lt.u32 	%p460, %r304, 40;
	@%p460 bra 	$L__BB0_607;
	mul.wide.s32 	%rd11690, %r303, 8;
	add.s64 	%rd11691, %rd20, %rd11690;
	ld.local.u64 	%rd11692, [%rd11691];
	ld.local.u64 	%rd11693, [%rd11691+8];
	shr.u64 	%rd11694, %rd11692, %r304;
	shl.b64 	%rd11695, %rd11693, 1;
	xor.b32  	%r7190, %r304, 63;
	shl.b64 	%rd11696, %rd11695, %r7190;
	or.b64  	%rd16246, %rd11696, %rd11694;
	bra.uni 	$L__BB0_608;
$L__BB0_607:
	mul.wide.s32 	%rd11697, %r303, 8;
	add.s64 	%rd11698, %rd20, %rd11697;
	ld.local.u64 	%rd11699, [%rd11698];
	shr.u64 	%rd16246, %rd11699, %r304;
$L__BB0_608:
	and.b64  	%rd11700, %rd16246, 33554431;
	st.global.u64 	[%rd441+2560], %rd11700;
	add.s32 	%r7191, %r287, 275;
	shr.u32 	%r7192, %r7191, 6;
	sub.s32 	%r305, %r7192, %r288;
	and.b32  	%r306, %r7191, 51;
	setp.lt.u32 	%p461, %r306, 40;
	@%p461 bra 	$L__BB0_610;
	mul.wide.s32 	%rd11701, %r305, 8;
	add.s64 	%rd11702, %rd20, %rd11701;
	ld.local.u64 	%rd11703, [%rd11702];
	ld.local.u64 	%rd11704, [%rd11702+8];
	shr.u64 	%rd11705, %rd11703, %r306;
	shl.b64 	%rd11706, %rd11704, 1;
	xor.b32  	%r7193, %r306, 63;
	shl.b64 	%rd11707, %rd11706, %r7193;
	or.b64  	%rd16247, %rd11707, %rd11705;
	bra.uni 	$L__BB0_611;
$L__BB0_610:
	mul.wide.s32 	%rd11708, %r305, 8;
	add.s64 	%rd11709, %rd20, %rd11708;
	ld.local.u64 	%rd11710, [%rd11709];
	shr.u64 	%rd16247, %rd11710, %r306;
$L__BB0_611:
	and.b64  	%rd11711, %rd16247, 33554431;
	st.global.u64 	[%rd441+2816], %rd11711;
	add.s32 	%r7194, %r287, 300;
	shr.u32 	%r7195, %r7194, 6;
	sub.s32 	%r307, %r7195, %r288;
	and.b32  	%r308, %r7194, 44;
	setp.lt.u32 	%p462, %r308, 40;
	@%p462 bra 	$L__BB0_613;
	mul.wide.s32 	%rd11712, %r307, 8;
	add.s64 	%rd11713, %rd20, %rd11712;
	ld.local.u64 	%rd11714, [%rd11713];
	ld.local.u64 	%rd11715, [%rd11713+8];
	shr.u64 	%rd11716, %rd11714, %r308;
	shl.b64 	%rd11717, %rd11715, 1;
	xor.b32  	%r7196, %r308, 63;
	shl.b64 	%rd11718, %rd11717, %r7196;
	or.b64  	%rd16248, %rd11718, %rd11716;
	bra.uni 	$L__BB0_614;
$L__BB0_613:
	mul.wide.s32 	%rd11719, %r307, 8;
	add.s64 	%rd11720, %rd20, %rd11719;
	ld.local.u64 	%rd11721, [%rd11720];
	shr.u64 	%rd16248, %rd11721, %r308;
$L__BB0_614:
	and.b64  	%rd11722, %rd16248, 33554431;
	st.global.u64 	[%rd441+3072], %rd11722;
	add.s32 	%r7197, %r287, 325;
	shr.u32 	%r7198, %r7197, 6;
	sub.s32 	%r7199, %r7198, %r288;
	and.b32  	%r7200, %r7197, 37;
	mul.wide.s32 	%rd11723, %r7199, 8;
	add.s64 	%rd11724, %rd20, %rd11723;
	ld.local.u64 	%rd11725, [%rd11724];
	shr.u64 	%rd11726, %rd11725, %r7200;
	and.b64  	%rd11727, %rd11726, 33554431;
	st.global.u64 	[%rd441+3328], %rd11727;
	add.s32 	%r7201, %r287, 350;
	shr.u32 	%r7202, %r7201, 6;
	sub.s32 	%r309, %r7202, %r288;
	and.b32  	%r310, %r7201, 62;
	setp.lt.u32 	%p463, %r310, 40;
	@%p463 bra 	$L__BB0_616;
	mul.wide.s32 	%rd11728, %r309, 8;
	add.s64 	%rd11729, %rd20, %rd11728;
	ld.local.u64 	%rd11730, [%rd11729];
	ld.local.u64 	%rd11731, [%rd11729+8];
	shr.u64 	%rd11732, %rd11730, %r310;
	shl.b64 	%rd11733, %rd11731, 1;
	xor.b32  	%r7203, %r310, 63;
	shl.b64 	%rd11734, %rd11733, %r7203;
	or.b64  	%rd16249, %rd11734, %rd11732;
	bra.uni 	$L__BB0_617;
$L__BB0_616:
	mul.wide.s32 	%rd11735, %r309, 8;
	add.s64 	%rd11736, %rd20, %rd11735;
	ld.local.u64 	%rd11737, [%rd11736];
	shr.u64 	%rd16249, %rd11737, %r310;
$L__BB0_617:
	and.b64  	%rd11738, %rd16249, 33554431;
	st.global.u64 	[%rd441+3584], %rd11738;
	add.s32 	%r7204, %r287, 375;
	shr.u32 	%r7205, %r7204, 6;
	sub.s32 	%r311, %r7205, %r288;
	and.b32  	%r312, %r7204, 55;
	setp.lt.u32 	%p464, %r312, 40;
	@%p464 bra 	$L__BB0_619;
	mul.wide.s32 	%rd11739, %r311, 8;
	add.s64 	%rd11740, %rd20, %rd11739;
	ld.local.u64 	%rd11741, [%rd11740];
	ld.local.u64 	%rd11742, [%rd11740+8];
	shr.u64 	%rd11743, %rd11741, %r312;
	shl.b64 	%rd11744, %rd11742, 1;
	xor.b32  	%r7206, %r312, 63;
	shl.b64 	%rd11745, %rd11744, %r7206;
	or.b64  	%rd16250, %rd11745, %rd11743;
	bra.uni 	$L__BB0_620;
$L__BB0_619:
	mul.wide.s32 	%rd11746, %r311, 8;
	add.s64 	%rd11747, %rd20, %rd11746;
	ld.local.u64 	%rd11748, [%rd11747];
	shr.u64 	%rd16250, %rd11748, %r312;
$L__BB0_620:
	and.b64  	%rd11749, %rd16250, 33554431;
	st.global.u64 	[%rd441+3840], %rd11749;
	add.s32 	%r7207, %r287, 400;
	shr.u32 	%r7208, %r7207, 6;
	sub.s32 	%r313, %r7208, %r288;
	and.b32  	%r314, %r7207, 48;
	setp.lt.u32 	%p465, %r314, 40;
	@%p465 bra 	$L__BB0_622;
	mul.wide.s32 	%rd11750, %r313, 8;
	add.s64 	%rd11751, %rd20, %rd11750;
	ld.local.u64 	%rd11752, [%rd11751];
	ld.local.u64 	%rd11753, [%rd11751+8];
	shr.u64 	%rd11754, %rd11752, %r314;
	shl.b64 	%rd11755, %rd11753, 1;
	xor.b32  	%r7209, %r314, 63;
	shl.b64 	%rd11756, %rd11755, %r7209;
	or.b64  	%rd16251, %rd11756, %rd11754;
	bra.uni 	$L__BB0_623;
$L__BB0_622:
	mul.wide.s32 	%rd11757, %r313, 8;
	add.s64 	%rd11758, %rd20, %rd11757;
	ld.local.u64 	%rd11759, [%rd11758];
	shr.u64 	%rd16251, %rd11759, %r314;
$L__BB0_623:
	and.b64  	%rd11760, %rd16251, 33554431;
	st.global.u64 	[%rd441+4096], %rd11760;
	add.s32 	%r7210, %r287, 425;
	shr.u32 	%r7211, %r7210, 6;
	sub.s32 	%r315, %r7211, %r288;
	and.b32  	%r316, %r7210, 41;
	setp.lt.u32 	%p466, %r316, 40;
	@%p466 bra 	$L__BB0_625;
	mul.wide.s32 	%rd11761, %r315, 8;
	add.s64 	%rd11762, %rd20, %rd11761;
	ld.local.u64 	%rd11763, [%rd11762];
	ld.local.u64 	%rd11764, [%rd11762+8];
	shr.u64 	%rd11765, %rd11763, %r316;
	shl.b64 	%rd11766, %rd11764, 1;
	xor.b32  	%r7212, %r316, 63;
	shl.b64 	%rd11767, %rd11766, %r7212;
	or.b64  	%rd16252, %rd11767, %rd11765;
	bra.uni 	$L__BB0_626;
$L__BB0_625:
	mul.wide.s32 	%rd11768, %r315, 8;
	add.s64 	%rd11769, %rd20, %rd11768;
	ld.local.u64 	%rd11770, [%rd11769];
	shr.u64 	%rd16252, %rd11770, %r316;
$L__BB0_626:
	and.b64  	%rd11771, %rd16252, 33554431;
	st.global.u64 	[%rd441+4352], %rd11771;
	add.s32 	%r7213, %r287, 450;
	shr.u32 	%r7214, %r7213, 6;
	sub.s32 	%r7215, %r7214, %r288;
	and.b32  	%r7216, %r7213, 34;
	mul.wide.s32 	%rd11772, %r7215, 8;
	add.s64 	%rd11773, %rd20, %rd11772;
	ld.local.u64 	%rd11774, [%rd11773];
	shr.u64 	%rd11775, %rd11774, %r7216;
	and.b64  	%rd11776, %rd11775, 33554431;
	st.global.u64 	[%rd441+4608], %rd11776;
	add.s32 	%r7217, %r287, 475;
	shr.u32 	%r7218, %r7217, 6;
	sub.s32 	%r317, %r7218, %r288;
	and.b32  	%r318, %r7217, 59;
	setp.lt.u32 	%p467, %r318, 40;
	@%p467 bra 	$L__BB0_628;
	mul.wide.s32 	%rd11777, %r317, 8;
	add.s64 	%rd11778, %rd20, %rd11777;
	ld.local.u64 	%rd11779, [%rd11778];
	ld.local.u64 	%rd11780, [%rd11778+8];
	shr.u64 	%rd11781, %rd11779, %r318;
	shl.b64 	%rd11782, %rd11780, 1;
	xor.b32  	%r7219, %r318, 63;
	shl.b64 	%rd11783, %rd11782, %r7219;
	or.b64  	%rd16253, %rd11783, %rd11781;
	bra.uni 	$L__BB0_629;
$L__BB0_628:
	mul.wide.s32 	%rd11784, %r317, 8;
	add.s64 	%rd11785, %rd20, %rd11784;
	ld.local.u64 	%rd11786, [%rd11785];
	shr.u64 	%rd16253, %rd11786, %r318;
$L__BB0_629:
	and.b64  	%rd11787, %rd16253, 33554431;
	st.global.u64 	[%rd441+4864], %rd11787;
	add.s32 	%r7220, %r287, 500;
	shr.u32 	%r7221, %r7220, 6;
	sub.s32 	%r319, %r7221, %r288;
	and.b32  	%r320, %r7220, 52;
	setp.lt.u32 	%p468, %r320, 40;
	@%p468 bra 	$L__BB0_631;
	mul.wide.s32 	%rd11788, %r319, 8;
	add.s64 	%rd11789, %rd20, %rd11788;
	ld.local.u64 	%rd11790, [%rd11789];
	ld.local.u64 	%rd11791, [%rd11789+8];
	shr.u64 	%rd11792, %rd11790, %r320;
	shl.b64 	%rd11793, %rd11791, 1;
	xor.b32  	%r7222, %r320, 63;
	shl.b64 	%rd11794, %rd11793, %r7222;
	or.b64  	%rd16254, %rd11794, %rd11792;
	bra.uni 	$L__BB0_632;
$L__BB0_631:
	mul.wide.s32 	%rd11795, %r319, 8;
	add.s64 	%rd11796, %rd20, %rd11795;
	ld.local.u64 	%rd11797, [%rd11796];
	shr.u64 	%rd16254, %rd11797, %r320;
$L__BB0_632:
	and.b64  	%rd11798, %rd16254, 33554431;
	st.global.u64 	[%rd441+5120], %rd11798;
	add.s32 	%r7223, %r287, 525;
	shr.u32 	%r7224, %r7223, 6;
	sub.s32 	%r321, %r7224, %r288;
	and.b32  	%r322, %r7223, 45;
	setp.lt.u32 	%p469, %r322, 40;
	@%p469 bra 	$L__BB0_634;
	mul.wide.s32 	%rd11799, %r321, 8;
	add.s64 	%rd11800, %rd20, %rd11799;
	ld.local.u64 	%rd11801, [%rd11800];
	ld.local.u64 	%rd11802, [%rd11800+8];
	shr.u64 	%rd11803, %rd11801, %r322;
	shl.b64 	%rd11804, %rd11802, 1;
	xor.b32  	%r7225, %r322, 63;
	shl.b64 	%rd11805, %rd11804, %r7225;
	or.b64  	%rd16255, %rd11805, %rd11803;
	bra.uni 	$L__BB0_635;
$L__BB0_634:
	mul.wide.s32 	%rd11806, %r321, 8;
	add.s64 	%rd11807, %rd20, %rd11806;
	ld.local.u64 	%rd11808, [%rd11807];
	shr.u64 	%rd16255, %rd11808, %r322;
$L__BB0_635:
	and.b64  	%rd11809, %rd16255, 33554431;
	st.global.u64 	[%rd441+5376], %rd11809;
	add.s32 	%r7226, %r287, 550;
	shr.u32 	%r7227, %r7226, 6;
	sub.s32 	%r7228, %r7227, %r288;
	and.b32  	%r7229, %r7226, 38;
	mul.wide.s32 	%rd11810, %r7228, 8;
	add.s64 	%rd11811, %rd20, %rd11810;
	ld.local.u64 	%rd11812, [%rd11811];
	shr.u64 	%rd11813, %rd11812, %r7229;
	and.b64  	%rd11814, %rd11813, 33554431;
	st.global.u64 	[%rd441+5632], %rd11814;
	add.s32 	%r7230, %r287, 575;
	shr.u32 	%r7231, %r7230, 6;
	sub.s32 	%r323, %r7231, %r288;
	and.b32  	%r324, %r7230, 63;
	setp.lt.u32 	%p470, %r324, 40;
	@%p470 bra 	$L__BB0_637;
	mul.wide.s32 	%rd11815, %r323, 8;
	add.s64 	%rd11816, %rd20, %rd11815;
	ld.local.u64 	%rd11817, [%rd11816];
	ld.local.u64 	%rd11818, [%rd11816+8];
	shr.u64 	%rd11819, %rd11817, %r324;
	shl.b64 	%rd11820, %rd11818, 1;
	xor.b32  	%r7232, %r324, 63;
	shl.b64 	%rd11821, %rd11820, %r7232;
	or.b64  	%rd16256, %rd11821, %rd11819;
	bra.uni 	$L__BB0_638;
$L__BB0_637:
	mul.wide.s32 	%rd11822, %r323, 8;
	add.s64 	%rd11823, %rd20, %rd11822;
	ld.local.u64 	%rd11824, [%rd11823];
	shr.u64 	%rd16256, %rd11824, %r324;
$L__BB0_638:
	and.b64  	%rd11825, %rd16256, 33554431;
	st.global.u64 	[%rd441+5888], %rd11825;
	add.s32 	%r7233, %r287, 600;
	shr.u32 	%r7234, %r7233, 6;
	sub.s32 	%r325, %r7234, %r288;
	and.b32  	%r326, %r7233, 56;
	setp.lt.u32 	%p471, %r326, 40;
	@%p471 bra 	$L__BB0_640;
	mul.wide.s32 	%rd11826, %r325, 8;
	add.s64 	%rd11827, %rd20, %rd11826;
	ld.local.u64 	%rd11828, [%rd11827];
	ld.local.u64 	%rd11829, [%rd11827+8];
	shr.u64 	%rd11830, %rd11828, %r326;
	shl.b64 	%rd11831, %rd11829, 1;
	xor.b32  	%r7235, %r326, 63;
	shl.b64 	%rd11832, %rd11831, %r7235;
	or.b64  	%rd16257, %rd11832, %rd11830;
	bra.uni 	$L__BB0_641;
$L__BB0_640:
	mul.wide.s32 	%rd11833, %r325, 8;
	add.s64 	%rd11834, %rd20, %rd11833;
	ld.local.u64 	%rd11835, [%rd11834];
	shr.u64 	%rd16257, %rd11835, %r326;
$L__BB0_641:
	and.b64  	%rd11836, %rd16257, 33554431;
	st.global.u64 	[%rd441+6144], %rd11836;
	add.s32 	%r7236, %r287, 625;
	shr.u32 	%r7237, %r7236, 6;
	sub.s32 	%r327, %r7237, %r288;
	and.b32  	%r328, %r7236, 49;
	setp.lt.u32 	%p472, %r328, 40;
	@%p472 bra 	$L__BB0_643;
	mul.wide.s32 	%rd11837, %r327, 8;
	add.s64 	%rd11838, %rd20, %rd11837;
	ld.local.u64 	%rd11839, [%rd11838];
	ld.local.u64 	%rd11840, [%rd11838+8];
	shr.u64 	%rd11841, %rd11839, %r328;
	shl.b64 	%rd11842, %rd11840, 1;
	xor.b32  	%r7238, %r328, 63;
	shl.b64 	%rd11843, %rd11842, %r7238;
	or.b64  	%rd16258, %rd11843, %rd11841;
	bra.uni 	$L__BB0_644;
$L__BB0_643:
	mul.wide.s32 	%rd11844, %r327, 8;
	add.s64 	%rd11845, %rd20, %rd11844;
	ld.local.u64 	%rd11846, [%rd11845];
	shr.u64 	%rd16258, %rd11846, %r328;
$L__BB0_644:
	and.b64  	%rd11847, %rd16258, 33554431;
	st.global.u64 	[%rd441+6400], %rd11847;
	add.s32 	%r7239, %r287, 650;
	shr.u32 	%r7240, %r7239, 6;
	sub.s32 	%r329, %r7240, %r288;
	and.b32  	%r330, %r7239, 42;
	setp.lt.u32 	%p473, %r330, 40;
	@%p473 bra 	$L__BB0_646;
	mul.wide.s32 	%rd11848, %r329, 8;
	add.s64 	%rd11849, %rd20, %rd11848;
	ld.local.u64 	%rd11850, [%rd11849];
	ld.local.u64 	%rd11851, [%rd11849+8];
	shr.u64 	%rd11852, %rd11850, %r330;
	shl.b64 	%rd11853, %rd11851, 1;
	xor.b32  	%r7241, %r330, 63;
	shl.b64 	%rd11854, %rd11853, %r7241;
	or.b64  	%rd16259, %rd11854, %rd11852;
	bra.uni 	$L__BB0_647;
$L__BB0_646:
	mul.wide.s32 	%rd11855, %r329, 8;
	add.s64 	%rd11856, %rd20, %rd11855;
	ld.local.u64 	%rd11857, [%rd11856];
	shr.u64 	%rd16259, %rd11857, %r330;
$L__BB0_647:
	and.b64  	%rd11858, %rd16259, 33554431;
	st.global.u64 	[%rd441+6656], %rd11858;
	add.s32 	%r7242, %r287, 675;
	shr.u32 	%r7243, %r7242, 6;
	sub.s32 	%r7244, %r7243, %r288;
	and.b32  	%r7245, %r7242, 35;
	mul.wide.s32 	%rd11859, %r7244, 8;
	add.s64 	%rd11860, %rd20, %rd11859;
	ld.local.u64 	%rd11861, [%rd11860];
	shr.u64 	%rd11862, %rd11861, %r7245;
	and.b64  	%rd11863, %rd11862, 33554431;
	st.global.u64 	[%rd441+6912], %rd11863;
	add.s32 	%r7246, %r287, 700;
	shr.u32 	%r7247, %r7246, 6;
	sub.s32 	%r331, %r7247, %r288;
	and.b32  	%r332, %r7246, 60;
	setp.lt.u32 	%p474, %r332, 40;
	@%p474 bra 	$L__BB0_649;
	mul.wide.s32 	%rd11864, %r331, 8;
	add.s64 	%rd11865, %rd20, %rd11864;
	ld.local.u64 	%rd11866, [%rd11865];
	ld.local.u64 	%rd11867, [%rd11865+8];
	shr.u64 	%rd11868, %rd11866, %r332;
	shl.b64 	%rd11869, %rd11867, 1;
	xor.b32  	%r7248, %r332, 63;
	shl.b64 	%rd11870, %rd11869, %r7248;
	or.b64  	%rd16260, %rd11870, %rd11868;
	bra.uni 	$L__BB0_650;
$L__BB0_649:
	mul.wide.s32 	%rd11871, %r331, 8;
	add.s64 	%rd11872, %rd20, %rd11871;
	ld.local.u64 	%rd11873, [%rd11872];
	shr.u64 	%rd16260, %rd11873, %r332;
$L__BB0_650:
	and.b64  	%rd11874, %rd16260, 33554431;
	st.global.u64 	[%rd441+7168], %rd11874;
	add.s32 	%r7249, %r287, 725;
	shr.u32 	%r7250, %r7249, 6;
	sub.s32 	%r333, %r7250, %r288;
	and.b32  	%r334, %r7249, 53;
	setp.lt.u32 	%p475, %r334, 40;
	@%p475 bra 	$L__BB0_652;
	mul.wide.s32 	%rd11875, %r333, 8;
	add.s64 	%rd11876, %rd20, %rd11875;
	ld.local.u64 	%rd11877, [%rd11876];
	ld.local.u64 	%rd11878, [%rd11876+8];
	shr.u64 	%rd11879, %rd11877, %r334;
	shl.b64 	%rd11880, %rd11878, 1;
	xor.b32  	%r7251, %r334, 63;
	shl.b64 	%rd11881, %rd11880, %r7251;
	or.b64  	%rd16261, %rd11881, %rd11879;
	bra.uni 	$L__BB0_653;
$L__BB0_652:
	mul.wide.s32 	%rd11882, %r333, 8;
	add.s64 	%rd11883, %rd20, %rd11882;
	ld.local.u64 	%rd11884, [%rd11883];
	shr.u64 	%rd16261, %rd11884, %r334;
$L__BB0_653:
	and.b64  	%rd11885, %rd16261, 33554431;
	st.global.u64 	[%rd441+7424], %rd11885;
	add.s32 	%r7252, %r287, 750;
	shr.u32 	%r7253, %r7252, 6;
	sub.s32 	%r335, %r7253, %r288;
	and.b32  	%r336, %r7252, 46;
	setp.lt.u32 	%p476, %r336, 40;
	@%p476 bra 	$L__BB0_655;
	mul.wide.s32 	%rd11886, %r335, 8;
	add.s64 	%rd11887, %rd20, %rd11886;
	ld.local.u64 	%rd11888, [%rd11887];
	ld.local.u64 	%rd11889, [%rd11887+8];
	shr.u64 	%rd11890, %rd11888, %r336;
	shl.b64 	%rd11891, %rd11889, 1;
	xor.b32  	%r7254, %r336, 63;
	shl.b64 	%rd11892, %rd11891, %r7254;
	or.b64  	%rd16262, %rd11892, %rd11890;
	bra.uni 	$L__BB0_656;
$L__BB0_655:
	mul.wide.s32 	%rd11893, %r335, 8;
	add.s64 	%rd11894, %rd20, %rd11893;
	ld.local.u64 	%rd11895, [%rd11894];
	shr.u64 	%rd16262, %rd11895, %r336;
$L__BB0_656:
	and.b64  	%rd11896, %rd16262, 33554431;
	st.global.u64 	[%rd441+7680], %rd11896;
	add.s32 	%r7255, %r287, 775;
	shr.u32 	%r7256, %r7255, 6;
	sub.s32 	%r7257, %r7256, %r288;
	and.b32  	%r7258, %r7255, 39;
	mul.wide.s32 	%rd11897, %r7257, 8;
	add.s64 	%rd11898, %rd20, %rd11897;
	ld.local.u64 	%rd11899, [%rd11898];
	shr.u64 	%rd11900, %rd11899, %r7258;
	and.b64  	%rd11901, %rd11900, 33554431;
	st.global.u64 	[%rd441+7936], %rd11901;
	bra.uni 	$L__BB0_1666;
$L__BB0_657:
	cvta.to.local.u64 	%rd11406, %rd1622;
	mov.u32 	%r6989, %tid.x;
	mul.lo.s32 	%r6990, %r6989, 832;
	mul.lo.s32 	%r6991, %r6989, 13;
	mul.wide.u32 	%rd11407, %r6991, 8;
	add.s64 	%rd11408, %rd32, %rd11407;
	ld.global.nc.u64 	%rd11409, [%rd11408];
	ld.global.nc.u64 	%rd11410, [%rd11408+8];
	st.local.v2.u64 	[%rd11406], {%rd11409, %rd11410};
	ld.global.nc.u64 	%rd11411, [%rd11408+16];
	ld.global.nc.u64 	%rd11412, [%rd11408+24];
	st.local.v2.u64 	[%rd11406+16], {%rd11411, %rd11412};
	ld.global.nc.u64 	%rd11413, [%rd11408+32];
	ld.global.nc.u64 	%rd11414, [%rd11408+40];
	st.local.v2.u64 	[%rd11406+32], {%rd11413, %rd11414};
	ld.global.nc.u64 	%rd11415, [%rd11408+48];
	ld.global.nc.u64 	%rd11416, [%rd11408+56];
	st.local.v2.u64 	[%rd11406+48], {%rd11415, %rd11416};
	ld.global.nc.u64 	%rd11417, [%rd11408+64];
	ld.global.nc.u64 	%rd11418, [%rd11408+72];
	st.local.v2.u64 	[%rd11406+64], {%rd11417, %rd11418};
	ld.global.nc.u64 	%rd11419, [%rd11408+80];
	ld.global.nc.u64 	%rd11420, [%rd11408+88];
	st.local.v2.u64 	[%rd11406+80], {%rd11419, %rd11420};
	ld.global.nc.u64 	%rd11421, [%rd11408+96];
	ld.global.nc.u64 	%rd11422, [%rd11408+104];
	st.local.v2.u64 	[%rd11406+96], {%rd11421, %rd11422};
	shr.u32 	%r6992, %r6990, 6;
	sub.s32 	%r6993, %r6992, %r6991;
	mul.wide.s32 	%rd11423, %r6993, 8;
	add.s64 	%rd11424, %rd11406, %rd11423;
	ld.local.u64 	%rd11425, [%rd11424];
	and.b64  	%rd11426, %rd11425, 67108863;
	mul.wide.u32 	%rd11427, %r6989, 8;
	add.s64 	%rd11428, %rd33, %rd11427;
	st.global.u64 	[%rd11428], %rd11426;
	add.s64 	%rd11429, %rd11424, %rd11423;
	ld.local.u64 	%rd11430, [%rd11429];
	shr.u64 	%rd11431, %rd11430, 26;
	and.b64  	%rd11432, %rd11431, 67108863;
	st.global.u64 	[%rd11428+256], %rd11432;
	ld.local.u64 	%rd11433, [%rd11429];
	ld.local.u64 	%rd11434, [%rd11429+8];
	mov.b64 	{%r6994, %r6995}, %rd11434;
	mov.b64 	{%r6996, %r6997}, %rd11433;
	shf.l.wrap.b32 	%r6998, %r6997, %r6994, 12;
	shf.l.wrap.b32 	%r6999, %r6994, %r6995, 12;
	mov.b64 	%rd11435, {%r6998, %r6999};
	and.b64  	%rd11436, %rd11435, 67108863;
	st.global.u64 	[%rd11428+512], %rd11436;
	add.s32 	%r7000, %r6990, 78;
	shr.u32 	%r7001, %r7000, 6;
	sub.s32 	%r7002, %r7001, %r6991;
	mul.wide.s32 	%rd11437, %r7002, 8;
	add.s64 	%rd11438, %rd11424, %rd11437;
	ld.local.u64 	%rd11439, [%rd11438];
	shr.u64 	%rd11440, %rd11439, 14;
	and.b64  	%rd11441, %rd11440, 67108863;
	st.global.u64 	[%rd11428+768], %rd11441;
	add.s32 	%r7003, %r6990, 104;
	shr.u32 	%r7004, %r7003, 6;
	sub.s32 	%r7005, %r7004, %r6991;
	mul.wide.s32 	%rd11442, %r7005, 8;
	add.s64 	%rd11443, %rd11424, %rd11442;
	ld.local.u64 	%rd11444, [%rd11443];
	ld.local.u64 	%rd11445, [%rd11443+8];
	mov.b64 	{%r7006, %r7007}, %rd11445;
	mov.b64 	{%r7008, %r7009}, %rd11444;
	shf.l.wrap.b32 	%r7010, %r7009, %r7006, 24;
	shf.l.wrap.b32 	%r7011, %r7006, %r7007, 24;
	mov.b64 	%rd11446, {%r7010, %r7011};
	and.b64  	%rd11447, %rd11446, 67108863;
	st.global.u64 	[%rd11428+1024], %rd11447;
	add.s32 	%r7012, %r6990, 130;
	shr.u32 	%r7013, %r7012, 6;
	sub.s32 	%r7014, %r7013, %r6991;
	mul.wide.s32 	%rd11448, %r7014, 8;
	add.s64 	%rd11449, %rd11424, %rd11448;
	ld.local.u64 	%rd11450, [%rd11449];
	shr.u64 	%rd11451, %rd11450, 2;
	and.b64  	%rd11452, %rd11451, 67108863;
	st.global.u64 	[%rd11428+1280], %rd11452;
	add.s32 	%r7015, %r6990, 156;
	shr.u32 	%r7016, %r7015, 6;
	sub.s32 	%r7017, %r7016, %r6991;
	mul.wide.s32 	%rd11453, %r7017, 8;
	add.s64 	%rd11454, %rd11424, %rd11453;
	ld.local.u64 	%rd11455, [%rd11454];
	shr.u64 	%rd11456, %rd11455, 28;
	and.b64  	%rd11457, %rd11456, 67108863;
	st.global.u64 	[%rd11428+1536], %rd11457;
	add.s32 	%r7018, %r6990, 182;
	shr.u32 	%r7019, %r7018, 6;
	sub.s32 	%r7020, %r7019, %r6991;
	mul.wide.s32 	%rd11458, %r7020, 8;
	add.s64 	%rd11459, %rd11424, %rd11458;
	ld.local.u64 	%rd11460, [%rd11459];
	ld.local.u64 	%rd11461, [%rd11459+8];
	mov.b64 	{%r7021, %r7022}, %rd11461;
	mov.b64 	{%r7023, %r7024}, %rd11460;
	shf.l.wrap.b32 	%r7025, %r7024, %r7021, 10;
	shf.l.wrap.b32 	%r7026, %r7021, %r7022, 10;
	mov.b64 	%rd11462, {%r7025, %r7026};
	and.b64  	%rd11463, %rd11462, 67108863;
	st.global.u64 	[%rd11428+1792], %rd11463;
	add.s32 	%r7027, %r6990, 208;
	shr.u32 	%r7028, %r7027, 6;
	sub.s32 	%r7029, %r7028, %r6991;
	mul.wide.s32 	%rd11464, %r7029, 8;
	add.s64 	%rd11465, %rd11424, %rd11464;
	ld.local.u64 	%rd11466, [%rd11465];
	shr.u64 	%rd11467, %rd11466, 16;
	and.b64  	%rd11468, %rd11467, 67108863;
	st.global.u64 	[%rd11428+2048], %rd11468;
	add.s32 	%r7030, %r6990, 234;
	shr.u32 	%r7031, %r7030, 6;
	sub.s32 	%r7032, %r7031, %r6991;
	mul.wide.s32 	%rd11469, %r7032, 8;
	add.s64 	%rd11470, %rd11424, %rd11469;
	ld.local.u64 	%rd11471, [%rd11470];
	ld.local.u64 	%rd11472, [%rd11470+8];
	mov.b64 	{%r7033, %r7034}, %rd11472;
	mov.b64 	{%r7035, %r7036}, %rd11471;
	shf.l.wrap.b32 	%r7037, %r7036, %r7033, 22;
	shf.l.wrap.b32 	%r7038, %r7033, %r7034, 22;
	mov.b64 	%rd11473, {%r7037, %r7038};
	and.b64  	%rd11474, %rd11473, 67108863;
	st.global.u64 	[%rd11428+2304], %rd11474;
	add.s32 	%r7039, %r6990, 260;
	shr.u32 	%r7040, %r7039, 6;
	sub.s32 	%r7041, %r7040, %r6991;
	mul.wide.s32 	%rd11475, %r7041, 8;
	add.s64 	%rd11476, %rd11424, %rd11475;
	ld.local.u64 	%rd11477, [%rd11476];
	shr.u64 	%rd11478, %rd11477, 4;
	and.b64  	%rd11479, %rd11478, 67108863;
	st.global.u64 	[%rd11428+2560], %rd11479;
	add.s32 	%r7042, %r6990, 286;
	shr.u32 	%r7043, %r7042, 6;
	sub.s32 	%r7044, %r7043, %r6991;
	mul.wide.s32 	%rd11480, %r7044, 8;
	add.s64 	%rd11481, %rd11424, %rd11480;
	ld.local.u64 	%rd11482, [%rd11481];
	shr.u64 	%rd11483, %rd11482, 30;
	and.b64  	%rd11484, %rd11483, 67108863;
	st.global.u64 	[%rd11428+2816], %rd11484;
	add.s32 	%r7045, %r6990, 312;
	shr.u32 	%r7046, %r7045, 6;
	sub.s32 	%r7047, %r7046, %r6991;
	mul.wide.s32 	%rd11485, %r7047, 8;
	add.s64 	%rd11486, %rd11424, %rd11485;
	ld.local.u64 	%rd11487, [%rd11486];
	ld.local.u64 	%rd11488, [%rd11486+8];
	mov.b64 	{%r7048, %r7049}, %rd11488;
	mov.b64 	{%r7050, %r7051}, %rd11487;
	shf.l.wrap.b32 	%r7052, %r7051, %r7048, 8;
	shf.l.wrap.b32 	%r7053, %r7048, %r7049, 8;
	mov.b64 	%rd11489, {%r7052, %r7053};
	and.b64  	%rd11490, %rd11489, 67108863;
	st.global.u64 	[%rd11428+3072], %rd11490;
	add.s32 	%r7054, %r6990, 338;
	shr.u32 	%r7055, %r7054, 6;
	sub.s32 	%r7056, %r7055, %r6991;
	mul.wide.s32 	%rd11491, %r7056, 8;
	add.s64 	%rd11492, %rd11424, %rd11491;
	ld.local.u64 	%rd11493, [%rd11492];
	shr.u64 	%rd11494, %rd11493, 18;
	and.b64  	%rd11495, %rd11494, 67108863;
	st.global.u64 	[%rd11428+3328], %rd11495;
	add.s32 	%r7057, %r6990, 364;
	shr.u32 	%r7058, %r7057, 6;
	sub.s32 	%r7059, %r7058, %r6991;
	mul.wide.s32 	%rd11496, %r7059, 8;
	add.s64 	%rd11497, %rd11424, %rd11496;
	ld.local.u64 	%rd11498, [%rd11497];
	ld.local.u64 	%rd11499, [%rd11497+8];
	mov.b64 	{%r7060, %r7061}, %rd11499;
	mov.b64 	{%r7062, %r7063}, %rd11498;
	shf.l.wrap.b32 	%r7064, %r7063, %r7060, 20;
	shf.l.wrap.b32 	%r7065, %r7060, %r7061, 20;
	mov.b64 	%rd11500, {%r7064, %r7065};
	and.b64  	%rd11501, %rd11500, 67108863;
	st.global.u64 	[%rd11428+3584], %rd11501;
	add.s32 	%r7066, %r6990, 390;
	shr.u32 	%r7067, %r7066, 6;
	sub.s32 	%r7068, %r7067, %r6991;
	mul.wide.s32 	%rd11502, %r7068, 8;
	add.s64 	%rd11503, %rd11424, %rd11502;
	ld.local.u64 	%rd11504, [%rd11503];
	shr.u64 	%rd11505, %rd11504, 6;
	and.b64  	%rd11506, %rd11505, 67108863;
	st.global.u64 	[%rd11428+3840], %rd11506;
	add.s32 	%r7069, %r6990, 416;
	shr.u32 	%r7070, %r7069, 6;
	sub.s32 	%r7071, %r7070, %r6991;
	mul.wide.s32 	%rd11507, %r7071, 8;
	add.s64 	%rd11508, %rd11424, %rd11507;
	ld.local.u32 	%rd11509, [%rd11508+4];
	and.b64  	%rd11510, %rd11509, 67108863;
	st.global.u64 	[%rd11428+4096], %rd11510;
	add.s32 	%r7072, %r6990, 442;
	shr.u32 	%r7073, %r7072, 6;
	sub.s32 	%r7074, %r7073, %r6991;
	mul.wide.s32 	%rd11511, %r7074, 8;
	add.s64 	%rd11512, %rd11424, %rd11511;
	ld.local.u64 	%rd11513, [%rd11512];
	ld.local.u64 	%rd11514, [%rd11512+8];
	mov.b64 	{%r7075, %r7076}, %rd11514;
	mov.b64 	{%r7077, %r7078}, %rd11513;
	shf.l.wrap.b32 	%r7079, %r7078, %r7075, 6;
	shf.l.wrap.b32 	%r7080, %r7075, %r7076, 6;
	mov.b64 	%rd11515, {%r7079, %r7080};
	and.b64  	%rd11516, %rd11515, 67108863;
	st.global.u64 	[%rd11428+4352], %rd11516;
	add.s32 	%r7081, %r6990, 468;
	shr.u32 	%r7082, %r7081, 6;
	sub.s32 	%r7083, %r7082, %r6991;
	mul.wide.s32 	%rd11517, %r7083, 8;
	add.s64 	%rd11518, %rd11424, %rd11517;
	ld.local.u64 	%rd11519, [%rd11518];
	shr.u64 	%rd11520, %rd11519, 20;
	and.b64  	%rd11521, %rd11520, 67108863;
	st.global.u64 	[%rd11428+4608], %rd11521;
	add.s32 	%r7084, %r6990, 494;
	shr.u32 	%r7085, %r7084, 6;
	sub.s32 	%r7086, %r7085, %r6991;
	mul.wide.s32 	%rd11522, %r7086, 8;
	add.s64 	%rd11523, %rd11424, %rd11522;
	ld.local.u64 	%rd11524, [%rd11523];
	ld.local.u64 	%rd11525, [%rd11523+8];
	mov.b64 	{%r7087, %r7088}, %rd11525;
	mov.b64 	{%r7089, %r7090}, %rd11524;
	shf.l.wrap.b32 	%r7091, %r7090, %r7087, 18;
	shf.l.wrap.b32 	%r7092, %r7087, %r7088, 18;
	mov.b64 	%rd11526, {%r7091, %r7092};
	and.b64  	%rd11527, %rd11526, 67108863;
	st.global.u64 	[%rd11428+4864], %rd11527;
	add.s32 	%r7093, %r6990, 520;
	shr.u32 	%r7094, %r7093, 6;
	sub.s32 	%r7095, %r7094, %r6991;
	mul.wide.s32 	%rd11528, %r7095, 8;
	add.s64 	%rd11529, %rd11424, %rd11528;
	ld.local.u64 	%rd11530, [%rd11529];
	shr.u64 	%rd11531, %rd11530, 8;
	and.b64  	%rd11532, %rd11531, 67108863;
	st.global.u64 	[%rd11428+5120], %rd11532;
	add.s32 	%r7096, %r6990, 546;
	shr.u32 	%r7097, %r7096, 6;
	sub.s32 	%r7098, %r7097, %r6991;
	mul.wide.s32 	%rd11533, %r7098, 8;
	add.s64 	%rd11534, %rd11424, %rd11533;
	ld.local.u64 	%rd11535, [%rd11534];
	shr.u64 	%rd11536, %rd11535, 34;
	and.b64  	%rd11537, %rd11536, 67108863;
	st.global.u64 	[%rd11428+5376], %rd11537;
	add.s32 	%r7099, %r6990, 572;
	shr.u32 	%r7100, %r7099, 6;
	sub.s32 	%r7101, %r7100, %r6991;
	mul.wide.s32 	%rd11538, %r7101, 8;
	add.s64 	%rd11539, %rd11424, %rd11538;
	ld.local.u64 	%rd11540, [%rd11539];
	ld.local.u64 	%rd11541, [%rd11539+8];
	mov.b64 	{%r7102, %r7103}, %rd11541;
	mov.b64 	{%r7104, %r7105}, %rd11540;
	shf.l.wrap.b32 	%r7106, %r7105, %r7102, 4;
	shf.l.wrap.b32 	%r7107, %r7102, %r7103, 4;
	mov.b64 	%rd11542, {%r7106, %r7107};
	and.b64  	%rd11543, %rd11542, 67108863;
	st.global.u64 	[%rd11428+5632], %rd11543;
	add.s32 	%r7108, %r6990, 598;
	shr.u32 	%r7109, %r7108, 6;
	sub.s32 	%r7110, %r7109, %r6991;
	mul.wide.s32 	%rd11544, %r7110, 8;
	add.s64 	%rd11545, %rd11424, %rd11544;
	ld.local.u64 	%rd11546, [%rd11545];
	shr.u64 	%rd11547, %rd11546, 22;
	and.b64  	%rd11548, %rd11547, 67108863;
	st.global.u64 	[%rd11428+5888], %rd11548;
	add.s32 	%r7111, %r6990, 624;
	shr.u32 	%r7112, %r7111, 6;
	sub.s32 	%r7113, %r7112, %r6991;
	mul.wide.s32 	%rd11549, %r7113, 8;
	add.s64 	%rd11550, %rd11424, %rd11549;
	ld.local.u64 	%rd11551, [%rd11550];
	ld.local.u64 	%rd11552, [%rd11550+8];
	mov.b64 	{%r7114, %r7115}, %rd11552;
	mov.b64 	{%r7116, %r7117}, %rd11551;
	shf.l.wrap.b32 	%r7118, %r7117, %r7114, 16;
	shf.l.wrap.b32 	%r7119, %r7114, %r7115, 16;
	mov.b64 	%rd11553, {%r7118, %r7119};
	and.b64  	%rd11554, %rd11553, 67108863;
	st.global.u64 	[%rd11428+6144], %rd11554;
	add.s32 	%r7120, %r6990, 650;
	shr.u32 	%r7121, %r7120, 6;
	sub.s32 	%r7122, %r7121, %r6991;
	mul.wide.s32 	%rd11555, %r7122, 8;
	add.s64 	%rd11556, %rd11424, %rd11555;
	ld.local.u64 	%rd11557, [%rd11556];
	shr.u64 	%rd11558, %rd11557, 10;
	and.b64  	%rd11559, %rd11558, 67108863;
	st.global.u64 	[%rd11428+6400], %rd11559;
	add.s32 	%r7123, %r6990, 676;
	shr.u32 	%r7124, %r7123, 6;
	sub.s32 	%r7125, %r7124, %r6991;
	mul.wide.s32 	%rd11560, %r7125, 8;
	add.s64 	%rd11561, %rd11424, %rd11560;
	ld.local.u64 	%rd11562, [%rd11561];
	shr.u64 	%rd11563, %rd11562, 36;
	and.b64  	%rd11564, %rd11563, 67108863;
	st.global.u64 	[%rd11428+6656], %rd11564;
	add.s32 	%r7126, %r6990, 702;
	shr.u32 	%r7127, %r7126, 6;
	sub.s32 	%r7128, %r7127, %r6991;
	mul.wide.s32 	%rd11565, %r7128, 8;
	add.s64 	%rd11566, %rd11424, %rd11565;
	ld.local.u64 	%rd11567, [%rd11566];
	ld.local.u64 	%rd11568, [%rd11566+8];
	mov.b64 	{%r7129, %r7130}, %rd11568;
	mov.b64 	{%r7131, %r7132}, %rd11567;
	shf.l.wrap.b32 	%r7133, %r7132, %r7129, 2;
	shf.l.wrap.b32 	%r7134, %r7129, %r7130, 2;
	mov.b64 	%rd11569, {%r7133, %r7134};
	and.b64  	%rd11570, %rd11569, 67108863;
	st.global.u64 	[%rd11428+6912], %rd11570;
	add.s32 	%r7135, %r6990, 728;
	shr.u32 	%r7136, %r7135, 6;
	sub.s32 	%r7137, %r7136, %r6991;
	mul.wide.s32 	%rd11571, %r7137, 8;
	add.s64 	%rd11572, %rd11424, %rd11571;
	ld.local.u64 	%rd11573, [%rd11572];
	shr.u64 	%rd11574, %rd11573, 24;
	and.b64  	%rd11575, %rd11574, 67108863;
	st.global.u64 	[%rd11428+7168], %rd11575;
	add.s32 	%r7138, %r6990, 754;
	shr.u32 	%r7139, %r7138, 6;
	sub.s32 	%r7140, %r7139, %r6991;
	mul.wide.s32 	%rd11576, %r7140, 8;
	add.s64 	%rd11577, %rd11424, %rd11576;
	ld.local.u64 	%rd11578, [%rd11577];
	ld.local.u64 	%rd11579, [%rd11577+8];
	mov.b64 	{%r7141, %r7142}, %rd11579;
	mov.b64 	{%r7143, %r7144}, %rd11578;
	shf.l.wrap.b32 	%r7145, %r7144, %r7141, 14;
	shf.l.wrap.b32 	%r7146, %r7141, %r7142, 14;
	mov.b64 	%rd11580, {%r7145, %r7146};
	and.b64  	%rd11581, %rd11580, 67108863;
	st.global.u64 	[%rd11428+7424], %rd11581;
	add.s32 	%r7147, %r6990, 780;
	shr.u32 	%r7148, %r7147, 6;
	sub.s32 	%r7149, %r7148, %r6991;
	mul.wide.s32 	%rd11582, %r7149, 8;
	add.s64 	%rd11583, %rd11424, %rd11582;
	ld.local.u64 	%rd11584, [%rd11583];
	shr.u64 	%rd11585, %rd11584, 12;
	and.b64  	%rd11586, %rd11585, 67108863;
	st.global.u64 	[%rd11428+7680], %rd11586;
	add.s32 	%r7150, %r6990, 806;
	shr.u32 	%r7151, %r7150, 6;
	sub.s32 	%r7152, %r7151, %r6991;
	mul.wide.s32 	%rd11587, %r7152, 8;
	add.s64 	%rd11588, %rd11424, %rd11587;
	ld.local.u64 	%rd11589, [%rd11588];
	shr.u64 	%rd11590, %rd11589, 38;
	st.global.u64 	[%rd11428+7936], %rd11590;
	bra.uni 	$L__BB0_1666;
$L__BB0_658:
	ld.local.u64 	%rd11106, [%rd19];
	shr.u64 	%rd16263, %rd11106, %r340;
$L__BB0_659:
	and.b64  	%rd11107, %rd16263, 134217727;
	st.global.u64 	[%rd514+256], %rd11107;
	add.s32 	%r6889, %r337, 54;
	shr.u32 	%r6890, %r6889, 6;
	sub.s32 	%r341, %r6890, %r338;
	and.b32  	%r342, %r6889, 54;
	setp.lt.u32 	%p428, %r342, 38;
	@%p428 bra 	$L__BB0_661;
	mul.wide.s32 	%rd11108, %r341, 8;
	add.s64 	%rd11109, %rd19, %rd11108;
	ld.local.u64 	%rd11110, [%rd11109];
	ld.local.u64 	%rd11111, [%rd11109+8];
	shr.u64 	%rd11112, %rd11110, %r342;
	shl.b64 	%rd11113, %rd11111, 1;
	xor.b32  	%r6891, %r342, 63;
	shl.b64 	%rd11114, %rd11113, %r6891;
	or.b64  	%rd16264, %rd11114, %rd11112;
	bra.uni 	$L__BB0_662;
$L__BB0_661:
	mul.wide.s32 	%rd11115, %r341, 8;
	add.s64 	%rd11116, %rd19, %rd11115;
	ld.local.u64 	%rd11117, [%rd11116];
	shr.u64 	%rd16264, %rd11117, %r342;
$L__BB0_662:
	and.b64  	%rd11118, %rd16264, 134217727;
	st.global.u64 	[%rd514+512], %rd11118;
	add.s32 	%r6892, %r337, 81;
	shr.u32 	%r6893, %r6892, 6;
	sub.s32 	%r343, %r6893, %r338;
	and.b32  	%r344, %r6892, 49;
	setp.lt.u32 	%p429, %r344, 38;
	@%p429 bra 	$L__BB0_664;
	mul.wide.s32 	%rd11119, %r343, 8;
	add.s64 	%rd11120, %rd19, %rd11119;
	ld.local.u64 	%rd11121, [%rd11120];
	ld.local.u64 	%rd11122, [%rd11120+8];
	shr.u64 	%rd11123, %rd11121, %r344;
	shl.b64 	%rd11124, %rd11122, 1;
	xor.b32  	%r6894, %r344, 63;
	shl.b64 	%rd11125, %rd11124, %r6894;
	or.b64  	%rd16265, %rd11125, %rd11123;
	bra.uni 	$L__BB0_665;
$L__BB0_664:
	mul.wide.s32 	%rd11126, %r343, 8;
	add.s64 	%rd11127, %rd19, %rd11126;
	ld.local.u64 	%rd11128, [%rd11127];
	shr.u64 	%rd16265, %rd11128, %r344;
$L__BB0_665:
	and.b64  	%rd11129, %rd16265, 134217727;
	st.global.u64 	[%rd514+768], %rd11129;
	add.s32 	%r6895, %r337, 108;
	shr.u32 	%r6896, %r6895, 6;
	sub.s32 	%r345, %r6896, %r338;
	and.b32  	%r346, %r6895, 44;
	setp.lt.u32 	%p430, %r346, 38;
	@%p430 bra 	$L__BB0_667;
	mul.wide.s32 	%rd11130, %r345, 8;
	add.s64 	%rd11131, %rd19, %rd11130;
	ld.local.u64 	%rd11132, [%rd11131];
	ld.local.u64 	%rd11133, [%rd11131+8];
	shr.u64 	%rd11134, %rd11132, %r346;
	shl.b64 	%rd11135, %rd11133, 1;
	xor.b32  	%r6897, %r346, 63;
	shl.b64 	%rd11136, %rd11135, %r6897;
	or.b64  	%rd16266, %rd11136, %rd11134;
	bra.uni 	$L__BB0_668;
$L__BB0_667:
	mul.wide.s32 	%rd11137, %r345, 8;
	add.s64 	%rd11138, %rd19, %rd11137;
	ld.local.u64 	%rd11139, [%rd11138];
	shr.u64 	%rd16266, %rd11139, %r346;
$L__BB0_668:
	and.b64  	%rd11140, %rd16266, 134217727;
	st.global.u64 	[%rd514+1024], %rd11140;
	add.s32 	%r6898, %r337, 135;
	shr.u32 	%r6899, %r6898, 6;
	sub.s32 	%r347, %r6899, %r338;
	and.b32  	%r348, %r6898, 39;
	setp.lt.u32 	%p431, %r348, 38;
	@%p431 bra 	$L__BB0_670;
	mul.wide.s32 	%rd11141, %r347, 8;
	add.s64 	%rd11142, %rd19, %rd11141;
	ld.local.u64 	%rd11143, [%rd11142];
	ld.local.u64 	%rd11144, [%rd11142+8];
	shr.u64 	%rd11145, %rd11143, %r348;
	shl.b64 	%rd11146, %rd11144, 1;
	xor.b32  	%r6900, %r348, 63;
	shl.b64 	%rd11147, %rd11146, %r6900;
	or.b64  	%rd16267, %rd11147, %rd11145;
	bra.uni 	$L__BB0_671;
$L__BB0_670:
	mul.wide.s32 	%rd11148, %r347, 8;
	add.s64 	%rd11149, %rd19, %rd11148;
	ld.local.u64 	%rd11150, [%rd11149];
	shr.u64 	%rd16267, %rd11150, %r348;
$L__BB0_671:
	and.b64  	%rd11151, %rd16267, 134217727;
	st.global.u64 	[%rd514+1280], %rd11151;
	add.s32 	%r6901, %r337, 162;
	shr.u32 	%r6902, %r6901, 6;
	sub.s32 	%r6903, %r6902, %r338;
	and.b32  	%r6904, %r6901, 34;
	mul.wide.s32 	%rd11152, %r6903, 8;
	add.s64 	%rd11153, %rd19, %rd11152;
	ld.local.u64 	%rd11154, [%rd11153];
	shr.u64 	%rd11155, %rd11154, %r6904;
	and.b64  	%rd11156, %rd11155, 134217727;
	st.global.u64 	[%rd514+1536], %rd11156;
	add.s32 	%r6905, %r337, 189;
	shr.u32 	%r6906, %r6905, 6;
	sub.s32 	%r349, %r6906, %r338;
	and.b32  	%r350, %r6905, 61;
	setp.lt.u32 	%p432, %r350, 38;
	@%p432 bra 	$L__BB0_673;
	mul.wide.s32 	%rd11157, %r349, 8;
	add.s64 	%rd11158, %rd19, %rd11157;
	ld.local.u64 	%rd11159, [%rd11158];
	ld.local.u64 	%rd11160, [%rd11158+8];
	shr.u64 	%rd11161, %rd11159, %r350;
	shl.b64 	%rd11162, %rd11160, 1;
	xor.b32  	%r6907, %r350, 63;
	shl.b64 	%rd11163, %rd11162, %r6907;
	or.b64  	%rd16268, %rd11163, %rd11161;
	bra.uni 	$L__BB0_674;
$L__BB0_673:
	mul.wide.s32 	%rd11164, %r349, 8;
	add.s64 	%rd11165, %rd19, %rd11164;
	ld.local.u64 	%rd11166, [%rd11165];
	shr.u64 	%rd16268, %rd11166, %r350;
$L__BB0_674:
	and.b64  	%rd11167, %rd16268, 134217727;
	st.global.u64 	[%rd514+1792], %rd11167;
	add.s32 	%r6908, %r337, 216;
	shr.u32 	%r6909, %r6908, 6;
	sub.s32 	%r351, %r6909, %r338;
	and.b32  	%r352, %r6908, 56;
	setp.lt.u32 	%p433, %r352, 38;
	@%p433 bra 	$L__BB0_676;
	mul.wide.s32 	%rd11168, %r351, 8;
	add.s64 	%rd11169, %rd19, %rd11168;
	ld.local.u64 	%rd11170, [%rd11169];
	ld.local.u64 	%rd11171, [%rd11169+8];
	shr.u64 	%rd11172, %rd11170, %r352;
	shl.b64 	%rd11173, %rd11171, 1;
	xor.b32  	%r6910, %r352, 63;
	shl.b64 	%rd11174, %rd11173, %r6910;
	or.b64  	%rd16269, %rd11174, %rd11172;
	bra.uni 	$L__BB0_677;
$L__BB0_676:
	mul.wide.s32 	%rd11175, %r351, 8;
	add.s64 	%rd11176, %rd19, %rd11175;
	ld.local.u64 	%rd11177, [%rd11176];
	shr.u64 	%rd16269, %rd11177, %r352;
$L__BB0_677:
	and.b64  	%rd11178, %rd16269, 134217727;
	st.global.u64 	[%rd514+2048], %rd11178;
	add.s32 	%r6911, %r337, 243;
	shr.u32 	%r6912, %r6911, 6;
	sub.s32 	%r353, %r6912, %r338;
	and.b32  	%r354, %r6911, 51;
	setp.lt.u32 	%p434, %r354, 38;
	@%p434 bra 	$L__BB0_679;
	mul.wide.s32 	%rd11179, %r353, 8;
	add.s64 	%rd11180, %rd19, %rd11179;
	ld.local.u64 	%rd11181, [%rd11180];
	ld.local.u64 	%rd11182, [%rd11180+8];
	shr.u64 	%rd11183, %rd11181, %r354;
	shl.b64 	%rd11184, %rd11182, 1;
	xor.b32  	%r6913, %r354, 63;
	shl.b64 	%rd11185, %rd11184, %r6913;
	or.b64  	%rd16270, %rd11185, %rd11183;
	bra.uni 	$L__BB0_680;
$L__BB0_679:
	mul.wide.s32 	%rd11186, %r353, 8;
	add.s64 	%rd11187, %rd19, %rd11186;
	ld.local.u64 	%rd11188, [%rd11187];
	shr.u64 	%rd16270, %rd11188, %r354;
$L__BB0_680:
	and.b64  	%rd11189, %rd16270, 134217727;
	st.global.u64 	[%rd514+2304], %rd11189;
	add.s32 	%r6914, %r337, 270;
	shr.u32 	%r6915, %r6914, 6;
	sub.s32 	%r355, %r6915, %r338;
	and.b32  	%r356, %r6914, 46;
	setp.lt.u32 	%p435, %r356, 38;
	@%p435 bra 	$L__BB0_682;
	mul.wide.s32 	%rd11190, %r355, 8;
	add.s64 	%rd11191, %rd19, %rd11190;
	ld.local.u64 	%rd11192, [%rd11191];
	ld.local.u64 	%rd11193, [%rd11191+8];
	shr.u64 	%rd11194, %rd11192, %r356;
	shl.b64 	%rd11195, %rd11193, 1;
	xor.b32  	%r6916, %r356, 63;
	shl.b64 	%rd11196, %rd11195, %r6916;
	or.b64  	%rd16271, %rd11196, %rd11194;
	bra.uni 	$L__BB0_683;
$L__BB0_682:
	mul.wide.s32 	%rd11197, %r355, 8;
	add.s64 	%rd11198, %rd19, %rd11197;
	ld.local.u64 	%rd11199, [%rd11198];
	shr.u64 	%rd16271, %rd11199, %r356;
$L__BB0_683:
	and.b64  	%rd11200, %rd16271, 134217727;
	st.global.u64 	[%rd514+2560], %rd11200;
	add.s32 	%r6917, %r337, 297;
	shr.u32 	%r6918, %r6917, 6;
	sub.s32 	%r357, %r6918, %r338;
	and.b32  	%r358, %r6917, 41;
	setp.lt.u32 	%p436, %r358, 38;
	@%p436 bra 	$L__BB0_685;
	mul.wide.s32 	%rd11201, %r357, 8;
	add.s64 	%rd11202, %rd19, %rd11201;
	ld.local.u64 	%rd11203, [%rd11202];
	ld.local.u64 	%rd11204, [%rd11202+8];
	shr.u64 	%rd11205, %rd11203, %r358;
	shl.b64 	%rd11206, %rd11204, 1;
	xor.b32  	%r6919, %r358, 63;
	shl.b64 	%rd11207, %rd11206, %r6919;
	or.b64  	%rd16272, %rd11207, %rd11205;
	bra.uni 	$L__BB0_686;
$L__BB0_685:
	mul.wide.s32 	%rd11208, %r357, 8;
	add.s64 	%rd11209, %rd19, %rd11208;
	ld.local.u64 	%rd11210, [%rd11209];
	shr.u64 	%rd16272, %rd11210, %r358;
$L__BB0_686:
	and.b64  	%rd11211, %rd16272, 134217727;
	st.global.u64 	[%rd514+2816], %rd11211;
	add.s32 	%r6920, %r337, 324;
	shr.u32 	%r6921, %r6920, 6;
	sub.s32 	%r6922, %r6921, %r338;
	and.b32  	%r6923, %r6920, 36;
	mul.wide.s32 	%rd11212, %r6922, 8;
	add.s64 	%rd11213, %rd19, %rd11212;
	ld.local.u64 	%rd11214, [%rd11213];
	shr.u64 	%rd11215, %rd11214, %r6923;
	and.b64  	%rd11216, %rd11215, 134217727;
	st.global.u64 	[%rd514+3072], %rd11216;
	add.s32 	%r6924, %r337, 351;
	shr.u32 	%r6925, %r6924, 6;
	sub.s32 	%r359, %r6925, %r338;
	and.b32  	%r360, %r6924, 63;
	setp.lt.u32 	%p437, %r360, 38;
	@%p437 bra 	$L__BB0_688;
	mul.wide.s32 	%rd11217, %r359, 8;
	add.s64 	%rd11218, %rd19, %rd11217;
	ld.local.u64 	%rd11219, [%rd11218];
	ld.local.u64 	%rd11220, [%rd11218+8];
	shr.u64 	%rd11221, %rd11219, %r360;
	shl.b64 	%rd11222, %rd11220, 1;
	xor.b32  	%r6926, %r360, 63;
	shl.b64 	%rd11223, %rd11222, %r6926;
	or.b64  	%rd16273, %rd11223, %rd11221;
	bra.uni 	$L__BB0_689;
$L__BB0_688:
	mul.wide.s32 	%rd11224, %r359, 8;
	add.s64 	%rd11225, %rd19, %rd11224;
	ld.local.u64 	%rd11226, [%rd11225];
	shr.u64 	%rd16273, %rd11226, %r360;
$L__BB0_689:
	and.b64  	%rd11227, %rd16273, 134217727;
	st.global.u64 	[%rd514+3328], %rd11227;
	add.s32 	%r6927, %r337, 378;
	shr.u32 	%r6928, %r6927, 6;
	sub.s32 	%r361, %r6928, %r338;
	and.b32  	%r362, %r6927, 58;
	setp.lt.u32 	%p438, %r362, 38;
	@%p438 bra 	$L__BB0_691;
	mul.wide.s32 	%rd11228, %r361, 8;
	add.s64 	%rd11229, %rd19, %rd11228;
	ld.local.u64 	%rd11230, [%rd11229];
	ld.local.u64 	%rd11231, [%rd11229+8];
	shr.u64 	%rd11232, %rd11230, %r362;
	shl.b64 	%rd11233, %rd11231, 1;
	xor.b32  	%r6929, %r362, 63;
	shl.b64 	%rd11234, %rd11233, %r6929;
	or.b64  	%rd16274, %rd11234, %rd11232;
	bra.uni 	$L__BB0_692;
$L__BB0_691:
	mul.wide.s32 	%rd11235, %r361, 8;
	add.s64 	%rd11236, %rd19, %rd11235;
	ld.local.u64 	%rd11237, [%rd11236];
	shr.u64 	%rd16274, %rd11237, %r362;
$L__BB0_692:
	and.b64  	%rd11238, %rd16274, 134217727;
	st.global.u64 	[%rd514+3584], %rd11238;
	add.s32 	%r6930, %r337, 405;
	shr.u32 	%r6931, %r6930, 6;
	sub.s32 	%r363, %r6931, %r338;
	and.b32  	%r364, %r6930, 53;
	setp.lt.u32 	%p439, %r364, 38;
	@%p439 bra 	$L__BB0_694;
	mul.wide.s32 	%rd11239, %r363, 8;
	add.s64 	%rd11240, %rd19, %rd11239;
	ld.local.u64 	%rd11241, [%rd11240];
	ld.local.u64 	%rd11242, [%rd11240+8];
	shr.u64 	%rd11243, %rd11241, %r364;
	shl.b64 	%rd11244, %rd11242, 1;
	xor.b32  	%r6932, %r364, 63;
	shl.b64 	%rd11245, %rd11244, %r6932;
	or.b64  	%rd16275, %rd11245, %rd11243;
	bra.uni 	$L__BB0_695;
$L__BB0_694:
	mul.wide.s32 	%rd11246, %r363, 8;
	add.s64 	%rd11247, %rd19, %rd11246;
	ld.local.u64 	%rd11248, [%rd11247];
	shr.u64 	%rd16275, %rd11248, %r364;
$L__BB0_695:
	and.b64  	%rd11249, %rd16275, 134217727;
	st.global.u64 	[%rd514+3840], %rd11249;
	add.s32 	%r6933, %r337, 432;
	shr.u32 	%r6934, %r6933, 6;
	sub.s32 	%r365, %r6934, %r338;
	and.b32  	%r366, %r6933, 48;
	setp.lt.u32 	%p440, %r366, 38;
	@%p440 bra 	$L__BB0_697;
	mul.wide.s32 	%rd11250, %r365, 8;
	add.s64 	%rd11251, %rd19, %rd11250;
	ld.local.u64 	%rd11252, [%rd11251];
	ld.local.u64 	%rd11253, [%rd11251+8];
	shr.u64 	%rd11254, %rd11252, %r366;
	shl.b64 	%rd11255, %rd11253, 1;
	xor.b32  	%r6935, %r366, 63;
	shl.b64 	%rd11256, %rd11255, %r6935;
	or.b64  	%rd16276, %rd11256, %rd11254;
	bra.uni 	$L__BB0_698;
$L__BB0_697:
	mul.wide.s32 	%rd11257, %r365, 8;
	add.s64 	%rd11258, %rd19, %rd11257;
	ld.local.u64 	%rd11259, [%rd11258];
	shr.u64 	%rd16276, %rd11259, %r366;
$L__BB0_698:
	and.b64  	%rd11260, %rd16276, 134217727;
	st.global.u64 	[%rd514+4096], %rd11260;
	add.s32 	%r6936, %r337, 459;
	shr.u32 	%r6937, %r6936, 6;
	sub.s32 	%r367, %r6937, %r338;
	and.b32  	%r368, %r6936, 43;
	setp.lt.u32 	%p441, %r368, 38;
	@%p441 bra 	$L__BB0_700;
	mul.wide.s32 	%rd11261, %r367, 8;
	add.s64 	%rd11262, %rd19, %rd11261;
	ld.local.u64 	%rd11263, [%rd11262];
	ld.local.u64 	%rd11264, [%rd11262+8];
	shr.u64 	%rd11265, %rd11263, %r368;
	shl.b64 	%rd11266, %rd11264, 1;
	xor.b32  	%r6938, %r368, 63;
	shl.b64 	%rd11267, %rd11266, %r6938;
	or.b64  	%rd16277, %rd11267, %rd11265;
	bra.uni 	$L__BB0_701;
$L__BB0_700:
	mul.wide.s32 	%rd11268, %r367, 8;
	add.s64 	%rd11269, %rd19, %rd11268;
	ld.local.u64 	%rd11270, [%rd11269];
	shr.u64 	%rd16277, %rd11270, %r368;
$L__BB0_701:
	and.b64  	%rd11271, %rd16277, 134217727;
	st.global.u64 	[%rd514+4352], %rd11271;
	add.s32 	%r6939, %r337, 486;
	shr.u32 	%r6940, %r6939, 6;
	sub.s32 	%r369, %r6940, %r338;
	and.b32  	%r370, %r6939, 38;
	setp.ne.s32 	%p442, %r370, 38;
	@%p442 bra 	$L__BB0_703;
	mul.wide.s32 	%rd11275, %r369, 8;
	add.s64 	%rd11276, %rd19, %rd11275;
	ld.local.u64 	%rd11277, [%rd11276];
	ld.local.u64 	%rd11278, [%rd11276+8];
	mov.b64 	{%r6941, %r6942}, %rd11278;
	mov.b64 	{%r6943, %r6944}, %rd11277;
	shf.l.wrap.b32 	%r6945, %r6944, %r6941, 26;
	shf.l.wrap.b32 	%r6946, %r6941, %r6942, 26;
	mov.b64 	%rd16278, {%r6945, %r6946};
	bra.uni 	$L__BB0_704;
$L__BB0_703:
	mul.wide.s32 	%rd11272, %r369, 8;
	add.s64 	%rd11273, %rd19, %rd11272;
	ld.local.u64 	%rd11274, [%rd11273];
	shr.u64 	%rd16278, %rd11274, %r370;
$L__BB0_704:
	and.b64  	%rd11279, %rd16278, 134217727;
	st.global.u64 	[%rd514+4608], %rd11279;
	add.s32 	%r6947, %r337, 513;
	shr.u32 	%r6948, %r6947, 6;
	sub.s32 	%r6949, %r6948, %r338;
	and.b32  	%r6950, %r6947, 33;
	mul.wide.s32 	%rd11280, %r6949, 8;
	add.s64 	%rd11281, %rd19, %rd11280;
	ld.local.u64 	%rd11282, [%rd11281];
	shr.u64 	%rd11283, %rd11282, %r6950;
	and.b64  	%rd11284, %rd11283, 134217727;
	st.global.u64 	[%rd514+4864], %rd11284;
	add.s32 	%r6951, %r337, 540;
	shr.u32 	%r6952, %r6951, 6;
	sub.s32 	%r371, %r6952, %r338;
	and.b32  	%r372, %r6951, 60;
	setp.lt.u32 	%p443, %r372, 38;
	@%p443 bra 	$L__BB0_706;
	mul.wide.s32 	%rd11285, %r371, 8;
	add.s64 	%rd11286, %rd19, %rd11285;
	ld.local.u64 	%rd11287, [%rd11286];
	ld.local.u64 	%rd11288, [%rd11286+8];
	shr.u64 	%rd11289, %rd11287, %r372;
	shl.b64 	%rd11290, %rd11288, 1;
	xor.b32  	%r6953, %r372, 63;
	shl.b64 	%rd11291, %rd11290, %r6953;
	or.b64  	%rd16279, %rd11291, %rd11289;
	bra.uni 	$L__BB0_707;
$L__BB0_706:
	mul.wide.s32 	%rd11292, %r371, 8;
	add.s64 	%rd11293, %rd19, %rd11292;
	ld.local.u64 	%rd11294, [%rd11293];
	shr.u64 	%rd16279, %rd11294, %r372;
$L__BB0_707:
	and.b64  	%rd11295, %rd16279, 134217727;
	st.global.u64 	[%rd514+5120], %rd11295;
	add.s32 	%r6954, %r337, 567;
	shr.u32 	%r6955, %r6954, 6;
	sub.s32 	%r373, %r6955, %r338;
	and.b32  	%r374, %r6954, 55;
	setp.lt.u32 	%p444, %r374, 38;
	@%p444 bra 	$L__BB0_709;
	mul.wide.s32 	%rd11296, %r373, 8;
	add.s64 	%rd11297, %rd19, %rd11296;
	ld.local.u64 	%rd11298, [%rd11297];
	ld.local.u64 	%rd11299, [%rd11297+8];
	shr.u64 	%rd11300, %rd11298, %r374;
	shl.b64 	%rd11301, %rd11299, 1;
	xor.b32  	%r6956, %r374, 63;
	shl.b64 	%rd11302, %rd11301, %r6956;
	or.b64  	%rd16280, %rd11302, %rd11300;
	bra.uni 	$L__BB0_710;
$L__BB0_709:
	mul.wide.s32 	%rd11303, %r373, 8;
	add.s64 	%rd11304, %rd19, %rd11303;
	ld.local.u64 	%rd11305, [%rd11304];
	shr.u64 	%rd16280, %rd11305, %r374;
$L__BB0_710:
	and.b64  	%rd11306, %rd16280, 134217727;
	st.global.u64 	[%rd514+5376], %rd11306;
	add.s32 	%r6957, %r337, 594;
	shr.u32 	%r6958, %r6957, 6;
	sub.s32 	%r375, %r6958, %r338;
	and.b32  	%r376, %r6957, 50;
	setp.lt.u32 	%p445, %r376, 38;
	@%p445 bra 	$L__BB0_712;
	mul.wide.s32 	%rd11307, %r375, 8;
	add.s64 	%rd11308, %rd19, %rd11307;
	ld.local.u64 	%rd11309, [%rd11308];
	ld.local.u64 	%rd11310, [%rd11308+8];
	shr.u64 	%rd11311, %rd11309, %r376;
	shl.b64 	%rd11312, %rd11310, 1;
	xor.b32  	%r6959, %r376, 63;
	shl.b64 	%rd11313, %rd11312, %r6959;
	or.b64  	%rd16281, %rd11313, %rd11311;
	bra.uni 	$L__BB0_713;
$L__BB0_712:
	mul.wide.s32 	%rd11314, %r375, 8;
	add.s64 	%rd11315, %rd19, %rd11314;
	ld.local.u64 	%rd11316, [%rd11315];
	shr.u64 	%rd16281, %rd11316, %r376;
$L__BB0_713:
	and.b64  	%rd11317, %rd16281, 134217727;
	st.global.u64 	[%rd514+5632], %rd11317;
	add.s32 	%r6960, %r337, 621;
	shr.u32 	%r6961, %r6960, 6;
	sub.s32 	%r377, %r6961, %r338;
	and.b32  	%r378, %r6960, 45;
	setp.lt.u32 	%p446, %r378, 38;
	@%p446 bra 	$L__BB0_715;
	mul.wide.s32 	%rd11318, %r377, 8;
	add.s64 	%rd11319, %rd19, %rd11318;
	ld.local.u64 	%rd11320, [%rd11319];
	ld.local.u64 	%rd11321, [%rd11319+8];
	shr.u64 	%rd11322, %rd11320, %r378;
	shl.b64 	%rd11323, %rd11321, 1;
	xor.b32  	%r6962, %r378, 63;
	shl.b64 	%rd11324, %rd11323, %r6962;
	or.b64  	%rd16282, %rd11324, %rd11322;
	bra.uni 	$L__BB0_716;
$L__BB0_715:
	mul.wide.s32 	%rd11325, %r377, 8;
	add.s64 	%rd11326, %rd19, %rd11325;
	ld.local.u64 	%rd11327, [%rd11326];
	shr.u64 	%rd16282, %rd11327, %r378;
$L__BB0_716:
	and.b64  	%rd11328, %rd16282, 134217727;
	st.global.u64 	[%rd514+5888], %rd11328;
	add.s32 	%r6963, %r337, 648;
	shr.u32 	%r6964, %r6963, 6;
	sub.s32 	%r379, %r6964, %r338;
	and.b32  	%r380, %r6963, 40;
	setp.lt.u32 	%p447, %r380, 38;
	@%p447 bra 	$L__BB0_718;
	mul.wide.s32 	%rd11329, %r379, 8;
	add.s64 	%rd11330, %rd19, %rd11329;
	ld.local.u64 	%rd11331, [%rd11330];
	ld.local.u64 	%rd11332, [%rd11330+8];
	shr.u64 	%rd11333, %rd11331, %r380;
	shl.b64 	%rd11334, %rd11332, 1;
	xor.b32  	%r6965, %r380, 63;
	shl.b64 	%rd11335, %rd11334, %r6965;
	or.b64  	%rd16283, %rd11335, %rd11333;
	bra.uni 	$L__BB0_719;
$L__BB0_718:
	mul.wide.s32 	%rd11336, %r379, 8;
	add.s64 	%rd11337, %rd19, %rd11336;
	ld.local.u64 	%rd11338, [%rd11337];
	shr.u64 	%rd16283, %rd11338, %r380;
$L__BB0_719:
	and.b64  	%rd11339, %rd16283, 134217727;
	st.global.u64 	[%rd514+6144], %rd11339;
	add.s32 	%r6966, %r337, 675;
	shr.u32 	%r6967, %r6966, 6;
	sub.s32 	%r6968, %r6967, %r338;
	and.b32  	%r6969, %r6966, 35;
	mul.wide.s32 	%rd11340, %r6968, 8;
	add.s64 	%rd11341, %rd19, %rd11340;
	ld.local.u64 	%rd11342, [%rd11341];
	shr.u64 	%rd11343, %rd11342, %r6969;
	and.b64  	%rd11344, %rd11343, 134217727;
	st.global.u64 	[%rd514+6400], %rd11344;
	add.s32 	%r6970, %r337, 702;
	shr.u32 	%r6971, %r6970, 6;
	sub.s32 	%r381, %r6971, %r338;
	and.b32  	%r382, %r6970, 62;
	setp.lt.u32 	%p448, %r382, 38;
	@%p448 bra 	$L__BB0_721;
	mul.wide.s32 	%rd11345, %r381, 8;
	add.s64 	%rd11346, %rd19, %rd11345;
	ld.local.u64 	%rd11347, [%rd11346];
	ld.local.u64 	%rd11348, [%rd11346+8];
	shr.u64 	%rd11349, %rd11347, %r382;
	shl.b64 	%rd11350, %rd11348, 1;
	xor.b32  	%r6972, %r382, 63;
	shl.b64 	%rd11351, %rd11350, %r6972;
	or.b64  	%rd16284, %rd11351, %rd11349;
	bra.uni 	$L__BB0_722;
$L__BB0_721:
	mul.wide.s32 	%rd11352, %r381, 8;
	add.s64 	%rd11353, %rd19, %rd11352;
	ld.local.u64 	%rd11354, [%rd11353];
	shr.u64 	%rd16284, %rd11354, %r382;
$L__BB0_722:
	and.b64  	%rd11355, %rd16284, 134217727;
	st.global.u64 	[%rd514+6656], %rd11355;
	add.s32 	%r6973, %r337, 729;
	shr.u32 	%r6974, %r6973, 6;
	sub.s32 	%r383, %r6974, %r338;
	and.b32  	%r384, %r6973, 57;
	setp.lt.u32 	%p449, %r384, 38;
	@%p449 bra 	$L__BB0_724;
	mul.wide.s32 	%rd11356, %r383, 8;
	add.s64 	%rd11357, %rd19, %rd11356;
	ld.local.u64 	%rd11358, [%rd11357];
	ld.local.u64 	%rd11359, [%rd11357+8];
	shr.u64 	%rd11360, %rd11358, %r384;
	shl.b64 	%rd11361, %rd11359, 1;
	xor.b32  	%r6975, %r384, 63;
	shl.b64 	%rd11362, %rd11361, %r6975;
	or.b64  	%rd16285, %rd11362, %rd11360;
	bra.uni 	$L__BB0_725;
$L__BB0_724:
	mul.wide.s32 	%rd11363, %r383, 8;
	add.s64 	%rd11364, %rd19, %rd11363;
	ld.local.u64 	%rd11365, [%rd11364];
	shr.u64 	%rd16285, %rd11365, %r384;
$L__BB0_725:
	and.b64  	%rd11366, %rd16285, 134217727;
	st.global.u64 	[%rd514+6912], %rd11366;
	add.s32 	%r6976, %r337, 756;
	shr.u32 	%r6977, %r6976, 6;
	sub.s32 	%r385, %r6977, %r338;
	and.b32  	%r386, %r6976, 52;
	setp.lt.u32 	%p450, %r386, 38;
	@%p450 bra 	$L__BB0_727;
	mul.wide.s32 	%rd11367, %r385, 8;
	add.s64 	%rd11368, %rd19, %rd11367;
	ld.local.u64 	%rd11369, [%rd11368];
	ld.local.u64 	%rd11370, [%rd11368+8];
	shr.u64 	%rd11371, %rd11369, %r386;
	shl.b64 	%rd11372, %rd11370, 1;
	xor.b32  	%r6978, %r386, 63;
	shl.b64 	%rd11373, %rd11372, %r6978;
	or.b64  	%rd16286, %rd11373, %rd11371;
	bra.uni 	$L__BB0_728;
$L__BB0_727:
	mul.wide.s32 	%rd11374, %r385, 8;
	add.s64 	%rd11375, %rd19, %rd11374;
	ld.local.u64 	%rd11376, [%rd11375];
	shr.u64 	%rd16286, %rd11376, %r386;
$L__BB0_728:
	and.b64  	%rd11377, %rd16286, 134217727;
	st.global.u64 	[%rd514+7168], %rd11377;
	add.s32 	%r6979, %r337, 783;
	shr.u32 	%r6980, %r6979, 6;
	sub.s32 	%r387, %r6980, %r338;
	and.b32  	%r388, %r6979, 47;
	setp.lt.u32 	%p451, %r388, 38;
	@%p451 bra 	$L__BB0_730;
	mul.wide.s32 	%rd11378, %r387, 8;
	add.s64 	%rd11379, %rd19, %rd11378;
	ld.local.u64 	%rd11380, [%rd11379];
	ld.local.u64 	%rd11381, [%rd11379+8];
	shr.u64 	%rd11382, %rd11380, %r388;
	shl.b64 	%rd11383, %rd11381, 1;
	xor.b32  	%r6981, %r388, 63;
	shl.b64 	%rd11384, %rd11383, %r6981;
	or.b64  	%rd16287, %rd11384, %rd11382;
	bra.uni 	$L__BB0_731;
$L__BB0_730:
	mul.wide.s32 	%rd11385, %r387, 8;
	add.s64 	%rd11386, %rd19, %rd11385;
	ld.local.u64 	%rd11387, [%rd11386];
	shr.u64 	%rd16287, %rd11387, %r388;
$L__BB0_731:
	and.b64  	%rd11388, %rd16287, 134217727;
	st.global.u64 	[%rd514+7424], %rd11388;
	add.s32 	%r6982, %r337, 810;
	shr.u32 	%r6983, %r6982, 6;
	sub.s32 	%r389, %r6983, %r338;
	and.b32  	%r390, %r6982, 42;
	setp.lt.u32 	%p452, %r390, 38;
	@%p452 bra 	$L__BB0_733;
	mul.wide.s32 	%rd11389, %r389, 8;
	add.s64 	%rd11390, %rd19, %rd11389;
	ld.local.u64 	%rd11391, [%rd11390];
	ld.local.u64 	%rd11392, [%rd11390+8];
	shr.u64 	%rd11393, %rd11391, %r390;
	shl.b64 	%rd11394, %rd11392, 1;
	xor.b32  	%r6984, %r390, 63;
	shl.b64 	%rd11395, %rd11394, %r6984;
	or.b64  	%rd16288, %rd11395, %rd11393;
	bra.uni 	$L__BB0_734;
$L__BB0_733:
	mul.wide.s32 	%rd11396, %r389, 8;
	add.s64 	%rd11397, %rd19, %rd11396;
	ld.local.u64 	%rd11398, [%rd11397];
	shr.u64 	%rd16288, %rd11398, %r390;
$L__BB0_734:
	and.b64  	%rd11399, %rd16288, 134217727;
	st.global.u64 	[%rd514+7680], %rd11399;
	add.s32 	%r6985, %r337, 837;
	shr.u32 	%r6986, %r6985, 6;
	sub.s32 	%r6987, %r6986, %r338;
	and.b32  	%r6988, %r6985, 37;
	mul.wide.s32 	%rd11400, %r6987, 8;
	add.s64 	%rd11401, %rd19, %rd11400;
	ld.local.u64 	%rd11402, [%rd11401];
	shr.u64 	%rd11403, %rd11402, %r6988;
	and.b64  	%rd11404, %rd11403, 134217727;
	st.global.u64 	[%rd514+7936], %rd11404;
	bra.uni 	$L__BB0_1666;
$L__BB0_735:
	cvta.to.local.u64 	%rd10902, %rd1622;
	mov.u32 	%r6727, %tid.x;
	mul.lo.s32 	%r6728, %r6727, 896;
	mul.lo.s32 	%r6729, %r6727, 14;
	mul.wide.u32 	%rd10903, %r6729, 8;
	add.s64 	%rd10904, %rd32, %rd10903;
	ld.global.nc.u64 	%rd10905, [%rd10904];
	st.local.u64 	[%rd10902], %rd10905;
	ld.global.nc.u64 	%rd10906, [%rd10904+8];
	st.local.u64 	[%rd10902+8], %rd10906;
	ld.global.nc.u64 	%rd10907, [%rd10904+16];
	st.local.u64 	[%rd10902+16], %rd10907;
	ld.global.nc.u64 	%rd10908, [%rd10904+24];
	st.local.u64 	[%rd10902+24], %rd10908;
	ld.global.nc.u64 	%rd10909, [%rd10904+32];
	st.local.u64 	[%rd10902+32], %rd10909;
	ld.global.nc.u64 	%rd10910, [%rd10904+40];
	st.local.u64 	[%rd10902+40], %rd10910;
	ld.global.nc.u64 	%rd10911, [%rd10904+48];
	st.local.u64 	[%rd10902+48], %rd10911;
	ld.global.nc.u64 	%rd10912, [%rd10904+56];
	st.local.u64 	[%rd10902+56], %rd10912;
	ld.global.nc.u64 	%rd10913, [%rd10904+64];
	st.local.u64 	[%rd10902+64], %rd10913;
	ld.global.nc.u64 	%rd10914, [%rd10904+72];
	st.local.u64 	[%rd10902+72], %rd10914;
	ld.global.nc.u64 	%rd10915, [%rd10904+80];
	st.local.u64 	[%rd10902+80], %rd10915;
	ld.global.nc.u64 	%rd10916, [%rd10904+88];
	st.local.u64 	[%rd10902+88], %rd10916;
	ld.global.nc.u64 	%rd10917, [%rd10904+96];
	st.local.u64 	[%rd10902+96], %rd10917;
	ld.global.nc.u64 	%rd10918, [%rd10904+104];
	st.local.u64 	[%rd10902+104], %rd10918;
	ld.global.nc.u64 	%rd10919, [%rd10904+112];
	st.local.u64 	[%rd10902+112], %rd10919;
	shr.u32 	%r6730, %r6728, 6;
	sub.s32 	%r6731, %r6730, %r6729;
	mul.wide.s32 	%rd10920, %r6731, 8;
	add.s64 	%rd10921, %rd10902, %rd10920;
	ld.local.u64 	%rd10922, [%rd10921];
	and.b64  	%rd10923, %rd10922, 268435455;
	mul.wide.u32 	%rd10924, %r6727, 8;
	add.s64 	%rd10925, %rd33, %rd10924;
	st.global.u64 	[%rd10925], %rd10923;
	add.s64 	%rd10926, %rd10921, %rd10920;
	ld.local.u64 	%rd10927, [%rd10926];
	shr.u64 	%rd10928, %rd10927, 28;
	and.b64  	%rd10929, %rd10928, 268435455;
	st.global.u64 	[%rd10925+256], %rd10929;
	ld.local.u64 	%rd10930, [%rd10926];
	ld.local.u64 	%rd10931, [%rd10926+8];
	mov.b64 	{%r6732, %r6733}, %rd10931;
	mov.b64 	{%r6734, %r6735}, %rd10930;
	shf.l.wrap.b32 	%r6736, %r6735, %r6732, 8;
	shf.l.wrap.b32 	%r6737, %r6732, %r6733, 8;
	mov.b64 	%rd10932, {%r6736, %r6737};
	and.b64  	%rd10933, %rd10932, 268435455;
	st.global.u64 	[%rd10925+512], %rd10933;
	or.b32  	%r6738, %r6728, 64;
	shr.u32 	%r6739, %r6738, 6;
	sub.s32 	%r6740, %r6739, %r6729;
	mul.wide.s32 	%rd10934, %r6740, 8;
	add.s64 	%rd10935, %rd10921, %rd10934;
	ld.local.u64 	%rd10936, [%rd10935];
	shr.u64 	%rd10937, %rd10936, 20;
	and.b64  	%rd10938, %rd10937, 268435455;
	st.global.u64 	[%rd10925+768], %rd10938;
	ld.local.u64 	%rd10939, [%rd10935];
	ld.local.u64 	%rd10940, [%rd10935+8];
	mov.b64 	{%r6741, %r6742}, %rd10940;
	mov.b64 	{%r6743, %r6744}, %rd10939;
	shf.l.wrap.b32 	%r6745, %r6744, %r6741, 16;
	shf.l.wrap.b32 	%r6746, %r6741, %r6742, 16;
	mov.b64 	%rd10941, {%r6745, %r6746};
	and.b64  	%rd10942, %rd10941, 268435455;
	st.global.u64 	[%rd10925+1024], %rd10942;
	add.s32 	%r6747, %r6728, 140;
	shr.u32 	%r6748, %r6747, 6;
	sub.s32 	%r6749, %r6748, %r6729;
	mul.wide.s32 	%rd10943, %r6749, 8;
	add.s64 	%rd10944, %rd10921, %rd10943;
	ld.local.u64 	%rd10945, [%rd10944];
	shr.u64 	%rd10946, %rd10945, 12;
	and.b64  	%rd10947, %rd10946, 268435455;
	st.global.u64 	[%rd10925+1280], %rd10947;
	add.s32 	%r6750, %r6728, 168;
	shr.u32 	%r6751, %r6750, 6;
	sub.s32 	%r6752, %r6751, %r6729;
	mul.wide.s32 	%rd10948, %r6752, 8;
	add.s64 	%rd10949, %rd10921, %rd10948;
	ld.local.u64 	%rd10950, [%rd10949];
	ld.local.u64 	%rd10951, [%rd10949+8];
	mov.b64 	{%r6753, %r6754}, %rd10951;
	mov.b64 	{%r6755, %r6756}, %rd10950;
	shf.l.wrap.b32 	%r6757, %r6756, %r6753, 24;
	shf.l.wrap.b32 	%r6758, %r6753, %r6754, 24;
	mov.b64 	%rd10952, {%r6757, %r6758};
	and.b64  	%rd10953, %rd10952, 268435455;
	st.global.u64 	[%rd10925+1536], %rd10953;
	add.s32 	%r6759, %r6728, 196;
	shr.u32 	%r6760, %r6759, 6;
	sub.s32 	%r6761, %r6760, %r6729;
	mul.wide.s32 	%rd10954, %r6761, 8;
	add.s64 	%rd10955, %rd10921, %rd10954;
	ld.local.u64 	%rd10956, [%rd10955];
	shr.u64 	%rd10957, %rd10956, 4;
	and.b64  	%rd10958, %rd10957, 268435455;
	st.global.u64 	[%rd10925+1792], %rd10958;
	add.s32 	%r6762, %r6728, 224;
	shr.u32 	%r6763, %r6762, 6;
	sub.s32 	%r6764, %r6763, %r6729;
	mul.wide.s32 	%rd10959, %r6764, 8;
	add.s64 	%rd10960, %rd10921, %rd10959;
	ld.local.u32 	%rd10961, [%rd10960+4];
	and.b64  	%rd10962, %rd10961, 268435455;
	st.global.u64 	[%rd10925+2048], %rd10962;
	add.s32 	%r6765, %r6728, 252;
	shr.u32 	%r6766, %r6765, 6;
	sub.s32 	%r6767, %r6766, %r6729;
	mul.wide.s32 	%rd10963, %r6767, 8;
	add.s64 	%rd10964, %rd10921, %rd10963;
	ld.local.u64 	%rd10965, [%rd10964];
	ld.local.u64 	%rd10966, [%rd10964+8];
	mov.b64 	{%r6768, %r6769}, %rd10966;
	mov.b64 	{%r6770, %r6771}, %rd10965;
	shf.l.wrap.b32 	%r6772, %r6771, %r6768, 4;
	shf.l.wrap.b32 	%r6773, %r6768, %r6769, 4;
	mov.b64 	%rd10967, {%r6772, %r6773};
	and.b64  	%rd10968, %rd10967, 268435455;
	st.global.u64 	[%rd10925+2304], %rd10968;
	add.s32 	%r6774, %r6728, 280;
	shr.u32 	%r6775, %r6774, 6;
	sub.s32 	%r6776, %r6775, %r6729;
	mul.wide.s32 	%rd10969, %r6776, 8;
	add.s64 	%rd10970, %rd10921, %rd10969;
	ld.local.u64 	%rd10971, [%rd10970];
	shr.u64 	%rd10972, %rd10971, 24;
	and.b64  	%rd10973, %rd10972, 268435455;
	st.global.u64 	[%rd10925+2560], %rd10973;
	add.s32 	%r6777, %r6728, 308;
	shr.u32 	%r6778, %r6777, 6;
	sub.s32 	%r6779, %r6778, %r6729;
	mul.wide.s32 	%rd10974, %r6779, 8;
	add.s64 	%rd10975, %rd10921, %rd10974;
	ld.local.u64 	%rd10976, [%rd10975];
	ld.local.u64 	%rd10977, [%rd10975+8];
	mov.b64 	{%r6780, %r6781}, %rd10977;
	mov.b64 	{%r6782, %r6783}, %rd10976;
	shf.l.wrap.b32 	%r6784, %r6783, %r6780, 12;
	shf.l.wrap.b32 	%r6785, %r6780, %r6781, 12;
	mov.b64 	%rd10978, {%r6784, %r6785};
	and.b64  	%rd10979, %rd10978, 268435455;
	st.global.u64 	[%rd10925+2816], %rd10979;
	add.s32 	%r6786, %r6728, 336;
	shr.u32 	%r6787, %r6786, 6;
	sub.s32 	%r6788, %r6787, %r6729;
	mul.wide.s32 	%rd10980, %r6788, 8;
	add.s64 	%rd10981, %rd10921, %rd10980;
	ld.local.u64 	%rd10982, [%rd10981];
	shr.u64 	%rd10983, %rd10982, 16;
	and.b64  	%rd10984, %rd10983, 268435455;
	st.global.u64 	[%rd10925+3072], %rd10984;
	add.s32 	%r6789, %r6728, 364;
	shr.u32 	%r6790, %r6789, 6;
	sub.s32 	%r6791, %r6790, %r6729;
	mul.wide.s32 	%rd10985, %r6791, 8;
	add.s64 	%rd10986, %rd10921, %rd10985;
	ld.local.u64 	%rd10987, [%rd10986];
	ld.local.u64 	%rd10988, [%rd10986+8];
	mov.b64 	{%r6792, %r6793}, %rd10988;
	mov.b64 	{%r6794, %r6795}, %rd10987;
	shf.l.wrap.b32 	%r6796, %r6795, %r6792, 20;
	shf.l.wrap.b32 	%r6797, %r6792, %r6793, 20;
	mov.b64 	%rd10989, {%r6796, %r6797};
	and.b64  	%rd10990, %rd10989, 268435455;
	st.global.u64 	[%rd10925+3328], %rd10990;
	add.s32 	%r6798, %r6728, 392;
	shr.u32 	%r6799, %r6798, 6;
	sub.s32 	%r6800, %r6799, %r6729;
	mul.wide.s32 	%rd10991, %r6800, 8;
	add.s64 	%rd10992, %rd10921, %rd10991;
	ld.local.u64 	%rd10993, [%rd10992];
	shr.u64 	%rd10994, %rd10993, 8;
	and.b64  	%rd10995, %rd10994, 268435455;
	st.global.u64 	[%rd10925+3584], %rd10995;
	add.s32 	%r6801, %r6728, 420;
	shr.u32 	%r6802, %r6801, 6;
	sub.s32 	%r6803, %r6802, %r6729;
	mul.wide.s32 	%rd10996, %r6803, 8;
	add.s64 	%rd10997, %rd10921, %rd10996;
	ld.local.u64 	%rd10998, [%rd10997];
	shr.u64 	%rd10999, %rd10998, 36;
	st.global.u64 	[%rd10925+3840], %rd10999;
	ld.local.u64 	%rd11000, [%rd10921+56];
	and.b64  	%rd11001, %rd11000, 268435455;
	st.global.u64 	[%rd10925+4096], %rd11001;
	add.s32 	%r6804, %r6728, 476;
	shr.u32 	%r6805, %r6804, 6;
	sub.s32 	%r6806, %r6805, %r6729;
	mul.wide.s32 	%rd11002, %r6806, 8;
	add.s64 	%rd11003, %rd10921, %rd11002;
	ld.local.u64 	%rd11004, [%rd11003];
	shr.u64 	%rd11005, %rd11004, 28;
	and.b64  	%rd11006, %rd11005, 268435455;
	st.global.u64 	[%rd10925+4352], %rd11006;
	add.s32 	%r6807, %r6728, 504;
	shr.u32 	%r6808, %r6807, 6;
	sub.s32 	%r6809, %r6808, %r6729;
	mul.wide.s32 	%rd11007, %r6809, 8;
	add.s64 	%rd11008, %rd10921, %rd11007;
	ld.local.u64 	%rd11009, [%rd11008];
	ld.local.u64 	%rd11010, [%rd11008+8];
	mov.b64 	{%r6810, %r6811}, %rd11010;
	mov.b64 	{%r6812, %r6813}, %rd11009;
	shf.l.wrap.b32 	%r6814, %r6813, %r6810, 8;
	shf.l.wrap.b32 	%r6815, %r6810, %r6811, 8;
	mov.b64 	%rd11011, {%r6814, %r6815};
	and.b64  	%rd11012, %rd11011, 268435455;
	st.global.u64 	[%rd10925+4608], %rd11012;
	add.s32 	%r6816, %r6728, 532;
	shr.u32 	%r6817, %r6816, 6;
	sub.s32 	%r6818, %r6817, %r6729;
	mul.wide.s32 	%rd11013, %r6818, 8;
	add.s64 	%rd11014, %rd10921, %rd11013;
	ld.local.u64 	%rd11015, [%rd11014];
	shr.u64 	%rd11016, %rd11015, 20;
	and.b64  	%rd11017, %rd11016, 268435455;
	st.global.u64 	[%rd10925+4864], %rd11017;
	add.s32 	%r6819, %r6728, 560;
	shr.u32 	%r6820, %r6819, 6;
	sub.s32 	%r6821, %r6820, %r6729;
	mul.wide.s32 	%rd11018, %r6821, 8;
	add.s64 	%rd11019, %rd10921, %rd11018;
	ld.local.u64 	%rd11020, [%rd11019];
	ld.local.u64 	%rd11021, [%rd11019+8];
	mov.b64 	{%r6822, %r6823}, %rd11021;
	mov.b64 	{%r6824, %r6825}, %rd11020;
	shf.l.wrap.b32 	%r6826, %r6825, %r6822, 16;
	shf.l.wrap.b32 	%r6827, %r6822, %r6823, 16;
	mov.b64 	%rd11022, {%r6826, %r6827};
	and.b64  	%rd11023, %rd11022, 268435455;
	st.global.u64 	[%rd10925+5120], %rd11023;
	add.s32 	%r6828, %r6728, 588;
	shr.u32 	%r6829, %r6828, 6;
	sub.s32 	%r6830, %r6829, %r6729;
	mul.wide.s32 	%rd11024, %r6830, 8;
	add.s64 	%rd11025, %rd10921, %rd11024;
	ld.local.u64 	%rd11026, [%rd11025];
	shr.u64 	%rd11027, %rd11026, 12;
	and.b64  	%rd11028, %rd11027, 268435455;
	st.global.u64 	[%rd10925+5376], %rd11028;
	add.s32 	%r6831, %r6728, 616;
	shr.u32 	%r6832, %r6831, 6;
	sub.s32 	%r6833, %r6832, %r6729;
	mul.wide.s32 	%rd11029, %r6833, 8;
	add.s64 	%rd11030, %rd10921, %rd11029;
	ld.local.u64 	%rd11031, [%rd11030];
	ld.local.u64 	%rd11032, [%rd11030+8];
	mov.b64 	{%r6834, %r6835}, %rd11032;
	mov.b64 	{%r6836, %r6837}, %rd11031;
	shf.l.wrap.b32 	%r6838, %r6837, %r6834, 24;
	shf.l.wrap.b32 	%r6839, %r6834, %r6835, 24;
	mov.b64 	%rd11033, {%r6838, %r6839};
	and.b64  	%rd11034, %rd11033, 268435455;
	st.global.u64 	[%rd10925+5632], %rd11034;
	add.s32 	%r6840, %r6728, 644;
	shr.u32 	%r6841, %r6840, 6;
	sub.s32 	%r6842, %r6841, %r6729;
	mul.wide.s32 	%rd11035, %r6842, 8;
	add.s64 	%rd11036, %rd10921, %rd11035;
	ld.local.u64 	%rd11037, [%rd11036];
	shr.u64 	%rd11038, %rd11037, 4;
	and.b64  	%rd11039, %rd11038, 268435455;
	st.global.u64 	[%rd10925+5888], %rd11039;
	add.s32 	%r6843, %r6728, 672;
	shr.u32 	%r6844, %r6843, 6;
	sub.s32 	%r6845, %r6844, %r6729;
	mul.wide.s32 	%rd11040, %r6845, 8;
	add.s64 	%rd11041, %rd10921, %rd11040;
	ld.local.u32 	%rd11042, [%rd11041+4];
	and.b64  	%rd11043, %rd11042, 268435455;
	st.global.u64 	[%rd10925+6144], %rd11043;
	add.s32 	%r6846, %r6728, 700;
	shr.u32 	%r6847, %r6846, 6;
	sub.s32 	%r6848, %r6847, %r6729;
	mul.wide.s32 	%rd11044, %r6848, 8;
	add.s64 	%rd11045, %rd10921, %rd11044;
	ld.local.u64 	%rd11046, [%rd11045];
	ld.local.u64 	%rd11047, [%rd11045+8];
	mov.b64 	{%r6849, %r6850}, %rd11047;
	mov.b64 	{%r6851, %r6852}, %rd11046;
	shf.l.wrap.b32 	%r6853, %r6852, %r6849, 4;
	shf.l.wrap.b32 	%r6854, %r6849, %r6850, 4;
	mov.b64 	%rd11048, {%r6853, %r6854};
	and.b64  	%rd11049, %rd11048, 268435455;
	st.global.u64 	[%rd10925+6400], %rd11049;
	add.s32 	%r6855, %r6728, 728;
	shr.u32 	%r6856, %r6855, 6;
	sub.s32 	%r6857, %r6856, %r6729;
	mul.wide.s32 	%rd11050, %r6857, 8;
	add.s64 	%rd11051, %rd10921, %rd11050;
	ld.local.u64 	%rd11052, [%rd11051];
	shr.u64 	%rd11053, %rd11052, 24;
	and.b64  	%rd11054, %rd11053, 268435455;
	st.global.u64 	[%rd10925+6656], %rd11054;
	add.s32 	%r6858, %r6728, 756;
	shr.u32 	%r6859, %r6858, 6;
	sub.s32 	%r6860, %r6859, %r6729;
	mul.wide.s32 	%rd11055, %r6860, 8;
	add.s64 	%rd11056, %rd10921, %rd11055;
	ld.local.u64 	%rd11057, [%rd11056];
	ld.local.u64 	%rd11058, [%rd11056+8];
	mov.b64 	{%r6861, %r6862}, %rd11058;
	mov.b64 	{%r6863, %r6864}, %rd11057;
	shf.l.wrap.b32 	%r6865, %r6864, %r6861, 12;
	shf.l.wrap.b32 	%r6866, %r6861, %r6862, 12;
	mov.b64 	%rd11059, {%r6865, %r6866};
	and.b64  	%rd11060, %rd11059, 268435455;
	st.global.u64 	[%rd10925+6912], %rd11060;
	add.s32 	%r6867, %r6728, 784;
	shr.u32 	%r6868, %r6867, 6;
	sub.s32 	%r6869, %r6868, %r6729;
	mul.wide.s32 	%rd11061, %r6869, 8;
	add.s64 	%rd11062, %rd10921, %rd11061;
	ld.local.u64 	%rd11063, [%rd11062];
	shr.u64 	%rd11064, %rd11063, 16;
	and.b64  	%rd11065, %rd11064, 268435455;
	st.global.u64 	[%rd10925+7168], %rd11065;
	add.s32 	%r6870, %r6728, 812;
	shr.u32 	%r6871, %r6870, 6;
	sub.s32 	%r6872, %r6871, %r6729;
	mul.wide.s32 	%rd11066, %r6872, 8;
	add.s64 	%rd11067, %rd10921, %rd11066;
	ld.local.u64 	%rd11068, [%rd11067];
	ld.local.u64 	%rd11069, [%rd11067+8];
	mov.b64 	{%r6873, %r6874}, %rd11069;
	mov.b64 	{%r6875, %r6876}, %rd11068;
	shf.l.wrap.b32 	%r6877, %r6876, %r6873, 20;
	shf.l.wrap.b32 	%r6878, %r6873, %r6874, 20;
	mov.b64 	%rd11070, {%r6877, %r6878};
	and.b64  	%rd11071, %rd11070, 268435455;
	st.global.u64 	[%rd10925+7424], %rd11071;
	add.s32 	%r6879, %r6728, 840;
	shr.u32 	%r6880, %r6879, 6;
	sub.s32 	%r6881, %r6880, %r6729;
	mul.wide.s32 	%rd11072, %r6881, 8;
	add.s64 	%rd11073, %rd10921, %rd11072;
	ld.local.u64 	%rd11074, [%rd11073];
	shr.u64 	%rd11075, %rd11074, 8;
	and.b64  	%rd11076, %rd11075, 268435455;
	st.global.u64 	[%rd10925+7680], %rd11076;
	add.s32 	%r6882, %r6728, 868;
	shr.u32 	%r6883, %r6882, 6;
	sub.s32 	%r6884, %r6883, %r6729;
	mul.wide.s32 	%rd11077, %r6884, 8;
	add.s64 	%rd11078, %rd10921, %rd11077;
	ld.local.u64 	%rd11079, [%rd11078];
	shr.u64 	%rd11080, %rd11079, 36;
	st.global.u64 	[%rd10925+7936], %rd11080;
	bra.uni 	$L__BB0_1666;
$L__BB0_736:
	ld.local.u64 	%rd10590, [%rd18];
	shr.u64 	%rd16289, %rd10590, %r394;
$L__BB0_737:
	and.b64  	%rd10591, %rd16289, 536870911;
	st.global.u64 	[%rd593+256], %rd10591;
	add.s32 	%r6629, %r391, 58;
	shr.u32 	%r6630, %r6629, 6;
	sub.s32 	%r395, %r6630, %r392;
	and.b32  	%r396, %r6629, 58;
	setp.lt.u32 	%p400, %r396, 36;
	@%p400 bra 	$L__BB0_739;
	mul.wide.s32 	%rd10592, %r395, 8;
	add.s64 	%rd10593, %rd18, %rd10592;
	ld.local.u64 	%rd10594, [%rd10593];
	ld.local.u64 	%rd10595, [%rd10593+8];
	shr.u64 	%rd10596, %rd10594, %r396;
	shl.b64 	%rd10597, %rd10595, 1;
	xor.b32  	%r6631, %r396, 63;
	shl.b64 	%rd10598, %rd10597, %r6631;
	or.b64  	%rd16290, %rd10598, %rd10596;
	bra.uni 	$L__BB0_740;
$L__BB0_739:
	mul.wide.s32 	%rd10599, %r395, 8;
	add.s64 	%rd10600, %rd18, %rd10599;
	ld.local.u64 	%rd10601, [%rd10600];
	shr.u64 	%rd16290, %rd10601, %r396;
$L__BB0_740:
	and.b64  	%rd10602, %rd16290, 536870911;
	st.global.u64 	[%rd593+512], %rd10602;
	add.s32 	%r6632, %r391, 87;
	shr.u32 	%r6633, %r6632, 6;
	sub.s32 	%r397, %r6633, %r392;
	and.b32  	%r398, %r6632, 55;
	setp.lt.u32 	%p401, %r398, 36;
	@%p401 bra 	$L__BB0_742;
	mul.wide.s32 	%rd10603, %r397, 8;
	add.s64 	%rd10604, %rd18, %rd10603;
	ld.local.u64 	%rd10605, [%rd10604];
	ld.local.u64 	%rd10606, [%rd10604+8];
	shr.u64 	%rd10607, %rd10605, %r398;
	shl.b64 	%rd10608, %rd10606, 1;
	xor.b32  	%r6634, %r398, 63;
	shl.b64 	%rd10609, %rd10608, %r6634;
	or.b64  	%rd16291, %rd10609, %rd10607;
	bra.uni 	$L__BB0_743;
$L__BB0_742:
	mul.wide.s32 	%rd10610, %r397, 8;
	add.s64 	%rd10611, %rd18, %rd10610;
	ld.local.u64 	%rd10612, [%rd10611];
	shr.u64 	%rd16291, %rd10612, %r398;
$L__BB0_743:
	and.b64  	%rd10613, %rd16291, 536870911;
	st.global.u64 	[%rd593+768], %rd10613;
	add.s32 	%r6635, %r391, 116;
	shr.u32 	%r6636, %r6635, 6;
	sub.s32 	%r399, %r6636, %r392;
	and.b32  	%r400, %r6635, 52;
	setp.lt.u32 	%p402, %r400, 36;
	@%p402 bra 	$L__BB0_745;
	mul.wide.s32 	%rd10614, %r399, 8;
	add.s64 	%rd10615, %rd18, %rd10614;
	ld.local.u64 	%rd10616, [%rd10615];
	ld.local.u64 	%rd10617, [%rd10615+8];
	shr.u64 	%rd10618, %rd10616, %r400;
	shl.b64 	%rd10619, %rd10617, 1;
	xor.b32  	%r6637, %r400, 63;
	shl.b64 	%rd10620, %rd10619, %r6637;
	or.b64  	%rd16292, %rd10620, %rd10618;
	bra.uni 	$L__BB0_746;
$L__BB0_745:
	mul.wide.s32 	%rd10621, %r399, 8;
	add.s64 	%rd10622, %rd18, %rd10621;
	ld.local.u64 	%rd10623, [%rd10622];
	shr.u64 	%rd16292, %rd10623, %r400;
$L__BB0_746:
	and.b64  	%rd10624, %rd16292, 536870911;
	st.global.u64 	[%rd593+1024], %rd10624;
	add.s32 	%r6638, %r391, 145;
	shr.u32 	%r6639, %r6638, 6;
	sub.s32 	%r401, %r6639, %r392;
	and.b32  	%r402, %r6638, 49;
	setp.lt.u32 	%p403, %r402, 36;
	@%p403 bra 	$L__BB0_748;
	mul.wide.s32 	%rd10625, %r401, 8;
	add.s64 	%rd10626, %rd18, %rd10625;
	ld.local.u64 	%rd10627, [%rd10626];
	ld.local.u64 	%rd10628, [%rd10626+8];
	shr.u64 	%rd10629, %rd10627, %r402;
	shl.b64 	%rd10630, %rd10628, 1;
	xor.b32  	%r6640, %r402, 63;
	shl.b64 	%rd10631, %rd10630, %r6640;
	or.b64  	%rd16293, %rd10631, %rd10629;
	bra.uni 	$L__BB0_749;
$L__BB0_748:
	mul.wide.s32 	%rd10632, %r401, 8;
	add.s64 	%rd10633, %rd18, %rd10632;
	ld.local.u64 	%rd10634, [%rd10633];
	shr.u64 	%rd16293, %rd10634, %r402;
$L__BB0_749:
	and.b64  	%rd10635, %rd16293, 536870911;
	st.global.u64 	[%rd593+1280], %rd10635;
	add.s32 	%r6641, %r391, 174;
	shr.u32 	%r6642, %r6641, 6;
	sub.s32 	%r403, %r6642, %r392;
	and.b32  	%r404, %r6641, 46;
	setp.lt.u32 	%p404, %r404, 36;
	@%p404 bra 	$L__BB0_751;
	mul.wide.s32 	%rd10636, %r403, 8;
	add.s64 	%rd10637, %rd18, %rd10636;
	ld.local.u64 	%rd10638, [%rd10637];
	ld.local.u64 	%rd10639, [%rd10637+8];
	shr.u64 	%rd10640, %rd10638, %r404;
	shl.b64 	%rd10641, %rd10639, 1;
	xor.b32  	%r6643, %r404, 63;
	shl.b64 	%rd10642, %rd10641, %r6643;
	or.b64  	%rd16294, %rd10642, %rd10640;
	bra.uni 	$L__BB0_752;
$L__BB0_751:
	mul.wide.s32 	%rd10643, %r403, 8;
	add.s64 	%rd10644, %rd18, %rd10643;
	ld.local.u64 	%rd10645, [%rd10644];
	shr.u64 	%rd16294, %rd10645, %r404;
$L__BB0_752:
	and.b64  	%rd10646, %rd16294, 536870911;
	st.global.u64 	[%rd593+1536], %rd10646;
	add.s32 	%r6644, %r391, 203;
	shr.u32 	%r6645, %r6644, 6;
	sub.s32 	%r405, %r6645, %r392;
	and.b32  	%r406, %r6644, 43;
	setp.lt.u32 	%p405, %r406, 36;
	@%p405 bra 	$L__BB0_754;
	mul.wide.s32 	%rd10647, %r405, 8;
	add.s64 	%rd10648, %rd18, %rd10647;
	ld.local.u64 	%rd10649, [%rd10648];
	ld.local.u64 	%rd10650, [%rd10648+8];
	shr.u64 	%rd10651, %rd10649, %r406;
	shl.b64 	%rd10652, %rd10650, 1;
	xor.b32  	%r6646, %r406, 63;
	shl.b64 	%rd10653, %rd10652, %r6646;
	or.b64  	%rd16295, %rd10653, %rd10651;
	bra.uni 	$L__BB0_755;
$L__BB0_754:
	mul.wide.s32 	%rd10654, %r405, 8;
	add.s64 	%rd10655, %rd18, %rd10654;
	ld.local.u64 	%rd10656, [%rd10655];
	shr.u64 	%rd16295, %rd10656, %r406;
$L__BB0_755:
	and.b64  	%rd10657, %rd16295, 536870911;
	st.global.u64 	[%rd593+1792], %rd10657;
	add.s32 	%r6647, %r391, 232;
	shr.u32 	%r6648, %r6647, 6;
	sub.s32 	%r407, %r6648, %r392;
	and.b32  	%r408, %r6647, 40;
	setp.lt.u32 	%p406, %r408, 36;
	@%p406 bra 	$L__BB0_757;
	mul.wide.s32 	%rd10658, %r407, 8;
	add.s64 	%rd10659, %rd18, %rd10658;
	ld.local.u64 	%rd10660, [%rd10659];
	ld.local.u64 	%rd10661, [%rd10659+8];
	shr.u64 	%rd10662, %rd10660, %r408;
	shl.b64 	%rd10663, %rd10661, 1;
	xor.b32  	%r6649, %r408, 63;
	shl.b64 	%rd10664, %rd10663, %r6649;
	or.b64  	%rd16296, %rd10664, %rd10662;
	bra.uni 	$L__BB0_758;
$L__BB0_757:
	mul.wide.s32 	%rd10665, %r407, 8;
	add.s64 	%rd10666, %rd18, %rd10665;
	ld.local.u64 	%rd10667, [%rd10666];
	shr.u64 	%rd16296, %rd10667, %r408;
$L__BB0_758:
	and.b64  	%rd10668, %rd16296, 536870911;
	st.global.u64 	[%rd593+2048], %rd10668;
	add.s32 	%r6650, %r391, 261;
	shr.u32 	%r6651, %r6650, 6;
	sub.s32 	%r409, %r6651, %r392;
	and.b32  	%r410, %r6650, 37;
	setp.lt.u32 	%p407, %r410, 36;
	@%p407 bra 	$L__BB0_760;
	mul.wide.s32 	%rd10669, %r409, 8;
	add.s64 	%rd10670, %rd18, %rd10669;
	ld.local.u64 	%rd10671, [%rd10670];
	ld.local.u64 	%rd10672, [%rd10670+8];
	shr.u64 	%rd10673, %rd10671, %r410;
	shl.b64 	%rd10674, %rd10672, 1;
	xor.b32  	%r6652, %r410, 63;
	shl.b64 	%rd10675, %rd10674, %r6652;
	or.b64  	%rd16297, %rd10675, %rd10673;
	bra.uni 	$L__BB0_761;
$L__BB0_760:
	mul.wide.s32 	%rd10676, %r409, 8;
	add.s64 	%rd10677, %rd18, %rd10676;
	ld.local.u64 	%rd10678, [%rd10677];
	shr.u64 	%rd16297, %rd10678, %r410;
$L__BB0_761:
	and.b64  	%rd10679, %rd16297, 536870911;
	st.global.u64 	[%rd593+2304], %rd10679;
	add.s32 	%r6653, %r391, 290;
	shr.u32 	%r6654, %r6653, 6;
	sub.s32 	%r6655, %r6654, %r392;
	and.b32  	%r6656, %r6653, 34;
	mul.wide.s32 	%rd10680, %r6655, 8;
	add.s64 	%rd10681, %rd18, %rd10680;
	ld.local.u64 	%rd10682, [%rd10681];
	shr.u64 	%rd10683, %rd10682, %r6656;
	and.b64  	%rd10684, %rd10683, 536870911;
	st.global.u64 	[%rd593+2560], %rd10684;
	add.s32 	%r6657, %r391, 319;
	shr.u32 	%r6658, %r6657, 6;
	sub.s32 	%r411, %r6658, %r392;
	and.b32  	%r412, %r6657, 63;
	setp.lt.u32 	%p408, %r412, 36;
	@%p408 bra 	$L__BB0_763;
	mul.wide.s32 	%rd10685, %r411, 8;
	add.s64 	%rd10686, %rd18, %rd10685;
	ld.local.u64 	%rd10687, [%rd10686];
	ld.local.u64 	%rd10688, [%rd10686+8];
	shr.u64 	%rd10689, %rd10687, %r412;
	shl.b64 	%rd10690, %rd10688, 1;
	xor.b32  	%r6659, %r412, 63;
	shl.b64 	%rd10691, %rd10690, %r6659;
	or.b64  	%rd16298, %rd10691, %rd10689;
	bra.uni 	$L__BB0_764;
$L__BB0_763:
	mul.wide.s32 	%rd10692, %r411, 8;
	add.s64 	%rd10693, %rd18, %rd10692;
	ld.local.u64 	%rd10694, [%rd10693];
	shr.u64 	%rd16298, %rd10694, %r412;
$L__BB0_764:
	and.b64  	%rd10695, %rd16298, 536870911;
	st.global.u64 	[%rd593+2816], %rd10695;
	add.s32 	%r6660, %r391, 348;
	shr.u32 	%r6661, %r6660, 6;
	sub.s32 	%r413, %r6661, %r392;
	and.b32  	%r414, %r6660, 60;
	setp.lt.u32 	%p409, %r414, 36;
	@%p409 bra 	$L__BB0_766;
	mul.wide.s32 	%rd10696, %r413, 8;
	add.s64 	%rd10697, %rd18, %rd10696;
	ld.local.u64 	%rd10698, [%rd10697];
	ld.local.u64 	%rd10699, [%rd10697+8];
	shr.u64 	%rd10700, %rd10698, %r414;
	shl.b64 	%rd10701, %rd10699, 1;
	xor.b32  	%r6662, %r414, 63;
	shl.b64 	%rd10702, %rd10701, %r6662;
	or.b64  	%rd16299, %rd10702, %rd10700;
	bra.uni 	$L__BB0_767;
$L__BB0_766:
	mul.wide.s32 	%rd10703, %r413, 8;
	add.s64 	%rd10704, %rd18, %rd10703;
	ld.local.u64 	%rd10705, [%rd10704];
	shr.u64 	%rd16299, %rd10705, %r414;
$L__BB0_767:
	and.b64  	%rd10706, %rd16299, 536870911;
	st.global.u64 	[%rd593+3072], %rd10706;
	add.s32 	%r6663, %r391, 377;
	shr.u32 	%r6664, %r6663, 6;
	sub.s32 	%r415, %r6664, %r392;
	and.b32  	%r416, %r6663, 57;
	setp.lt.u32 	%p410, %r416, 36;
	@%p410 bra 	$L__BB0_769;
	mul.wide.s32 	%rd10707, %r415, 8;
	add.s64 	%rd10708, %rd18, %rd10707;
	ld.local.u64 	%rd10709, [%rd10708];
	ld.local.u64 	%rd10710, [%rd10708+8];
	shr.u64 	%rd10711, %rd10709, %r416;
	shl.b64 	%rd10712, %rd10710, 1;
	xor.b32  	%r6665, %r416, 63;
	shl.b64 	%rd10713, %rd10712, %r6665;
	or.b64  	%rd16300, %rd10713, %rd10711;
	bra.uni 	$L__BB0_770;
$L__BB0_769:
	mul.wide.s32 	%rd10714, %r415, 8;
	add.s64 	%rd10715, %rd18, %rd10714;
	ld.local.u64 	%rd10716, [%rd10715];
	shr.u64 	%rd16300, %rd10716, %r416;
$L__BB0_770:
	and.b64  	%rd10717, %rd16300, 536870911;
	st.global.u64 	[%rd593+3328], %rd10717;
	add.s32 	%r6666, %r391, 406;
	shr.u32 	%r6667, %r6666, 6;
	sub.s32 	%r417, %r6667, %r392;
	and.b32  	%r418, %r6666, 54;
	setp.lt.u32 	%p411, %r418, 36;
	@%p411 bra 	$L__BB0_772;
	mul.wide.s32 	%rd10718, %r417, 8;
	add.s64 	%rd10719, %rd18, %rd10718;
	ld.local.u64 	%rd10720, [%rd10719];
	ld.local.u64 	%rd10721, [%rd10719+8];
	shr.u64 	%rd10722, %rd10720, %r418;
	shl.b64 	%rd10723, %rd10721, 1;
	xor.b32  	%r6668, %r418, 63;
	shl.b64 	%rd10724, %rd10723, %r6668;
	or.b64  	%rd16301, %rd10724, %rd10722;
	bra.uni 	$L__BB0_773;
$L__BB0_772:
	mul.wide.s32 	%rd10725, %r417, 8;
	add.s64 	%rd10726, %rd18, %rd10725;
	ld.local.u64 	%rd10727, [%rd10726];
	shr.u64 	%rd16301, %rd10727, %r418;
$L__BB0_773:
	and.b64  	%rd10728, %rd16301, 536870911;
	st.global.u64 	[%rd593+3584], %rd10728;
	add.s32 	%r6669, %r391, 435;
	shr.u32 	%r6670, %r6669, 6;
	sub.s32 	%r419, %r6670, %r392;
	and.b32  	%r420, %r6669, 51;
	setp.lt.u32 	%p412, %r420, 36;
	@%p412 bra 	$L__BB0_775;
	mul.wide.s32 	%rd10729, %r419, 8;
	add.s64 	%rd10730, %rd18, %rd10729;
	ld.local.u64 	%rd10731, [%rd10730];
	ld.local.u64 	%rd10732, [%rd10730+8];
	shr.u64 	%rd10733, %rd10731, %r420;
	shl.b64 	%rd10734, %rd10732, 1;
	xor.b32  	%r6671, %r420, 63;
	shl.b64 	%rd10735, %rd10734, %r6671;
	or.b64  	%rd16302, %rd10735, %rd10733;
	bra.uni 	$L__BB0_776;
$L__BB0_775:
	mul.wide.s32 	%rd10736, %r419, 8;
	add.s64 	%rd10737, %rd18, %rd10736;
	ld.local.u64 	%rd10738, [%rd10737];
	shr.u64 	%rd16302, %rd10738, %r420;
$L__BB0_776:
	and.b64  	%rd10739, %rd16302, 536870911;
	st.global.u64 	[%rd593+3840], %rd10739;
	add.s32 	%r6672, %r391, 464;
	shr.u32 	%r6673, %r6672, 6;
	sub.s32 	%r421, %r6673, %r392;
	and.b32  	%r422, %r6672, 48;
	setp.lt.u32 	%p413, %r422, 36;
	@%p413 bra 	$L__BB0_778;
	mul.wide.s32 	%rd10740, %r421, 8;
	add.s64 	%rd10741, %rd18, %rd10740;
	ld.local.u64 	%rd10742, [%rd10741];
	ld.local.u64 	%rd10743, [%rd10741+8];
	shr.u64 	%rd10744, %rd10742, %r422;
	shl.b64 	%rd10745, %rd10743, 1;
	xor.b32  	%r6674, %r422, 63;
	shl.b64 	%rd10746, %rd10745, %r6674;
	or.b64  	%rd16303, %rd10746, %rd10744;
	bra.uni 	$L__BB0_779;
$L__BB0_778:
	mul.wide.s32 	%rd10747, %r421, 8;
	add.s64 	%rd10748, %rd18, %rd10747;
	ld.local.u64 	%rd10749, [%rd10748];
	shr.u64 	%rd16303, %rd10749, %r422;
$L__BB0_779:
	and.b64  	%rd10750, %rd16303, 536870911;
	st.global.u64 	[%rd593+4096], %rd10750;
	add.s32 	%r6675, %r391, 493;
	shr.u32 	%r6676, %r6675, 6;
	sub.s32 	%r423, %r6676, %r392;
	and.b32  	%r424, %r6675, 45;
	setp.lt.u32 	%p414, %r424, 36;
	@%p414 bra 	$L__BB0_781;
	mul.wide.s32 	%rd10751, %r423, 8;
	add.s64 	%rd10752, %rd18, %rd10751;
	ld.local.u64 	%rd10753, [%rd10752];
	ld.local.u64 	%rd10754, [%rd10752+8];
	shr.u64 	%rd10755, %rd10753, %r424;
	shl.b64 	%rd10756, %rd10754, 1;
	xor.b32  	%r6677, %r424, 63;
	shl.b64 	%rd10757, %rd10756, %r6677;
	or.b64  	%rd16304, %rd10757, %rd10755;
	bra.uni 	$L__BB0_782;
$L__BB0_781:
	mul.wide.s32 	%rd10758, %r423, 8;
	add.s64 	%rd10759, %rd18, %rd10758;
	ld.local.u64 	%rd10760, [%rd10759];
	shr.u64 	%rd16304, %rd10760, %r424;
$L__BB0_782:
	and.b64  	%rd10761, %rd16304, 536870911;
	st.global.u64 	[%rd593+4352], %rd10761;
	add.s32 	%r6678, %r391, 522;
	shr.u32 	%r6679, %r6678, 6;
	sub.s32 	%r425, %r6679, %r392;
	and.b32  	%r426, %r6678, 42;
	setp.lt.u32 	%p415, %r426, 36;
	@%p415 bra 	$L__BB0_784;
	mul.wide.s32 	%rd10762, %r425, 8;
	add.s64 	%rd10763, %rd18, %rd10762;
	ld.local.u64 	%rd10764, [%rd10763];
	ld.local.u64 	%rd10765, [%rd10763+8];
	shr.u64 	%rd10766, %rd10764, %r426;
	shl.b64 	%rd10767, %rd10765, 1;
	xor.b32  	%r6680, %r426, 63;
	shl.b64 	%rd10768, %rd10767, %r6680;
	or.b64  	%rd16305, %rd10768, %rd10766;
	bra.uni 	$L__BB0_785;
$L__BB0_784:
	mul.wide.s32 	%rd10769, %r425, 8;
	add.s64 	%rd10770, %rd18, %rd10769;
	ld.local.u64 	%rd10771, [%rd10770];
	shr.u64 	%rd16305, %rd10771, %r426;
$L__BB0_785:
	and.b64  	%rd10772, %rd16305, 536870911;
	st.global.u64 	[%rd593+4608], %rd10772;
	add.s32 	%r6681, %r391, 551;
	shr.u32 	%r6682, %r6681, 6;
	sub.s32 	%r427, %r6682, %r392;
	and.b32  	%r428, %r6681, 39;
	setp.lt.u32 	%p416, %r428, 36;
	@%p416 bra 	$L__BB0_787;
	mul.wide.s32 	%rd10773, %r427, 8;
	add.s64 	%rd10774, %rd18, %rd10773;
	ld.local.u64 	%rd10775, [%rd10774];
	ld.local.u64 	%rd10776, [%rd10774+8];
	shr.u64 	%rd10777, %rd10775, %r428;
	shl.b64 	%rd10778, %rd10776, 1;
	xor.b32  	%r6683, %r428, 63;
	shl.b64 	%rd10779, %rd10778, %r6683;
	or.b64  	%rd16306, %rd10779, %rd10777;
	bra.uni 	$L__BB0_788;
$L__BB0_787:
	mul.wide.s32 	%rd10780, %r427, 8;
	add.s64 	%rd10781, %rd18, %rd10780;
	ld.local.u64 	%rd10782, [%rd10781];
	shr.u64 	%rd16306, %rd10782, %r428;
$L__BB0_788:
	and.b64  	%rd10783, %rd16306, 536870911;
	st.global.u64 	[%rd593+4864], %rd10783;
	add.s32 	%r6684, %r391, 580;
	shr.u32 	%r6685, %r6684, 6;
	sub.s32 	%r429, %r6685, %r392;
	and.b32  	%r430, %r6684, 36;
	setp.ne.s32 	%p417, %r430, 36;
	@%p417 bra 	$L__BB0_790;
	mul.wide.s32 	%rd10787, %r429, 8;
	add.s64 	%rd10788, %rd18, %rd10787;
	ld.local.u64 	%rd10789, [%rd10788];
	ld.local.u64 	%rd10790, [%rd10788+8];
	mov.b64 	{%r6686, %r6687}, %rd10790;
	mov.b64 	{%r6688, %r6689}, %rd10789;
	shf.l.wrap.b32 	%r6690, %r6689, %r6686, 28;
	shf.l.wrap.b32 	%r6691, %r6686, %r6687, 28;
	mov.b64 	%rd16307, {%r6690, %r6691};
	bra.uni 	$L__BB0_791;
$L__BB0_790:
	mul.wide.s32 	%rd10784, %r429, 8;
	add.s64 	%rd10785, %rd18, %rd10784;
	ld.local.u64 	%rd10786, [%rd10785];
	shr.u64 	%rd16307, %rd10786, %r430;
$L__BB0_791:
	and.b64  	%rd10791, %rd16307, 536870911;
	st.global.u64 	[%rd593+5120], %rd10791;
	add.s32 	%r6692, %r391, 609;
	shr.u32 	%r6693, %r6692, 6;
	sub.s32 	%r6694, %r6693, %r392;
	and.b32  	%r6695, %r6692, 33;
	mul.wide.s32 	%rd10792, %r6694, 8;
	add.s64 	%rd10793, %rd18, %rd10792;
	ld.local.u64 	%rd10794, [%rd10793];
	shr.u64 	%rd10795, %rd10794, %r6695;
	and.b64  	%rd10796, %rd10795, 536870911;
	st.global.u64 	[%rd593+5376], %rd10796;
	add.s32 	%r6696, %r391, 638;
	shr.u32 	%r6697, %r6696, 6;
	sub.s32 	%r431, %r6697, %r392;
	and.b32  	%r432, %r6696, 62;
	setp.lt.u32 	%p418, %r432, 36;
	@%p418 bra 	$L__BB0_793;
	mul.wide.s32 	%rd10797, %r431, 8;
	add.s64 	%rd10798, %rd18, %rd10797;
	ld.local.u64 	%rd10799, [%rd10798];
	ld.local.u64 	%rd10800, [%rd10798+8];
	shr.u64 	%rd10801, %rd10799, %r432;
	shl.b64 	%rd10802, %rd10800, 1;
	xor.b32  	%r6698, %r432, 63;
	shl.b64 	%rd10803, %rd10802, %r6698;
	or.b64  	%rd16308, %rd10803, %rd10801;
	bra.uni 	$L__BB0_794;
$L__BB0_793:
	mul.wide.s32 	%rd10804, %r431, 8;
	add.s64 	%rd10805, %rd18, %rd10804;
	ld.local.u64 	%rd10806, [%rd10805];
	shr.u64 	%rd16308, %rd10806, %r432;
$L__BB0_794:
	and.b64  	%rd10807, %rd16308, 536870911;
	st.global.u64 	[%rd593+5632], %rd10807;
	add.s32 	%r6699, %r391, 667;
	shr.u32 	%r6700, %r6699, 6;
	sub.s32 	%r433, %r6700, %r392;
	and.b32  	%r434, %r6699, 59;
	setp.lt.u32 	%p419, %r434, 36;
	@%p419 bra 	$L__BB0_796;
	mul.wide.s32 	%rd10808, %r433, 8;
	add.s64 	%rd10809, %rd18, %rd10808;
	ld.local.u64 	%rd10810, [%rd10809];
	ld.local.u64 	%rd10811, [%rd10809+8];
	shr.u64 	%rd10812, %rd10810, %r434;
	shl.b64 	%rd10813, %rd10811, 1;
	xor.b32  	%r6701, %r434, 63;
	shl.b64 	%rd10814, %rd10813, %r6701;
	or.b64  	%rd16309, %rd10814, %rd10812;
	bra.uni 	$L__BB0_797;
$L__BB0_796:
	mul.wide.s32 	%rd10815, %r433, 8;
	add.s64 	%rd10816, %rd18, %rd10815;
	ld.local.u64 	%rd10817, [%rd10816];
	shr.u64 	%rd16309, %rd10817, %r434;
$L__BB0_797:
	and.b64  	%rd10818, %rd16309, 536870911;
	st.global.u64 	[%rd593+5888], %rd10818;
	add.s32 	%r6702, %r391, 696;
	shr.u32 	%r6703, %r6702, 6;
	sub.s32 	%r435, %r6703, %r392;
	and.b32  	%r436, %r6702, 56;
	setp.lt.u32 	%p420, %r436, 36;
	@%p420 bra 	$L__BB0_799;
	mul.wide.s32 	%rd10819, %r435, 8;
	add.s64 	%rd10820, %rd18, %rd10819;
	ld.local.u64 	%rd10821, [%rd10820];
	ld.local.u64 	%rd10822, [%rd10820+8];
	shr.u64 	%rd10823, %rd10821, %r436;
	shl.b64 	%rd10824, %rd10822, 1;
	xor.b32  	%r6704, %r436, 63;
	shl.b64 	%rd10825, %rd10824, %r6704;
	or.b64  	%rd16310, %rd10825, %rd10823;
	bra.uni 	$L__BB0_800;
$L__BB0_799:
	mul.wide.s32 	%rd10826, %r435, 8;
	add.s64 	%rd10827, %rd18, %rd10826;
	ld.local.u64 	%rd10828, [%rd10827];
	shr.u64 	%rd16310, %rd10828, %r436;
$L__BB0_800:
	and.b64  	%rd10829, %rd16310, 536870911;
	st.global.u64 	[%rd593+6144], %rd10829;
	add.s32 	%r6705, %r391, 725;
	shr.u32 	%r6706, %r6705, 6;
	sub.s32 	%r437, %r6706, %r392;
	and.b32  	%r438, %r6705, 53;
	setp.lt.u32 	%p421, %r438, 36;
	@%p421 bra 	$L__BB0_802;
	mul.wide.s32 	%rd10830, %r437, 8;
	add.s64 	%rd10831, %rd18, %rd10830;
	ld.local.u64 	%rd10832, [%rd10831];
	ld.local.u64 	%rd10833, [%rd10831+8];
	shr.u64 	%rd10834, %rd10832, %r438;
	shl.b64 	%rd10835, %rd10833, 1;
	xor.b32  	%r6707, %r438, 63;
	shl.b64 	%rd10836, %rd10835, %r6707;
	or.b64  	%rd16311, %rd10836, %rd10834;
	bra.uni 	$L__BB0_803;
$L__BB0_802:
	mul.wide.s32 	%rd10837, %r437, 8;
	add.s64 	%rd10838, %rd18, %rd10837;
	ld.local.u64 	%rd10839, [%rd10838];
	shr.u64 	%rd16311, %rd10839, %r438;
$L__BB0_803:
	and.b64  	%rd10840, %rd16311, 536870911;
	st.global.u64 	[%rd593+6400], %rd10840;
	add.s32 	%r6708, %r391, 754;
	shr.u32 	%r6709, %r6708, 6;
	sub.s32 	%r439, %r6709, %r392;
	and.b32  	%r440, %r6708, 50;
	setp.lt.u32 	%p422, %r440, 36;
	@%p422 bra 	$L__BB0_805;
	mul.wide.s32 	%rd10841, %r439, 8;
	add.s64 	%rd10842, %rd18, %rd10841;
	ld.local.u64 	%rd10843, [%rd10842];
	ld.local.u64 	%rd10844, [%rd10842+8];
	shr.u64 	%rd10845, %rd10843, %r440;
	shl.b64 	%rd10846, %rd10844, 1;
	xor.b32  	%r6710, %r440, 63;
	shl.b64 	%rd10847, %rd10846, %r6710;
	or.b64  	%rd16312, %rd10847, %rd10845;
	bra.uni 	$L__BB0_806;
$L__BB0_805:
	mul.wide.s32 	%rd10848, %r439, 8;
	add.s64 	%rd10849, %rd18, %rd10848;
	ld.local.u64 	%rd10850, [%rd10849];
	shr.u64 	%rd16312, %rd10850, %r440;
$L__BB0_806:
	and.b64  	%rd10851, %rd16312, 536870911;
	st.global.u64 	[%rd593+6656], %rd10851;
	add.s32 	%r6711, %r391, 783;
	shr.u32 	%r6712, %r6711, 6;
	sub.s32 	%r441, %r6712, %r392;
	and.b32  	%r442, %r6711, 47;
	setp.lt.u32 	%p423, %r442, 36;
	@%p423 bra 	$L__BB0_808;
	mul.wide.s32 	%rd10852, %r441, 8;
	add.s64 	%rd10853, %rd18, %rd10852;
	ld.local.u64 	%rd10854, [%rd10853];
	ld.local.u64 	%rd10855, [%rd10853+8];
	shr.u64 	%rd10856, %rd10854, %r442;
	shl.b64 	%rd10857, %rd10855, 1;
	xor.b32  	%r6713, %r442, 63;
	shl.b64 	%rd10858, %rd10857, %r6713;
	or.b64  	%rd16313, %rd10858, %rd10856;
	bra.uni 	$L__BB0_809;
$L__BB0_808:
	mul.wide.s32 	%rd10859, %r441, 8;
	add.s64 	%rd10860, %rd18, %rd10859;
	ld.local.u64 	%rd10861, [%rd10860];
	shr.u64 	%rd16313, %rd10861, %r442;
$L__BB0_809:
	and.b64  	%rd10862, %rd16313, 536870911;
	st.global.u64 	[%rd593+6912], %rd10862;
	add.s32 	%r6714, %r391, 812;
	shr.u32 	%r6715, %r6714, 6;
	sub.s32 	%r443, %r6715, %r392;
	and.b32  	%r444, %r6714, 44;
	setp.lt.u32 	%p424, %r444, 36;
	@%p424 bra 	$L__BB0_811;
	mul.wide.s32 	%rd10863, %r443, 8;
	add.s64 	%rd10864, %rd18, %rd10863;
	ld.local.u64 	%rd10865, [%rd10864];
	ld.local.u64 	%rd10866, [%rd10864+8];
	shr.u64 	%rd10867, %rd10865, %r444;
	shl.b64 	%rd10868, %rd10866, 1;
	xor.b32  	%r6716, %r444, 63;
	shl.b64 	%rd10869, %rd10868, %r6716;
	or.b64  	%rd16314, %rd10869, %rd10867;
	bra.uni 	$L__BB0_812;
$L__BB0_811:
	mul.wide.s32 	%rd10870, %r443, 8;
	add.s64 	%rd10871, %rd18, %rd10870;
	ld.local.u64 	%rd10872, [%rd10871];
	shr.u64 	%rd16314, %rd10872, %r444;
$L__BB0_812:
	and.b64  	%rd10873, %rd16314, 536870911;
	st.global.u64 	[%rd593+7168], %rd10873;
	add.s32 	%r6717, %r391, 841;
	shr.u32 	%r6718, %r6717, 6;
	sub.s32 	%r445, %r6718, %r392;
	and.b32  	%r446, %r6717, 41;
	setp.lt.u32 	%p425, %r446, 36;
	@%p425 bra 	$L__BB0_814;
	mul.wide.s32 	%rd10874, %r445, 8;
	add.s64 	%rd10875, %rd18, %rd10874;
	ld.local.u64 	%rd10876, [%rd10875];
	ld.local.u64 	%rd10877, [%rd10875+8];
	shr.u64 	%rd10878, %rd10876, %r446;
	shl.b64 	%rd10879, %rd10877, 1;
	xor.b32  	%r6719, %r446, 63;
	shl.b64 	%rd10880, %rd10879, %r6719;
	or.b64  	%rd16315, %rd10880, %rd10878;
	bra.uni 	$L__BB0_815;
$L__BB0_814:
	mul.wide.s32 	%rd10881, %r445, 8;
	add.s64 	%rd10882, %rd18, %rd10881;
	ld.local.u64 	%rd10883, [%rd10882];
	shr.u64 	%rd16315, %rd10883, %r446;
$L__BB0_815:
	and.b64  	%rd10884, %rd16315, 536870911;
	st.global.u64 	[%rd593+7424], %rd10884;
	add.s32 	%r6720, %r391, 870;
	shr.u32 	%r6721, %r6720, 6;
	sub.s32 	%r447, %r6721, %r392;
	and.b32  	%r448, %r6720, 38;
	setp.lt.u32 	%p426, %r448, 36;
	@%p426 bra 	$L__BB0_817;
	mul.wide.s32 	%rd10885, %r447, 8;
	add.s64 	%rd10886, %rd18, %rd10885;
	ld.local.u64 	%rd10887, [%rd10886];
	ld.local.u64 	%rd10888, [%rd10886+8];
	shr.u64 	%rd10889, %rd10887, %r448;
	shl.b64 	%rd10890, %rd10888, 1;
	xor.b32  	%r6722, %r448, 63;
	shl.b64 	%rd10891, %rd10890, %r6722;
	or.b64  	%rd16316, %rd10891, %rd10889;
	bra.uni 	$L__BB0_818;
$L__BB0_817:
	mul.wide.s32 	%rd10892, %r447, 8;
	add.s64 	%rd10893, %rd18, %rd10892;
	ld.local.u64 	%rd10894, [%rd10893];
	shr.u64 	%rd16316, %rd10894, %r448;
$L__BB0_818:
	and.b64  	%rd10895, %rd16316, 536870911;
	st.global.u64 	[%rd593+7680], %rd10895;
	add.s32 	%r6723, %r391, 899;
	shr.u32 	%r6724, %r6723, 6;
	sub.s32 	%r6725, %r6724, %r392;
	and.b32  	%r6726, %r6723, 35;
	mul.wide.s32 	%rd10896, %r6725, 8;
	add.s64 	%rd10897, %rd18, %rd10896;
	ld.local.u64 	%rd10898, [%rd10897];
	shr.u64 	%rd10899, %rd10898, %r6726;
	and.b64  	%rd10900, %rd10899, 536870911;
	st.global.u64 	[%rd593+7936], %rd10900;
	bra.uni 	$L__BB0_1666;
$L__BB0_819:
	cvta.to.local.u64 	%rd10375, %rd1622;
	mov.u32 	%r6449, %tid.x;
	mul.lo.s32 	%r6450, %r6449, 960;
	mul.lo.s32 	%r6451, %r6449, 15;
	mul.wide.u32 	%rd10376, %r6451, 8;
	add.s64 	%rd10377, %rd32, %rd10376;
	ld.global.nc.u64 	%rd10378, [%rd10377];
	ld.global.nc.u64 	%rd10379, [%rd10377+8];
	st.local.v2.u64 	[%rd10375], {%rd10378, %rd10379};
	ld.global.nc.u64 	%rd10380, [%rd10377+16];
	ld.global.nc.u64 	%rd10381, [%rd10377+24];
	st.local.v2.u64 	[%rd10375+16], {%rd10380, %rd10381};
	ld.global.nc.u64 	%rd10382, [%rd10377+32];
	ld.global.nc.u64 	%rd10383, [%rd10377+40];
	st.local.v2.u64 	[%rd10375+32], {%rd10382, %rd10383};
	ld.global.nc.u64 	%rd10384, [%rd10377+48];
	ld.global.nc.u64 	%rd10385, [%rd10377+56];
	st.local.v2.u64 	[%rd10375+48], {%rd10384, %rd10385};
	ld.global.nc.u64 	%rd10386, [%rd10377+64];
	ld.global.nc.u64 	%rd10387, [%rd10377+72];
	st.local.v2.u64 	[%rd10375+64], {%rd10386, %rd10387};
	ld.global.nc.u64 	%rd10388, [%rd10377+80];
	ld.global.nc.u64 	%rd10389, [%rd10377+88];
	st.local.v2.u64 	[%rd10375+80], {%rd10388, %rd10389};
	ld.global.nc.u64 	%rd10390, [%rd10377+96];
	ld.global.nc.u64 	%rd10391, [%rd10377+104];
	st.local.v2.u64 	[%rd10375+96], {%rd10390, %rd10391};
	ld.global.nc.u64 	%rd10392, [%rd10377+112];
	ld.global.nc.u64 	%rd10393, [%rd10377+120];
	st.local.v2.u64 	[%rd10375+112], {%rd10392, %rd10393};
	shr.u32 	%r6452, %r6450, 6;
	sub.s32 	%r6453, %r6452, %r6451;
	mul.wide.s32 	%rd10394, %r6453, 8;
	add.s64 	%rd10395, %rd10375, %rd10394;
	ld.local.u64 	%rd10396, [%rd10395];
	and.b64  	%rd10397, %rd10396, 1073741823;
	mul.wide.u32 	%rd10398, %r6449, 8;
	add.s64 	%rd10399, %rd33, %rd10398;
	st.global.u64 	[%rd10399], %rd10397;
	add.s64 	%rd10400, %rd10395, %rd10394;
	ld.local.u64 	%rd10401, [%rd10400];
	shr.u64 	%rd10402, %rd10401, 30;
	and.b64  	%rd10403, %rd10402, 1073741823;
	st.global.u64 	[%rd10399+256], %rd10403;
	ld.local.u64 	%rd10404, [%rd10400];
	ld.local.u64 	%rd10405, [%rd10400+8];
	mov.b64 	{%r6454, %r6455}, %rd10405;
	mov.b64 	{%r6456, %r6457}, %rd10404;
	shf.l.wrap.b32 	%r6458, %r6457, %r6454, 4;
	shf.l.wrap.b32 	%r6459, %r6454, %r6455, 4;
	mov.b64 	%rd10406, {%r6458, %r6459};
	and.b64  	%rd10407, %rd10406, 1073741823;
	st.global.u64 	[%rd10399+512], %rd10407;
	add.s32 	%r6460, %r6450, 90;
	shr.u32 	%r6461, %r6460, 6;
	sub.s32 	%r6462, %r6461, %r6451;
	mul.wide.s32 	%rd10408, %r6462, 8;
	add.s64 	%rd10409, %rd10395, %rd10408;
	ld.local.u64 	%rd10410, [%rd10409];
	shr.u64 	%rd10411, %rd10410, 26;
	and.b64  	%rd10412, %rd10411, 1073741823;
	st.global.u64 	[%rd10399+768], %rd10412;
	add.s32 	%r6463, %r6450, 120;
	shr.u32 	%r6464, %r6463, 6;
	sub.s32 	%r6465, %r6464, %r6451;
	mul.wide.s32 	%rd10413, %r6465, 8;
	add.s64 	%rd10414, %rd10395, %rd10413;
	ld.local.u64 	%rd10415, [%rd10414];
	ld.local.u64 	%rd10416, [%rd10414+8];
	mov.b64 	{%r6466, %r6467}, %rd10416;
	mov.b64 	{%r6468, %r6469}, %rd10415;
	shf.l.wrap.b32 	%r6470, %r6469, %r6466, 8;
	shf.l.wrap.b32 	%r6471, %r6466, %r6467, 8;
	mov.b64 	%rd10417, {%r6470, %r6471};
	and.b64  	%rd10418, %rd10417, 1073741823;
	st.global.u64 	[%rd10399+1024], %rd10418;
	add.s32 	%r6472, %r6450, 150;
	shr.u32 	%r6473, %r6472, 6;
	sub.s32 	%r6474, %r6473, %r6451;
	mul.wide.s32 	%rd10419, %r6474, 8;
	add.s64 	%rd10420, %rd10395, %rd10419;
	ld.local.u64 	%rd10421, [%rd10420];
	shr.u64 	%rd10422, %rd10421, 22;
	and.b64  	%rd10423, %rd10422, 1073741823;
	st.global.u64 	[%rd10399+1280], %rd10423;
	add.s32 	%r6475, %r6450, 180;
	shr.u32 	%r6476, %r6475, 6;
	sub.s32 	%r6477, %r6476, %r6451;
	mul.wide.s32 	%rd10424, %r6477, 8;
	add.s64 	%rd10425, %rd10395, %rd10424;
	ld.local.u64 	%rd10426, [%rd10425];
	ld.local.u64 	%rd10427, [%rd10425+8];
	mov.b64 	{%r6478, %r6479}, %rd10427;
	mov.b64 	{%r6480, %r6481}, %rd10426;
	shf.l.wrap.b32 	%r6482, %r6481, %r6478, 12;
	shf.l.wrap.b32 	%r6483, %r6478, %r6479, 12;
	mov.b64 	%rd10428, {%r6482, %r6483};
	and.b64  	%rd10429, %rd10428, 1073741823;
	st.global.u64 	[%rd10399+1536], %rd10429;
	add.s32 	%r6484, %r6450, 210;
	shr.u32 	%r6485, %r6484, 6;
	sub.s32 	%r6486, %r6485, %r6451;
	mul.wide.s32 	%rd10430, %r6486, 8;
	add.s64 	%rd10431, %rd10395, %rd10430;
	ld.local.u64 	%rd10432, [%rd10431];
	shr.u64 	%rd10433, %rd10432, 18;
	and.b64  	%rd10434, %rd10433, 1073741823;
	st.global.u64 	[%rd10399+1792], %rd10434;
	add.s32 	%r6487, %r6450, 240;
	shr.u32 	%r6488, %r6487, 6;
	sub.s32 	%r6489, %r6488, %r6451;
	mul.wide.s32 	%rd10435, %r6489, 8;
	add.s64 	%rd10436, %rd10395, %rd10435;
	ld.local.u64 	%rd10437, [%rd10436];
	ld.local.u64 	%rd10438, [%rd10436+8];
	mov.b64 	{%r6490, %r6491}, %rd10438;
	mov.b64 	{%r6492, %r6493}, %rd10437;
	shf.l.wrap.b32 	%r6494, %r6493, %r6490, 16;
	shf.l.wrap.b32 	%r6495, %r6490, %r6491, 16;
	mov.b64 	%rd10439, {%r6494, %r6495};
	and.b64  	%rd10440, %rd10439, 1073741823;
	st.global.u64 	[%rd10399+2048], %rd10440;
	add.s32 	%r6496, %r6450, 270;
	shr.u32 	%r6497, %r6496, 6;
	sub.s32 	%r6498, %r6497, %r6451;
	mul.wide.s32 	%rd10441, %r6498, 8;
	add.s64 	%rd10442, %rd10395, %rd10441;
	ld.local.u64 	%rd10443, [%rd10442];
	shr.u64 	%rd10444, %rd10443, 14;
	and.b64  	%rd10445, %rd10444, 1073741823;
	st.global.u64 	[%rd10399+2304], %rd10445;
	add.s32 	%r6499, %r6450, 300;
	shr.u32 	%r6500, %r6499, 6;
	sub.s32 	%r6501, %r6500, %r6451;
	mul.wide.s32 	%rd10446, %r6501, 8;
	add.s64 	%rd10447, %rd10395, %rd10446;
	ld.local.u64 	%rd10448, [%rd10447];
	ld.local.u64 	%rd10449, [%rd10447+8];
	mov.b64 	{%r6502, %r6503}, %rd10449;
	mov.b64 	{%r6504, %r6505}, %rd10448;
	shf.l.wrap.b32 	%r6506, %r6505, %r6502, 20;
	shf.l.wrap.b32 	%r6507, %r6502, %r6503, 20;
	mov.b64 	%rd10450, {%r6506, %r6507};
	and.b64  	%rd10451, %rd10450, 1073741823;
	st.global.u64 	[%rd10399+2560], %rd10451;
	add.s32 	%r6508, %r6450, 330;
	shr.u32 	%r6509, %r6508, 6;
	sub.s32 	%r6510, %r6509, %r6451;
	mul.wide.s32 	%rd10452, %r6510, 8;
	add.s64 	%rd10453, %rd10395, %rd10452;
	ld.local.u64 	%rd10454, [%rd10453];
	shr.u64 	%rd10455, %rd10454, 10;
	and.b64  	%rd10456, %rd10455, 1073741823;
	st.global.u64 	[%rd10399+2816], %rd10456;
	add.s32 	%r6511, %r6450, 360;
	shr.u32 	%r6512, %r6511, 6;
	sub.s32 	%r6513, %r6512, %r6451;
	mul.wide.s32 	%rd10457, %r6513, 8;
	add.s64 	%rd10458, %rd10395, %rd10457;
	ld.local.u64 	%rd10459, [%rd10458];
	ld.local.u64 	%rd10460, [%rd10458+8];
	mov.b64 	{%r6514, %r6515}, %rd10460;
	mov.b64 	{%r6516, %r6517}, %rd10459;
	shf.l.wrap.b32 	%r6518, %r6517, %r6514, 24;
	shf.l.wrap.b32 	%r6519, %r6514, %r6515, 24;
	mov.b64 	%rd10461, {%r6518, %r6519};
	and.b64  	%rd10462, %rd10461, 1073741823;
	st.global.u64 	[%rd10399+3072], %rd10462;
	add.s32 	%r6520, %r6450, 390;
	shr.u32 	%r6521, %r6520, 6;
	sub.s32 	%r6522, %r6521, %r6451;
	mul.wide.s32 	%rd10463, %r6522, 8;
	add.s64 	%rd10464, %rd10395, %rd10463;
	ld.local.u64 	%rd10465, [%rd10464];
	shr.u64 	%rd10466, %rd10465, 6;
	and.b64  	%rd10467, %rd10466, 1073741823;
	st.global.u64 	[%rd10399+3328], %rd10467;
	add.s32 	%r6523, %r6450, 420;
	shr.u32 	%r6524, %r6523, 6;
	sub.s32 	%r6525, %r6524, %r6451;
	mul.wide.s32 	%rd10468, %r6525, 8;
	add.s64 	%rd10469, %rd10395, %rd10468;
	ld.local.u64 	%rd10470, [%rd10469];
	ld.local.u64 	%rd10471, [%rd10469+8];
	mov.b64 	{%r6526, %r6527}, %rd10471;
	mov.b64 	{%r6528, %r6529}, %rd10470;
	shf.l.wrap.b32 	%r6530, %r6529, %r6526, 28;
	shf.l.wrap.b32 	%r6531, %r6526, %r6527, 28;
	mov.b64 	%rd10472, {%r6530, %r6531};
	and.b64  	%rd10473, %rd10472, 1073741823;
	st.global.u64 	[%rd10399+3584], %rd10473;
	add.s32 	%r6532, %r6450, 450;
	shr.u32 	%r6533, %r6532, 6;
	sub.s32 	%r6534, %r6533, %r6451;
	mul.wide.s32 	%rd10474, %r6534, 8;
	add.s64 	%rd10475, %rd10395, %rd10474;
	ld.local.u64 	%rd10476, [%rd10475];
	shr.u64 	%rd10477, %rd10476, 2;
	and.b64  	%rd10478, %rd10477, 1073741823;
	st.global.u64 	[%rd10399+3840], %rd10478;
	add.s32 	%r6535, %r6450, 480;
	shr.u32 	%r6536, %r6535, 6;
	sub.s32 	%r6537, %r6536, %r6451;
	mul.wide.s32 	%rd10479, %r6537, 8;
	add.s64 	%rd10480, %rd10395, %rd10479;
	ld.local.u32 	%rd10481, [%rd10480+4];
	and.b64  	%rd10482, %rd10481, 1073741823;
	st.global.u64 	[%rd10399+4096], %rd10482;
	add.s32 	%r6538, %r6450, 510;
	shr.u32 	%r6539, %r6538, 6;
	sub.s32 	%r6540, %r6539, %r6451;
	mul.wide.s32 	%rd10483, %r6540, 8;
	add.s64 	%rd10484, %rd10395, %rd10483;
	ld.local.u64 	%rd10485, [%rd10484];
	ld.local.u64 	%rd10486, [%rd10484+8];
	mov.b64 	{%r6541, %r6542}, %rd10486;
	mov.b64 	{%r6543, %r6544}, %rd10485;
	shf.l.wrap.b32 	%r6545, %r6544, %r6541, 2;
	shf.l.wrap.b32 	%r6546, %r6541, %r6542, 2;
	mov.b64 	%rd10487, {%r6545, %r6546};
	and.b64  	%rd10488, %rd10487, 1073741823;
	st.global.u64 	[%rd10399+4352], %rd10488;
	add.s32 	%r6547, %r6450, 540;
	shr.u32 	%r6548, %r6547, 6;
	sub.s32 	%r6549, %r6548, %r6451;
	mul.wide.s32 	%rd10489, %r6549, 8;
	add.s64 	%rd10490, %rd10395, %rd10489;
	ld.local.u64 	%rd10491, [%rd10490];
	shr.u64 	%rd10492, %rd10491, 28;
	and.b64  	%rd10493, %rd10492, 1073741823;
	st.global.u64 	[%rd10399+4608], %rd10493;
	add.s32 	%r6550, %r6450, 570;
	shr.u32 	%r6551, %r6550, 6;
	sub.s32 	%r6552, %r6551, %r6451;
	mul.wide.s32 	%rd10494, %r6552, 8;
	add.s64 	%rd10495, %rd10395, %rd10494;
	ld.local.u64 	%rd10496, [%rd10495];
	ld.local.u64 	%rd10497, [%rd10495+8];
	mov.b64 	{%r6553, %r6554}, %rd10497;
	mov.b64 	{%r6555, %r6556}, %rd10496;
	shf.l.wrap.b32 	%r6557, %r6556, %r6553, 6;
	shf.l.wrap.b32 	%r6558, %r6553, %r6554, 6;
	mov.b64 	%rd10498, {%r6557, %r6558};
	and.b64  	%rd10499, %rd10498, 1073741823;
	st.global.u64 	[%rd10399+4864], %rd10499;
	add.s32 	%r6559, %r6450, 600;
	shr.u32 	%r6560, %r6559, 6;
	sub.s32 	%r6561, %r6560, %r6451;
	mul.wide.s32 	%rd10500, %r6561, 8;
	add.s64 	%rd10501, %rd10395, %rd10500;
	ld.local.u64 	%rd10502, [%rd10501];
	shr.u64 	%rd10503, %rd10502, 24;
	and.b64  	%rd10504, %rd10503, 1073741823;
	st.global.u64 	[%rd10399+5120], %rd10504;
	add.s32 	%r6562, %r6450, 630;
	shr.u32 	%r6563, %r6562, 6;
	sub.s32 	%r6564, %r6563, %r6451;
	mul.wide.s32 	%rd10505, %r6564, 8;
	add.s64 	%rd10506, %rd10395, %rd10505;
	ld.local.u64 	%rd10507, [%rd10506];
	ld.local.u64 	%rd10508, [%rd10506+8];
	mov.b64 	{%r6565, %r6566}, %rd10508;
	mov.b64 	{%r6567, %r6568}, %rd10507;
	shf.l.wrap.b32 	%r6569, %r6568, %r6565, 10;
	shf.l.wrap.b32 	%r6570, %r6565, %r6566, 10;
	mov.b64 	%rd10509, {%r6569, %r6570};
	and.b64  	%rd10510, %rd10509, 1073741823;
	st.global.u64 	[%rd10399+5376], %rd10510;
	add.s32 	%r6571, %r6450, 660;
	shr.u32 	%r6572, %r6571, 6;
	sub.s32 	%r6573, %r6572, %r6451;
	mul.wide.s32 	%rd10511, %r6573, 8;
	add.s64 	%rd10512, %rd10395, %rd10511;
	ld.local.u64 	%rd10513, [%rd10512];
	shr.u64 	%rd10514, %rd10513, 20;
	and.b64  	%rd10515, %rd10514, 1073741823;
	st.global.u64 	[%rd10399+5632], %rd10515;
	add.s32 	%r6574, %r6450, 690;
	shr.u32 	%r6575, %r6574, 6;
	sub.s32 	%r6576, %r6575, %r6451;
	mul.wide.s32 	%rd10516, %r6576, 8;
	add.s64 	%rd10517, %rd10395, %rd10516;
	ld.local.u64 	%rd10518, [%rd10517];
	ld.local.u64 	%rd10519, [%rd10517+8];
	mov.b64 	{%r6577, %r6578}, %rd10519;
	mov.b64 	{%r6579, %r6580}, %rd10518;
	shf.l.wrap.b32 	%r6581, %r6580, %r6577, 14;
	shf.l.wrap.b32 	%r6582, %r6577, %r6578, 14;
	mov.b64 	%rd10520, {%r6581, %r6582};
	and.b64  	%rd10521, %rd10520, 1073741823;
	st.global.u64 	[%rd10399+5888], %rd10521;
	add.s32 	%r6583, %r6450, 720;
	shr.u32 	%r6584, %r6583, 6;
	sub.s32 	%r6585, %r6584, %r6451;
	mul.wide.s32 	%rd10522, %r6585, 8;
	add.s64 	%rd10523, %rd10395, %rd10522;
	ld.local.u64 	%rd10524, [%rd10523];
	shr.u64 	%rd10525, %rd10524, 16;
	and.b64  	%rd10526, %rd10525, 1073741823;
	st.global.u64 	[%rd10399+6144], %rd10526;
	add.s32 	%r6586, %r6450, 750;
	shr.u32 	%r6587, %r6586, 6;
	sub.s32 	%r6588, %r6587, %r6451;
	mul.wide.s32 	%rd10527, %r6588, 8;
	add.s64 	%rd10528, %rd10395, %rd10527;
	ld.local.u64 	%rd10529, [%rd10528];
	ld.local.u64 	%rd10530, [%rd10528+8];
	mov.b64 	{%r6589, %r6590}, %rd10530;
	mov.b64 	{%r6591, %r6592}, %rd10529;
	shf.l.wrap.b32 	%r6593, %r6592, %r6589, 18;
	shf.l.wrap.b32 	%r6594, %r6589, %r6590, 18;
	mov.b64 	%rd10531, {%r6593, %r6594};
	and.b64  	%rd10532, %rd10531, 1073741823;
	st.global.u64 	[%rd10399+6400], %rd10532;
	add.s32 	%r6595, %r6450, 780;
	shr.u32 	%r6596, %r6595, 6;
	sub.s32 	%r6597, %r6596, %r6451;
	mul.wide.s32 	%rd10533, %r6597, 8;
	add.s64 	%rd10534, %rd10395, %rd10533;
	ld.local.u64 	%rd10535, [%rd10534];
	shr.u64 	%rd10536, %rd10535, 12;
	and.b64  	%rd10537, %rd10536, 1073741823;
	st.global.u64 	[%rd10399+6656], %rd10537;
	add.s32 	%r6598, %r6450, 810;
	shr.u32 	%r6599, %r6598, 6;
	sub.s32 	%r6600, %r6599, %r6451;
	mul.wide.s32 	%rd10538, %r6600, 8;
	add.s64 	%rd10539, %rd10395, %rd10538;
	ld.local.u64 	%rd10540, [%rd10539];
	ld.local.u64 	%rd10541, [%rd10539+8];
	mov.b64 	{%r6601, %r6602}, %rd10541;
	mov.b64 	{%r6603, %r6604}, %rd10540;
	shf.l.wrap.b32 	%r6605, %r6604, %r6601, 22;
	shf.l.wrap.b32 	%r6606, %r6601, %r6602, 22;
	mov.b64 	%rd10542, {%r6605, %r6606};
	and.b64  	%rd10543, %rd10542, 1073741823;
	st.global.u64 	[%rd10399+6912], %rd10543;
	add.s32 	%r6607, %r6450, 840;
	shr.u32 	%r6608, %r6607, 6;
	sub.s32 	%r6609, %r6608, %r6451;
	mul.wide.s32 	%rd10544, %r6609, 8;
	add.s64 	%rd10545, %rd10395, %rd10544;
	ld.local.u64 	%rd10546, [%rd10545];
	shr.u64 	%rd10547, %rd10546, 8;
	and.b64  	%rd10548, %rd10547, 1073741823;
	st.global.u64 	[%rd10399+7168], %rd10548;
	add.s32 	%r6610, %r6450, 870;
	shr.u32 	%r6611, %r6610, 6;
	sub.s32 	%r6612, %r6611, %r6451;
	mul.wide.s32 	%rd10549, %r6612, 8;
	add.s64 	%rd10550, %rd10395, %rd10549;
	ld.local.u64 	%rd10551, [%rd10550];
	ld.local.u64 	%rd10552, [%rd10550+8];
	mov.b64 	{%r6613, %r6614}, %rd10552;
	mov.b64 	{%r6615, %r6616}, %rd10551;
	shf.l.wrap.b32 	%r6617, %r6616, %r6613, 26;
	shf.l.wrap.b32 	%r6618, %r6613, %r6614, 26;
	mov.b64 	%rd10553, {%r6617, %r6618};
	and.b64  	%rd10554, %rd10553, 1073741823;
	st.global.u64 	[%rd10399+7424], %rd10554;
	add.s32 	%r6619, %r6450, 900;
	shr.u32 	%r6620, %r6619, 6;
	sub.s32 	%r6621, %r6620, %r6451;
	mul.wide.s32 	%rd10555, %r6621, 8;
	add.s64 	%rd10556, %rd10395, %rd10555;
	ld.local.u64 	%rd10557, [%rd10556];
	shr.u64 	%rd10558, %rd10557, 4;
	and.b64  	%rd10559, %rd10558, 1073741823;
	st.global.u64 	[%rd10399+7680], %rd10559;
	add.s32 	%r6622, %r6450, 930;
	shr.u32 	%r6623, %r6622, 6;
	sub.s32 	%r6624, %r6623, %r6451;
	mul.wide.s32 	%rd10560, %r6624, 8;
	add.s64 	%rd10561, %rd10395, %rd10560;
	ld.local.u64 	%rd10562, [%rd10561];
	shr.u64 	%rd10563, %rd10562, 34;
	st.global.u64 	[%rd10399+7936], %rd10563;
	bra.uni 	$L__BB0_1666;
$L__BB0_820:
	ld.local.u64 	%rd10051, [%rd17];
	shr.u64 	%rd16317, %rd10051, %r452;
$L__BB0_821:
	and.b64  	%rd10052, %rd16317, 2147483647;
	st.global.u64 	[%rd678+256], %rd10052;
	add.s32 	%r6353, %r449, 62;
	shr.u32 	%r6354, %r6353, 6;
	sub.s32 	%r453, %r6354, %r450;
	and.b32  	%r454, %r6353, 62;
	setp.lt.u32 	%p370, %r454, 34;
	@%p370 bra 	$L__BB0_823;
	mul.wide.s32 	%rd10053, %r453, 8;
	add.s64 	%rd10054, %rd17, %rd10053;
	ld.local.u64 	%rd10055, [%rd10054];
	ld.local.u64 	%rd10056, [%rd10054+8];
	shr.u64 	%rd10057, %rd10055, %r454;
	shl.b64 	%rd10058, %rd10056, 1;
	xor.b32  	%r6355, %r454, 63;
	shl.b64 	%rd10059, %rd10058, %r6355;
	or.b64  	%rd16318, %rd10059, %rd10057;
	bra.uni 	$L__BB0_824;
$L__BB0_823:
	mul.wide.s32 	%rd10060, %r453, 8;
	add.s64 	%rd10061, %rd17, %rd10060;
	ld.local.u64 	%rd10062, [%rd10061];
	shr.u64 	%rd16318, %rd10062, %r454;
$L__BB0_824:
	and.b64  	%rd10063, %rd16318, 2147483647;
	st.global.u64 	[%rd678+512], %rd10063;
	add.s32 	%r6356, %r449, 93;
	shr.u32 	%r6357, %r6356, 6;
	sub.s32 	%r455, %r6357, %r450;
	and.b32  	%r456, %r6356, 61;
	setp.lt.u32 	%p371, %r456, 34;
	@%p371 bra 	$L__BB0_826;
	mul.wide.s32 	%rd10064, %r455, 8;
	add.s64 	%rd10065, %rd17, %rd10064;
	ld.local.u64 	%rd10066, [%rd10065];
	ld.local.u64 	%rd10067, [%rd10065+8];
	shr.u64 	%rd10068, %rd10066, %r456;
	shl.b64 	%rd10069, %rd10067, 1;
	xor.b32  	%r6358, %r456, 63;
	shl.b64 	%rd10070, %rd10069, %r6358;
	or.b64  	%rd16319, %rd10070, %rd10068;
	bra.uni 	$L__BB0_827;
$L__BB0_826:
	mul.wide.s32 	%rd10071, %r455, 8;
	add.s64 	%rd10072, %rd17, %rd10071;
	ld.local.u64 	%rd10073, [%rd10072];
	shr.u64 	%rd16319, %rd10073, %r456;
$L__BB0_827:
	and.b64  	%rd10074, %rd16319, 2147483647;
	st.global.u64 	[%rd678+768], %rd10074;
	add.s32 	%r6359, %r449, 124;
	shr.u32 	%r6360, %r6359, 6;
	sub.s32 	%r457, %r6360, %r450;
	and.b32  	%r458, %r6359, 60;
	setp.lt.u32 	%p372, %r458, 34;
	@%p372 bra 	$L__BB0_829;
	mul.wide.s32 	%rd10075, %r457, 8;
	add.s64 	%rd10076, %rd17, %rd10075;
	ld.local.u64 	%rd10077, [%rd10076];
	ld.local.u64 	%rd10078, [%rd10076+8];
	shr.u64 	%rd10079, %rd10077, %r458;
	shl.b64 	%rd10080, %rd10078, 1;
	xor.b32  	%r6361, %r458, 63;
	shl.b64 	%rd10081, %rd10080, %r6361;
	or.b64  	%rd16320, %rd10081, %rd10079;
	bra.uni 	$L__BB0_830;
$L__BB0_829:
	mul.wide.s32 	%rd10082, %r457, 8;
	add.s64 	%rd10083, %rd17, %rd10082;
	ld.local.u64 	%rd10084, [%rd10083];
	shr.u64 	%rd16320, %rd10084, %r458;
$L__BB0_830:
	and.b64  	%rd10085, %rd16320, 2147483647;
	st.global.u64 	[%rd678+1024], %rd10085;
	add.s32 	%r6362, %r449, 155;
	shr.u32 	%r6363, %r6362, 6;
	sub.s32 	%r459, %r6363, %r450;
	and.b32  	%r460, %r6362, 59;
	setp.lt.u32 	%p373, %r460, 34;
	@%p373 bra 	$L__BB0_832;
	mul.wide.s32 	%rd10086, %r459, 8;
	add.s64 	%rd10087, %rd17, %rd10086;
	ld.local.u64 	%rd10088, [%rd10087];
	ld.local.u64 	%rd10089, [%rd10087+8];
	shr.u64 	%rd10090, %rd10088, %r460;
	shl.b64 	%rd10091, %rd10089, 1;
	xor.b32  	%r6364, %r460, 63;
	shl.b64 	%rd10092, %rd10091, %r6364;
	or.b64  	%rd16321, %rd10092, %rd10090;
	bra.uni 	$L__BB0_833;
$L__BB0_832:
	mul.wide.s32 	%rd10093, %r459, 8;
	add.s64 	%rd10094, %rd17, %rd10093;
	ld.local.u64 	%rd10095, [%rd10094];
	shr.u64 	%rd16321, %rd10095, %r460;
$L__BB0_833:
	and.b64  	%rd10096, %rd16321, 2147483647;
	st.global.u64 	[%rd678+1280], %rd10096;
	add.s32 	%r6365, %r449, 186;
	shr.u32 	%r6366, %r6365, 6;
	sub.s32 	%r461, %r6366, %r450;
	and.b32  	%r462, %r6365, 58;
	setp.lt.u32 	%p374, %r462, 34;
	@%p374 bra 	$L__BB0_835;
	mul.wide.s32 	%rd10097, %r461, 8;
	add.s64 	%rd10098, %rd17, %rd10097;
	ld.local.u64 	%rd10099, [%rd10098];
	ld.local.u64 	%rd10100, [%rd10098+8];
	shr.u64 	%rd10101, %rd10099, %r462;
	shl.b64 	%rd10102, %rd10100, 1;
	xor.b32  	%r6367, %r462, 63;
	shl.b64 	%rd10103, %rd10102, %r6367;
	or.b64  	%rd16322, %rd10103, %rd10101;
	bra.uni 	$L__BB0_836;
$L__BB0_835:
	mul.wide.s32 	%rd10104, %r461, 8;
	add.s64 	%rd10105, %rd17, %rd10104;
	ld.local.u64 	%rd10106, [%rd10105];
	shr.u64 	%rd16322, %rd10106, %r462;
$L__BB0_836:
	and.b64  	%rd10107, %rd16322, 2147483647;
	st.global.u64 	[%rd678+1536], %rd10107;
	add.s32 	%r6368, %r449, 217;
	shr.u32 	%r6369, %r6368, 6;
	sub.s32 	%r463, %r6369, %r450;
	and.b32  	%r464, %r6368, 57;
	setp.lt.u32 	%p375, %r464, 34;
	@%p375 bra 	$L__BB0_838;
	mul.wide.s32 	%rd10108, %r463, 8;
	add.s64 	%rd10109, %rd17, %rd10108;
	ld.local.u64 	%rd10110, [%rd10109];
	ld.local.u64 	%rd10111, [%rd10109+8];
	shr.u64 	%rd10112, %rd10110, %r464;
	shl.b64 	%rd10113, %rd10111, 1;
	xor.b32  	%r6370, %r464, 63;
	shl.b64 	%rd10114, %rd10113, %r6370;
	or.b64  	%rd16323, %rd10114, %rd10112;
	bra.uni 	$L__BB0_839;
$L__BB0_838:
	mul.wide.s32 	%rd10115, %r463, 8;
	add.s64 	%rd10116, %rd17, %rd10115;
	ld.local.u64 	%rd10117, [%rd10116];
	shr.u64 	%rd16323, %rd10117, %r464;
$L__BB0_839:
	and.b64  	%rd10118, %rd16323, 2147483647;
	st.global.u64 	[%rd678+1792], %rd10118;
	add.s32 	%r6371, %r449, 248;
	shr.u32 	%r6372, %r6371, 6;
	sub.s32 	%r465, %r6372, %r450;
	and.b32  	%r466, %r6371, 56;
	setp.lt.u32 	%p376, %r466, 34;
	@%p376 bra 	$L__BB0_841;
	mul.wide.s32 	%rd10119, %r465, 8;
	add.s64 	%rd10120, %rd17, %rd10119;
	ld.local.u64 	%rd10121, [%rd10120];
	ld.local.u64 	%rd10122, [%rd10120+8];
	shr.u64 	%rd10123, %rd10121, %r466;
	shl.b64 	%rd10124, %rd10122, 1;
	xor.b32  	%r6373, %r466, 63;
	shl.b64 	%rd10125, %rd10124, %r6373;
	or.b64  	%rd16324, %rd10125, %rd10123;
	bra.uni 	$L__BB0_842;
$L__BB0_841:
	mul.wide.s32 	%rd10126, %r465, 8;
	add.s64 	%rd10127, %rd17, %rd10126;
	ld.local.u64 	%rd10128, [%rd10127];
	shr.u64 	%rd16324, %rd10128, %r466;
$L__BB0_842:
	and.b64  	%rd10129, %rd16324, 2147483647;
	st.global.u64 	[%rd678+2048], %rd10129;
	add.s32 	%r6374, %r449, 279;
	shr.u32 	%r6375, %r6374, 6;
	sub.s32 	%r467, %r6375, %r450;
	and.b32  	%r468, %r6374, 55;
	setp.lt.u32 	%p377, %r468, 34;
	@%p377 bra 	$L__BB0_844;
	mul.wide.s32 	%rd10130, %r467, 8;
	add.s64 	%rd10131, %rd17, %rd10130;
	ld.local.u64 	%rd10132, [%rd10131];
	ld.local.u64 	%rd10133, [%rd10131+8];
	shr.u64 	%rd10134, %rd10132, %r468;
	shl.b64 	%rd10135, %rd10133, 1;
	xor.b32  	%r6376, %r468, 63;
	shl.b64 	%rd10136, %rd10135, %r6376;
	or.b64  	%rd16325, %rd10136, %rd10134;
	bra.uni 	$L__BB0_845;
$L__BB0_844:
	mul.wide.s32 	%rd10137, %r467, 8;
	add.s64 	%rd10138, %rd17, %rd10137;
	ld.local.u64 	%rd10139, [%rd10138];
	shr.u64 	%rd16325, %rd10139, %r468;
$L__BB0_845:
	and.b64  	%rd10140, %rd16325, 2147483647;
	st.global.u64 	[%rd678+2304], %rd10140;
	add.s32 	%r6377, %r449, 310;
	shr.u32 	%r6378, %r6377, 6;
	sub.s32 	%r469, %r6378, %r450;
	and.b32  	%r470, %r6377, 54;
	setp.lt.u32 	%p378, %r470, 34;
	@%p378 bra 	$L__BB0_847;
	mul.wide.s32 	%rd10141, %r469, 8;
	add.s64 	%rd10142, %rd17, %rd10141;
	ld.local.u64 	%rd10143, [%rd10142];
	ld.local.u64 	%rd10144, [%rd10142+8];
	shr.u64 	%rd10145, %rd10143, %r470;
	shl.b64 	%rd10146, %rd10144, 1;
	xor.b32  	%r6379, %r470, 63;
	shl.b64 	%rd10147, %rd10146, %r6379;
	or.b64  	%rd16326, %rd10147, %rd10145;
	bra.uni 	$L__BB0_848;
$L__BB0_847:
	mul.wide.s32 	%rd10148, %r469, 8;
	add.s64 	%rd10149, %rd17, %rd10148;
	ld.local.u64 	%rd10150, [%rd10149];
	shr.u64 	%rd16326, %rd10150, %r470;
$L__BB0_848:
	and.b64  	%rd10151, %rd16326, 2147483647;
	st.global.u64 	[%rd678+2560], %rd10151;
	add.s32 	%r6380, %r449, 341;
	shr.u32 	%r6381, %r6380, 6;
	sub.s32 	%r471, %r6381, %r450;
	and.b32  	%r472, %r6380, 53;
	setp.lt.u32 	%p379, %r472, 34;
	@%p379 bra 	$L__BB0_850;
	mul.wide.s32 	%rd10152, %r471, 8;
	add.s64 	%rd10153, %rd17, %rd10152;
	ld.local.u64 	%rd10154, [%rd10153];
	ld.local.u64 	%rd10155, [%rd10153+8];
	shr.u64 	%rd10156, %rd10154, %r472;
	shl.b64 	%rd10157, %rd10155, 1;
	xor.b32  	%r6382, %r472, 63;
	shl.b64 	%rd10158, %rd10157, %r6382;
	or.b64  	%rd16327, %rd10158, %rd10156;
	bra.uni 	$L__BB0_851;
$L__BB0_850:
	mul.wide.s32 	%rd10159, %r471, 8;
	add.s64 	%rd10160, %rd17, %rd10159;
	ld.local.u64 	%rd10161, [%rd10160];
	shr.u64 	%rd16327, %rd10161, %r472;
$L__BB0_851:
	and.b64  	%rd10162, %rd16327, 2147483647;
	st.global.u64 	[%rd678+2816], %rd10162;
	add.s32 	%r6383, %r449, 372;
	shr.u32 	%r6384, %r6383, 6;
	sub.s32 	%r473, %r6384, %r450;
	and.b32  	%r474, %r6383, 52;
	setp.lt.u32 	%p380, %r474, 34;
	@%p380 bra 	$L__BB0_853;
	mul.wide.s32 	%rd10163, %r473, 8;
	add.s64 	%rd10164, %rd17, %rd10163;
	ld.local.u64 	%rd10165, [%rd10164];
	ld.local.u64 	%rd10166, [%rd10164+8];
	shr.u64 	%rd10167, %rd10165, %r474;
	shl.b64 	%rd10168, %rd10166, 1;
	xor.b32  	%r6385, %r474, 63;
	shl.b64 	%rd10169, %rd10168, %r6385;
	or.b64  	%rd16328, %rd10169, %rd10167;
	bra.uni 	$L__BB0_854;
$L__BB0_853:
	mul.wide.s32 	%rd10170, %r473, 8;
	add.s64 	%rd10171, %rd17, %rd10170;
	ld.local.u64 	%rd10172, [%rd10171];
	shr.u64 	%rd16328, %rd10172, %r474;
$L__BB0_854:
	and.b64  	%rd10173, %rd16328, 2147483647;
	st.global.u64 	[%rd678+3072], %rd10173;
	add.s32 	%r6386, %r449, 403;
	shr.u32 	%r6387, %r6386, 6;
	sub.s32 	%r475, %r6387, %r450;
	and.b32  	%r476, %r6386, 51;
	setp.lt.u32 	%p381, %r476, 34;
	@%p381 bra 	$L__BB0_856;
	mul.wide.s32 	%rd10174, %r475, 8;
	add.s64 	%rd10175, %rd17, %rd10174;
	ld.local.u64 	%rd10176, [%rd10175];
	ld.local.u64 	%rd10177, [%rd10175+8];
	shr.u64 	%rd10178, %rd10176, %r476;
	shl.b64 	%rd10179, %rd10177, 1;
	xor.b32  	%r6388, %r476, 63;
	shl.b64 	%rd10180, %rd10179, %r6388;
	or.b64  	%rd16329, %rd10180, %rd10178;
	bra.uni 	$L__BB0_857;
$L__BB0_856:
	mul.wide.s32 	%rd10181, %r475, 8;
	add.s64 	%rd10182, %rd17, %rd10181;
	ld.local.u64 	%rd10183, [%rd10182];
	shr.u64 	%rd16329, %rd10183, %r476;
$L__BB0_857:
	and.b64  	%rd10184, %rd16329, 2147483647;
	st.global.u64 	[%rd678+3328], %rd10184;
	add.s32 	%r6389, %r449, 434;
	shr.u32 	%r6390, %r6389, 6;
	sub.s32 	%r477, %r6390, %r450;
	and.b32  	%r478, %r6389, 50;
	setp.lt.u32 	%p382, %r478, 34;
	@%p382 bra 	$L__BB0_859;
	mul.wide.s32 	%rd10185, %r477, 8;
	add.s64 	%rd10186, %rd17, %rd10185;
	ld.local.u64 	%rd10187, [%rd10186];
	ld.local.u64 	%rd10188, [%rd10186+8];
	shr.u64 	%rd10189, %rd10187, %r478;
	shl.b64 	%rd10190, %rd10188, 1;
	xor.b32  	%r6391, %r478, 63;
	shl.b64 	%rd10191, %rd10190, %r6391;
	or.b64  	%rd16330, %rd10191, %rd10189;
	bra.uni 	$L__BB0_860;
$L__BB0_859:
	mul.wide.s32 	%rd10192, %r477, 8;
	add.s64 	%rd10193, %rd17, %rd10192;
	ld.local.u64 	%rd10194, [%rd10193];
	shr.u64 	%rd16330, %rd10194, %r478;
$L__BB0_860:
	and.b64  	%rd10195, %rd16330, 2147483647;
	st.global.u64 	[%rd678+3584], %rd10195;
	add.s32 	%r6392, %r449, 465;
	shr.u32 	%r6393, %r6392, 6;
	sub.s32 	%r479, %r6393, %r450;
	and.b32  	%r480, %r6392, 49;
	setp.lt.u32 	%p383, %r480, 34;
	@%p383 bra 	$L__BB0_862;
	mul.wide.s32 	%rd10196, %r479, 8;
	add.s64 	%rd10197, %rd17, %rd10196;
	ld.local.u64 	%rd10198, [%rd10197];
	ld.local.u64 	%rd10199, [%rd10197+8];
	shr.u64 	%rd10200, %rd10198, %r480;
	shl.b64 	%rd10201, %rd10199, 1;
	xor.b32  	%r6394, %r480, 63;
	shl.b64 	%rd10202, %rd10201, %r6394;
	or.b64  	%rd16331, %rd10202, %rd10200;
	bra.uni 	$L__BB0_863;
$L__BB0_862:
	mul.wide.s32 	%rd10203, %r479, 8;
	add.s64 	%rd10204, %rd17, %rd10203;
	ld.local.u64 	%rd10205, [%rd10204];
	shr.u64 	%rd16331, %rd10205, %r480;
$L__BB0_863:
	and.b64  	%rd10206, %rd16331, 2147483647;
	st.global.u64 	[%rd678+3840], %rd10206;
	add.s32 	%r6395, %r449, 496;
	shr.u32 	%r6396, %r6395, 6;
	sub.s32 	%r481, %r6396, %r450;
	and.b32  	%r482, %r6395, 48;
	setp.lt.u32 	%p384, %r482, 34;
	@%p384 bra 	$L__BB0_865;
	mul.wide.s32 	%rd10207, %r481, 8;
	add.s64 	%rd10208, %rd17, %rd10207;
	ld.local.u64 	%rd10209, [%rd10208];
	ld.local.u64 	%rd10210, [%rd10208+8];
	shr.u64 	%rd10211, %rd10209, %r482;
	shl.b64 	%rd10212, %rd10210, 1;
	xor.b32  	%r6397, %r482, 63;
	shl.b64 	%rd10213, %rd10212, %r6397;
	or.b64  	%rd16332, %rd10213, %rd10211;
	bra.uni 	$L__BB0_866;
$L__BB0_865:
	mul.wide.s32 	%rd10214, %r481, 8;
	add.s64 	%rd10215, %rd17, %rd10214;
	ld.local.u64 	%rd10216, [%rd10215];
	shr.u64 	%rd16332, %rd10216, %r482;
$L__BB0_866:
	and.b64  	%rd10217, %rd16332, 2147483647;
	st.global.u64 	[%rd678+4096], %rd10217;
	add.s32 	%r6398, %r449, 527;
	shr.u32 	%r6399, %r6398, 6;
	sub.s32 	%r483, %r6399, %r450;
	and.b32  	%r484, %r6398, 47;
	setp.lt.u32 	%p385, %r484, 34;
	@%p385 bra 	$L__BB0_868;
	mul.wide.s32 	%rd10218, %r483, 8;
	add.s64 	%rd10219, %rd17, %rd10218;
	ld.local.u64 	%rd10220, [%rd10219];
	ld.local.u64 	%rd10221, [%rd10219+8];
	shr.u64 	%rd10222, %rd10220, %r484;
	shl.b64 	%rd10223, %rd10221, 1;
	xor.b32  	%r6400, %r484, 63;
	shl.b64 	%rd10224, %rd10223, %r6400;
	or.b64  	%rd16333, %rd10224, %rd10222;
	bra.uni 	$L__BB0_869;
$L__BB0_868:
	mul.wide.s32 	%rd10225, %r483, 8;
	add.s64 	%rd10226, %rd17, %rd10225;
	ld.local.u64 	%rd10227, [%rd10226];
	shr.u64 	%rd16333, %rd10227, %r484;
$L__BB0_869:
	and.b64  	%rd10228, %rd16333, 2147483647;
	st.global.u64 	[%rd678+4352], %rd10228;
	add.s32 	%r6401, %r449, 558;
	shr.u32 	%r6402, %r6401, 6;
	sub.s32 	%r485, %r6402, %r450;
	and.b32  	%r486, %r6401, 46;
	setp.lt.u32 	%p386, %r486, 34;
	@%p386 bra 	$L__BB0_871;
	mul.wide.s32 	%rd10229, %r485, 8;
	add.s64 	%rd10230, %rd17, %rd10229;
	ld.local.u64 	%rd10231, [%rd10230];
	ld.local.u64 	%rd10232, [%rd10230+8];
	shr.u64 	%rd10233, %rd10231, %r486;
	shl.b64 	%rd10234, %rd10232, 1;
	xor.b32  	%r6403, %r486, 63;
	shl.b64 	%rd10235, %rd10234, %r6403;
	or.b64  	%rd16334, %rd10235, %rd10233;
	bra.uni 	$L__BB0_872;
$L__BB0_871:
	mul.wide.s32 	%rd10236, %r485, 8;
	add.s64 	%rd10237, %rd17, %rd10236;
	ld.local.u64 	%rd10238, [%rd10237];
	shr.u64 	%rd16334, %rd10238, %r486;
$L__BB0_872:
	and.b64  	%rd10239, %rd16334, 2147483647;
	st.global.u64 	[%rd678+4608], %rd10239;
	add.s32 	%r6404, %r449, 589;
	shr.u32 	%r6405, %r6404, 6;
	sub.s32 	%r487, %r6405, %r450;
	and.b32  	%r488, %r6404, 45;
	setp.lt.u32 	%p387, %r488, 34;
	@%p387 bra 	$L__BB0_874;
	mul.wide.s32 	%rd10240, %r487, 8;
	add.s64 	%rd10241, %rd17, %rd10240;
	ld.local.u64 	%rd10242, [%rd10241];
	ld.local.u64 	%rd10243, [%rd10241+8];
	shr.u64 	%rd10244, %rd10242, %r488;
	shl.b64 	%rd10245, %rd10243, 1;
	xor.b32  	%r6406, %r488, 63;
	shl.b64 	%rd10246, %rd10245, %r6406;
	or.b64  	%rd16335, %rd10246, %rd10244;
	bra.uni 	$L__BB0_875;
$L__BB0_874:
	mul.wide.s32 	%rd10247, %r487, 8;
	add.s64 	%rd10248, %rd17, %rd10247;
	ld.local.u64 	%rd10249, [%rd10248];
	shr.u64 	%rd16335, %rd10249, %r488;
$L__BB0_875:
	and.b64  	%rd10250, %rd16335, 2147483647;
	st.global.u64 	[%rd678+4864], %rd10250;
	add.s32 	%r6407, %r449, 620;
	shr.u32 	%r6408, %r6407, 6;
	sub.s32 	%r489, %r6408, %r450;
	and.b32  	%r490, %r6407, 44;
	setp.lt.u32 	%p388, %r490, 34;
	@%p388 bra 	$L__BB0_877;
	mul.wide.s32 	%rd10251, %r489, 8;
	add.s64 	%rd10252, %rd17, %rd10251;
	ld.local.u64 	%rd10253, [%rd10252];
	ld.local.u64 	%rd10254, [%rd10252+8];
	shr.u64 	%rd10255, %rd10253, %r490;
	shl.b64 	%rd10256, %rd10254, 1;
	xor.b32  	%r6409, %r490, 63;
	shl.b64 	%rd10257, %rd10256, %r6409;
	or.b64  	%rd16336, %rd10257, %rd10255;
	bra.uni 	$L__BB0_878;
$L__BB0_877:
	mul.wide.s32 	%rd10258, %r489, 8;
	add.s64 	%rd10259, %rd17, %rd10258;
	ld.local.u64 	%rd10260, [%rd10259];
	shr.u64 	%rd16336, %rd10260, %r490;
$L__BB0_878:
	and.b64  	%rd10261, %rd16336, 2147483647;
	st.global.u64 	[%rd678+5120], %rd10261;
	add.s32 	%r6410, %r449, 651;
	shr.u32 	%r6411, %r6410, 6;
	sub.s32 	%r491, %r6411, %r450;
	and.b32  	%r492, %r6410, 43;
	setp.lt.u32 	%p389, %r492, 34;
	@%p389 bra 	$L__BB0_880;
	mul.wide.s32 	%rd10262, %r491, 8;
	add.s64 	%rd10263, %rd17, %rd10262;
	ld.local.u64 	%rd10264, [%rd10263];
	ld.local.u64 	%rd10265, [%rd10263+8];
	shr.u64 	%rd10266, %rd10264, %r492;
	shl.b64 	%rd10267, %rd10265, 1;
	xor.b32  	%r6412, %r492, 63;
	shl.b64 	%rd10268, %rd10267, %r6412;
	or.b64  	%rd16337, %rd10268, %rd10266;
	bra.uni 	$L__BB0_881;
$L__BB0_880:
	mul.wide.s32 	%rd10269, %r491, 8;
	add.s64 	%rd10270, %rd17, %rd10269;
	ld.local.u64 	%rd10271, [%rd10270];
	shr.u64 	%rd16337, %rd10271, %r492;
$L__BB0_881:
	and.b64  	%rd10272, %rd16337, 2147483647;
	st.global.u64 	[%rd678+5376], %rd10272;
	add.s32 	%r6413, %r449, 682;
	shr.u32 	%r6414, %r6413, 6;
	sub.s32 	%r493, %r6414, %r450;
	and.b32  	%r494, %r6413, 42;
	setp.lt.u32 	%p390, %r494, 34;
	@%p390 bra 	$L__BB0_883;
	mul.wide.s32 	%rd10273, %r493, 8;
	add.s64 	%rd10274, %rd17, %rd10273;
	ld.local.u64 	%rd10275, [%rd10274];
	ld.local.u64 	%rd10276, [%rd10274+8];
	shr.u64 	%rd10277, %rd10275, %r494;
	shl.b64 	%rd10278, %rd10276, 1;
	xor.b32  	%r6415, %r494, 63;
	shl.b64 	%rd10279, %rd10278, %r6415;
	or.b64  	%rd16338, %rd10279, %rd10277;
	bra.uni 	$L__BB0_884;
$L__BB0_883:
	mul.wide.s32 	%rd10280, %r493, 8;
	add.s64 	%rd10281, %rd17, %rd10280;
	ld.local.u64 	%rd10282, [%rd10281];
	shr.u64 	%rd16338, %rd10282, %r494;
$L__BB0_884:
	and.b64  	%rd10283, %rd16338, 2147483647;
	st.global.u64 	[%rd678+5632], %rd10283;
	add.s32 	%r6416, %r449, 713;
	shr.u32 	%r6417, %r6416, 6;
	sub.s32 	%r495, %r6417, %r450;
	and.b32  	%r496, %r6416, 41;
	setp.lt.u32 	%p391, %r496, 34;
	@%p391 bra 	$L__BB0_886;
	mul.wide.s32 	%rd10284, %r495, 8;
	add.s64 	%rd10285, %rd17, %rd10284;
	ld.local.u64 	%rd10286, [%rd10285];
	ld.local.u64 	%rd10287, [%rd10285+8];
	shr.u64 	%rd10288, %rd10286, %r496;
	shl.b64 	%rd10289, %rd10287, 1;
	xor.b32  	%r6418, %r496, 63;
	shl.b64 	%rd10290, %rd10289, %r6418;
	or.b64  	%rd16339, %rd10290, %rd10288;
	bra.uni 	$L__BB0_887;
$L__BB0_886:
	mul.wide.s32 	%rd10291, %r495, 8;
	add.s64 	%rd10292, %rd17, %rd10291;
	ld.local.u64 	%rd10293, [%rd10292];
	shr.u64 	%rd16339, %rd10293, %r496;
$L__BB0_887:
	and.b64  	%rd10294, %rd16339, 2147483647;
	st.global.u64 	[%rd678+5888], %rd10294;
	add.s32 	%r6419, %r449, 744;
	shr.u32 	%r6420, %r6419, 6;
	sub.s32 	%r497, %r6420, %r450;
	and.b32  	%r498, %r6419, 40;
	setp.lt.u32 	%p392, %r498, 34;
	@%p392 bra 	$L__BB0_889;
	mul.wide.s32 	%rd10295, %r497, 8;
	add.s64 	%rd10296, %rd17, %rd10295;
	ld.local.u64 	%rd10297, [%rd10296];
	ld.local.u64 	%rd10298, [%rd10296+8];
	shr.u64 	%rd10299, %rd10297, %r498;
	shl.b64 	%rd10300, %rd10298, 1;
	xor.b32  	%r6421, %r498, 63;
	shl.b64 	%rd10301, %rd10300, %r6421;
	or.b64  	%rd16340, %rd10301, %rd10299;
	bra.uni 	$L__BB0_890;
$L__BB0_889:
	mul.wide.s32 	%rd10302, %r497, 8;
	add.s64 	%rd10303, %rd17, %rd10302;
	ld.local.u64 	%rd10304, [%rd10303];
	shr.u64 	%rd16340, %rd10304, %r498;
$L__BB0_890:
	and.b64  	%rd10305, %rd16340, 2147483647;
	st.global.u64 	[%rd678+6144], %rd10305;
	add.s32 	%r6422, %r449, 775;
	shr.u32 	%r6423, %r6422, 6;
	sub.s32 	%r499, %r6423, %r450;
	and.b32  	%r500, %r6422, 39;
	setp.lt.u32 	%p393, %r500, 34;
	@%p393 bra 	$L__BB0_892;
	mul.wide.s32 	%rd10306, %r499, 8;
	add.s64 	%rd10307, %rd17, %rd10306;
	ld.local.u64 	%rd10308, [%rd10307];
	ld.local.u64 	%rd10309, [%rd10307+8];
	shr.u64 	%rd10310, %rd10308, %r500;
	shl.b64 	%rd10311, %rd10309, 1;
	xor.b32  	%r6424, %r500, 63;
	shl.b64 	%rd10312, %rd10311, %r6424;
	or.b64  	%rd16341, %rd10312, %rd10310;
	bra.uni 	$L__BB0_893;
$L__BB0_892:
	mul.wide.s32 	%rd10313, %r499, 8;
	add.s64 	%rd10314, %rd17, %rd10313;
	ld.local.u64 	%rd10315, [%rd10314];
	shr.u64 	%rd16341, %rd10315, %r500;
$L__BB0_893:
	and.b64  	%rd10316, %rd16341, 2147483647;
	st.global.u64 	[%rd678+6400], %rd10316;
	add.s32 	%r6425, %r449, 806;
	shr.u32 	%r6426, %r6425, 6;
	sub.s32 	%r501, %r6426, %r450;
	and.b32  	%r502, %r6425, 38;
	setp.lt.u32 	%p394, %r502, 34;
	@%p394 bra 	$L__BB0_895;
	mul.wide.s32 	%rd10317, %r501, 8;
	add.s64 	%rd10318, %rd17, %rd10317;
	ld.local.u64 	%rd10319, [%rd10318];
	ld.local.u64 	%rd10320, [%rd10318+8];
	shr.u64 	%rd10321, %rd10319, %r502;
	shl.b64 	%rd10322, %rd10320, 1;
	xor.b32  	%r6427, %r502, 63;
	shl.b64 	%rd10323, %rd10322, %r6427;
	or.b64  	%rd16342, %rd10323, %rd10321;
	bra.uni 	$L__BB0_896;
$L__BB0_895:
	mul.wide.s32 	%rd10324, %r501, 8;
	add.s64 	%rd10325, %rd17, %rd10324;
	ld.local.u64 	%rd10326, [%rd10325];
	shr.u64 	%rd16342, %rd10326, %r502;
$L__BB0_896:
	and.b64  	%rd10327, %rd16342, 2147483647;
	st.global.u64 	[%rd678+6656], %rd10327;
	add.s32 	%r6428, %r449, 837;
	shr.u32 	%r6429, %r6428, 6;
	sub.s32 	%r503, %r6429, %r450;
	and.b32  	%r504, %r6428, 37;
	setp.lt.u32 	%p395, %r504, 34;
	@%p395 bra 	$L__BB0_898;
	mul.wide.s32 	%rd10328, %r503, 8;
	add.s64 	%rd10329, %rd17, %rd10328;
	ld.local.u64 	%rd10330, [%rd10329];
	ld.local.u64 	%rd10331, [%rd10329+8];
	shr.u64 	%rd10332, %rd10330, %r504;
	shl.b64 	%rd10333, %rd10331, 1;
	xor.b32  	%r6430, %r504, 63;
	shl.b64 	%rd10334, %rd10333, %r6430;
	or.b64  	%rd16343, %rd10334, %rd10332;
	bra.uni 	$L__BB0_899;
$L__BB0_898:
	mul.wide.s32 	%rd10335, %r503, 8;
	add.s64 	%rd10336, %rd17, %rd10335;
	ld.local.u64 	%rd10337, [%rd10336];
	shr.u64 	%rd16343, %rd10337, %r504;
$L__BB0_899:
	and.b64  	%rd10338, %rd16343, 2147483647;
	st.global.u64 	[%rd678+6912], %rd10338;
	add.s32 	%r6431, %r449, 868;
	shr.u32 	%r6432, %r6431, 6;
	sub.s32 	%r505, %r6432, %r450;
	and.b32  	%r506, %r6431, 36;
	setp.lt.u32 	%p396, %r506, 34;
	@%p396 bra 	$L__BB0_901;
	mul.wide.s32 	%rd10339, %r505, 8;
	add.s64 	%rd10340, %rd17, %rd10339;
	ld.local.u64 	%rd10341, [%rd10340];
	ld.local.u64 	%rd10342, [%rd10340+8];
	shr.u64 	%rd10343, %rd10341, %r506;
	shl.b64 	%rd10344, %rd10342, 1;
	xor.b32  	%r6433, %r506, 63;
	shl.b64 	%rd10345, %rd10344, %r6433;
	or.b64  	%rd16344, %rd10345, %rd10343;
	bra.uni 	$L__BB0_902;
$L__BB0_901:
	mul.wide.s32 	%rd10346, %r505, 8;
	add.s64 	%rd10347, %rd17, %rd10346;
	ld.local.u64 	%rd10348, [%rd10347];
	shr.u64 	%rd16344, %rd10348, %r506;
$L__BB0_902:
	and.b64  	%rd10349, %rd16344, 2147483647;
	st.global.u64 	[%rd678+7168], %rd10349;
	add.s32 	%r6434, %r449, 899;
	shr.u32 	%r6435, %r6434, 6;
	sub.s32 	%r507, %r6435, %r450;
	and.b32  	%r508, %r6434, 35;
	setp.lt.u32 	%p397, %r508, 34;
	@%p397 bra 	$L__BB0_904;
	mul.wide.s32 	%rd10350, %r507, 8;
	add.s64 	%rd10351, %rd17, %rd10350;
	ld.local.u64 	%rd10352, [%rd10351];
	ld.local.u64 	%rd10353, [%rd10351+8];
	shr.u64 	%rd10354, %rd10352, %r508;
	shl.b64 	%rd10355, %rd10353, 1;
	xor.b32  	%r6436, %r508, 63;
	shl.b64 	%rd10356, %rd10355, %r6436;
	or.b64  	%rd16345, %rd10356, %rd10354;
	bra.uni 	$L__BB0_905;
$L__BB0_904:
	mul.wide.s32 	%rd10357, %r507, 8;
	add.s64 	%rd10358, %rd17, %rd10357;
	ld.local.u64 	%rd10359, [%rd10358];
	shr.u64 	%rd16345, %rd10359, %r508;
$L__BB0_905:
	and.b64  	%rd10360, %rd16345, 2147483647;
	st.global.u64 	[%rd678+7424], %rd10360;
	add.s32 	%r6437, %r449, 930;
	shr.u32 	%r6438, %r6437, 6;
	sub.s32 	%r509, %r6438, %r450;
	and.b32  	%r510, %r6437, 34;
	setp.ne.s32 	%p398, %r510, 34;
	@%p398 bra 	$L__BB0_907;
	mul.wide.s32 	%rd10364, %r509, 8;
	add.s64 	%rd10365, %rd17, %rd10364;
	ld.local.u64 	%rd10366, [%rd10365];
	ld.local.u64 	%rd10367, [%rd10365+8];
	mov.b64 	{%r6439, %r6440}, %rd10367;
	mov.b64 	{%r6441, %r6442}, %rd10366;
	shf.l.wrap.b32 	%r6443, %r6442, %r6439, 30;
	shf.l.wrap.b32 	%r6444, %r6439, %r6440, 30;
	mov.b64 	%rd16346, {%r6443, %r6444};
	bra.uni 	$L__BB0_908;
$L__BB0_907:
	mul.wide.s32 	%rd10361, %r509, 8;
	add.s64 	%rd10362, %rd17, %rd10361;
	ld.local.u64 	%rd10363, [%rd10362];
	shr.u64 	%rd16346, %rd10363, %r510;
$L__BB0_908:
	and.b64  	%rd10368, %rd16346, 2147483647;
	st.global.u64 	[%rd678+7680], %rd10368;
	add.s32 	%r6445, %r449, 961;
	shr.u32 	%r6446, %r6445, 6;
	sub.s32 	%r6447, %r6446, %r450;
	and.b32  	%r6448, %r6445, 33;
	mul.wide.s32 	%rd10369, %r6447, 8;
	add.s64 	%rd10370, %rd17, %rd10369;
	ld.local.u64 	%rd10371, [%rd10370];
	shr.u64 	%rd10372, %rd10371, %r6448;
	and.b64  	%rd10373, %rd10372, 2147483647;
	st.global.u64 	[%rd678+7936], %rd10373;
	bra.uni 	$L__BB0_1666;
$L__BB0_909:
	mov.u32 	%r6347, %tid.x;
	shl.b32 	%r6348, %r6347, 4;
	mul.wide.u32 	%rd9972, %r6348, 8;
	add.s64 	%rd9973, %rd32, %rd9972;
	ld.global.nc.u64 	%rd9974, [%rd9973];
	and.b64  	%rd9975, %rd9974, 4294967295;
	mul.wide.u32 	%rd9976, %r6347, 8;
	add.s64 	%rd9977, %rd33, %rd9976;
	st.global.u64 	[%rd9977], %rd9975;
	shr.u64 	%rd9978, %rd9974, 32;
	st.global.u64 	[%rd9977+256], %rd9978;
	ld.global.nc.u64 	%rd9979, [%rd9973+8];
	and.b64  	%rd9980, %rd9979, 4294967295;
	st.global.u64 	[%rd9977+512], %rd9980;
	shr.u64 	%rd9981, %rd9979, 32;
	st.global.u64 	[%rd9977+768], %rd9981;
	ld.global.nc.u64 	%rd9982, [%rd9973+16];
	and.b64  	%rd9983, %rd9982, 4294967295;
	st.global.u64 	[%rd9977+1024], %rd9983;
	shr.u64 	%rd9984, %rd9982, 32;
	st.global.u64 	[%rd9977+1280], %rd9984;
	ld.global.nc.u64 	%rd9985, [%rd9973+24];
	and.b64  	%rd9986, %rd9985, 4294967295;
	st.global.u64 	[%rd9977+1536], %rd9986;
	shr.u64 	%rd9987, %rd9985, 32;
	st.global.u64 	[%rd9977+1792], %rd9987;
	ld.global.nc.u64 	%rd9988, [%rd9973+32];
	and.b64  	%rd9989, %rd9988, 4294967295;
	st.global.u64 	[%rd9977+2048], %rd9989;
	shr.u64 	%rd9990, %rd9988, 32;
	st.global.u64 	[%rd9977+2304], %rd9990;
	ld.global.nc.u64 	%rd9991, [%rd9973+40];
	and.b64  	%rd9992, %rd9991, 4294967295;
	st.global.u64 	[%rd9977+2560], %rd9992;
	shr.u64 	%rd9993, %rd9991, 32;
	st.global.u64 	[%rd9977+2816], %rd9993;
	ld.global.nc.u64 	%rd9994, [%rd9973+48];
	and.b64  	%rd9995, %rd9994, 4294967295;
	st.global.u64 	[%rd9977+3072], %rd9995;
	shr.u64 	%rd9996, %rd9994, 32;
	st.global.u64 	[%rd9977+3328], %rd9996;
	ld.global.nc.u64 	%rd9997, [%rd9973+56];
	and.b64  	%rd9998, %rd9997, 4294967295;
	st.global.u64 	[%rd9977+3584], %rd9998;
	shr.u64 	%rd9999, %rd9997, 32;
	st.global.u64 	[%rd9977+3840], %rd9999;
	ld.global.nc.u64 	%rd10000, [%rd9973+64];
	and.b64  	%rd10001, %rd10000, 4294967295;
	st.global.u64 	[%rd9977+4096], %rd10001;
	shr.u64 	%rd10002, %rd10000, 32;
	st.global.u64 	[%rd9977+4352], %rd10002;
	ld.global.nc.u64 	%rd10003, [%rd9973+72];
	and.b64  	%rd10004, %rd10003, 4294967295;
	st.global.u64 	[%rd9977+4608], %rd10004;
	shr.u64 	%rd10005, %rd10003, 32;
	st.global.u64 	[%rd9977+4864], %rd10005;
	ld.global.nc.u64 	%rd10006, [%rd9973+80];
	and.b64  	%rd10007, %rd10006, 4294967295;
	st.global.u64 	[%rd9977+5120], %rd10007;
	shr.u64 	%rd10008, %rd10006, 32;
	st.global.u64 	[%rd9977+5376], %rd10008;
	ld.global.nc.u64 	%rd10009, [%rd9973+88];
	and.b64  	%rd10010, %rd10009, 4294967295;
	st.global.u64 	[%rd9977+5632], %rd10010;
	shr.u64 	%rd10011, %rd10009, 32;
	st.global.u64 	[%rd9977+5888], %rd10011;
	ld.global.nc.u64 	%rd10012, [%rd9973+96];
	and.b64  	%rd10013, %rd10012, 4294967295;
	st.global.u64 	[%rd9977+6144], %rd10013;
	shr.u64 	%rd10014, %rd10012, 32;
	st.global.u64 	[%rd9977+6400], %rd10014;
	ld.global.nc.u64 	%rd10015, [%rd9973+104];
	and.b64  	%rd10016, %rd10015, 4294967295;
	st.global.u64 	[%rd9977+6656], %rd10016;
	shr.u64 	%rd10017, %rd10015, 32;
	st.global.u64 	[%rd9977+6912], %rd10017;
	ld.global.nc.u64 	%rd10018, [%rd9973+112];
	and.b64  	%rd10019, %rd10018, 4294967295;
	st.global.u64 	[%rd9977+7168], %rd10019;
	shr.u64 	%rd10020, %rd10018, 32;
	st.global.u64 	[%rd9977+7424], %rd10020;
	ld.global.nc.u64 	%rd10021, [%rd9973+120];
	and.b64  	%rd10022, %rd10021, 4294967295;
	st.global.u64 	[%rd9977+7680], %rd10022;
	shr.u64 	%rd10023, %rd10021, 32;
	st.global.u64 	[%rd9977+7936], %rd10023;
	bra.uni 	$L__BB0_1666;
$L__BB0_910:
	mul.wide.s32 	%rd9639, %r515, 8;
	add.s64 	%rd9640, %rd16, %rd9639;
	ld.local.u64 	%rd9641, [%rd9640];
	shr.u64 	%rd16348, %rd9641, %r516;
$L__BB0_911:
	and.b64  	%rd9642, %rd16348, 8589934591;
	st.global.u64 	[%rd773+256], %rd9642;
	add.s32 	%r6257, %r512, 66;
	shr.u32 	%r6258, %r6257, 6;
	sub.s32 	%r517, %r6258, %r513;
	and.b32  	%r518, %r6257, 34;
	setp.lt.u32 	%p339, %r518, 32;
	@%p339 bra 	$L__BB0_913;
	mul.wide.s32 	%rd9643, %r517, 8;
	add.s64 	%rd9644, %rd16, %rd9643;
	ld.local.u64 	%rd9645, [%rd9644];
	ld.local.u64 	%rd9646, [%rd9644+8];
	shr.u64 	%rd9647, %rd9645, %r518;
	shl.b64 	%rd9648, %rd9646, 1;
	xor.b32  	%r6259, %r518, 63;
	shl.b64 	%rd9649, %rd9648, %r6259;
	or.b64  	%rd16349, %rd9649, %rd9647;
	bra.uni 	$L__BB0_914;
$L__BB0_913:
	mul.wide.s32 	%rd9650, %r517, 8;
	add.s64 	%rd9651, %rd16, %rd9650;
	ld.local.u64 	%rd9652, [%rd9651];
	shr.u64 	%rd16349, %rd9652, %r518;
$L__BB0_914:
	and.b64  	%rd9653, %rd16349, 8589934591;
	st.global.u64 	[%rd773+512], %rd9653;
	add.s32 	%r6260, %r512, 99;
	shr.u32 	%r6261, %r6260, 6;
	sub.s32 	%r519, %r6261, %r513;
	and.b32  	%r520, %r6260, 35;
	setp.lt.u32 	%p340, %r520, 32;
	@%p340 bra 	$L__BB0_916;
	mul.wide.s32 	%rd9654, %r519, 8;
	add.s64 	%rd9655, %rd16, %rd9654;
	ld.local.u64 	%rd9656, [%rd9655];
	ld.local.u64 	%rd9657, [%rd9655+8];
	shr.u64 	%rd9658, %rd9656, %r520;
	shl.b64 	%rd9659, %rd9657, 1;
	xor.b32  	%r6262, %r520, 63;
	shl.b64 	%rd9660, %rd9659, %r6262;
	or.b64  	%rd16350, %rd9660, %rd9658;
	bra.uni 	$L__BB0_917;
$L__BB0_916:
	mul.wide.s32 	%rd9661, %r519, 8;
	add.s64 	%rd9662, %rd16, %rd9661;
	ld.local.u64 	%rd9663, [%rd9662];
	shr.u64 	%rd16350, %rd9663, %r520;
$L__BB0_917:
	and.b64  	%rd9664, %rd16350, 8589934591;
	st.global.u64 	[%rd773+768], %rd9664;
	add.s32 	%r6263, %r512, 132;
	shr.u32 	%r6264, %r6263, 6;
	sub.s32 	%r521, %r6264, %r513;
	and.b32  	%r522, %r6263, 36;
	setp.lt.u32 	%p341, %r522, 32;
	@%p341 bra 	$L__BB0_919;
	mul.wide.s32 	%rd9665, %r521, 8;
	add.s64 	%rd9666, %rd16, %rd9665;
	ld.local.u64 	%rd9667, [%rd9666];
	ld.local.u64 	%rd9668, [%rd9666+8];
	shr.u64 	%rd9669, %rd9667, %r522;
	shl.b64 	%rd9670, %rd9668, 1;
	xor.b32  	%r6265, %r522, 63;
	shl.b64 	%rd9671, %rd9670, %r6265;
	or.b64  	%rd16351, %rd9671, %rd9669;
	bra.uni 	$L__BB0_920;
$L__BB0_919:
	mul.wide.s32 	%rd9672, %r521, 8;
	add.s64 	%rd9673, %rd16, %rd9672;
	ld.local.u64 	%rd9674, [%rd9673];
	shr.u64 	%rd16351, %rd9674, %r522;
$L__BB0_920:
	and.b64  	%rd9675, %rd16351, 8589934591;
	st.global.u64 	[%rd773+1024], %rd9675;
	add.s32 	%r6266, %r512, 165;
	shr.u32 	%r6267, %r6266, 6;
	sub.s32 	%r523, %r6267, %r513;
	and.b32  	%r524, %r6266, 37;
	setp.lt.u32 	%p342, %r524, 32;
	@%p342 bra 	$L__BB0_922;
	mul.wide.s32 	%rd9676, %r523, 8;
	add.s64 	%rd9677, %rd16, %rd9676;
	ld.local.u64 	%rd9678, [%rd9677];
	ld.local.u64 	%rd9679, [%rd9677+8];
	shr.u64 	%rd9680, %rd9678, %r524;
	shl.b64 	%rd9681, %rd9679, 1;
	xor.b32  	%r6268, %r524, 63;
	shl.b64 	%rd9682, %rd9681, %r6268;
	or.b64  	%rd16352, %rd9682, %rd9680;
	bra.uni 	$L__BB0_923;
$L__BB0_922:
	mul.wide.s32 	%rd9683, %r523, 8;
	add.s64 	%rd9684, %rd16, %rd9683;
	ld.local.u64 	%rd9685, [%rd9684];
	shr.u64 	%rd16352, %rd9685, %r524;
$L__BB0_923:
	and.b64  	%rd9686, %rd16352, 8589934591;
	st.global.u64 	[%rd773+1280], %rd9686;
	add.s32 	%r6269, %r512, 198;
	shr.u32 	%r6270, %r6269, 6;
	sub.s32 	%r525, %r6270, %r513;
	and.b32  	%r526, %r6269, 38;
	setp.lt.u32 	%p343, %r526, 32;
	@%p343 bra 	$L__BB0_925;
	mul.wide.s32 	%rd9687, %r525, 8;
	add.s64 	%rd9688, %rd16, %rd9687;
	ld.local.u64 	%rd9689, [%rd9688];
	ld.local.u64 	%rd9690, [%rd9688+8];
	shr.u64 	%rd9691, %rd9689, %r526;
	shl.b64 	%rd9692, %rd9690, 1;
	xor.b32  	%r6271, %r526, 63;
	shl.b64 	%rd9693, %rd9692, %r6271;
	or.b64  	%rd16353, %rd9693, %rd9691;
	bra.uni 	$L__BB0_926;
$L__BB0_925:
	mul.wide.s32 	%rd9694, %r525, 8;
	add.s64 	%rd9695, %rd16, %rd9694;
	ld.local.u64 	%rd9696, [%rd9695];
	shr.u64 	%rd16353, %rd9696, %r526;
$L__BB0_926:
	and.b64  	%rd9697, %rd16353, 8589934591;
	st.global.u64 	[%rd773+1536], %rd9697;
	add.s32 	%r6272, %r512, 231;
	shr.u32 	%r6273, %r6272, 6;
	sub.s32 	%r527, %r6273, %r513;
	and.b32  	%r528, %r6272, 39;
	setp.lt.u32 	%p344, %r528, 32;
	@%p344 bra 	$L__BB0_928;
	mul.wide.s32 	%rd9698, %r527, 8;
	add.s64 	%rd9699, %rd16, %rd9698;
	ld.local.u64 	%rd9700, [%rd9699];
	ld.local.u64 	%rd9701, [%rd9699+8];
	shr.u64 	%rd9702, %rd9700, %r528;
	shl.b64 	%rd9703, %rd9701, 1;
	xor.b32  	%r6274, %r528, 63;
	shl.b64 	%rd9704, %rd9703, %r6274;
	or.b64  	%rd16354, %rd9704, %rd9702;
	bra.uni 	$L__BB0_929;
$L__BB0_928:
	mul.wide.s32 	%rd9705, %r527, 8;
	add.s64 	%rd9706, %rd16, %rd9705;
	ld.local.u64 	%rd9707, [%rd9706];
	shr.u64 	%rd16354, %rd9707, %r528;
$L__BB0_929:
	and.b64  	%rd9708, %rd16354, 8589934591;
	st.global.u64 	[%rd773+1792], %rd9708;
	add.s32 	%r6275, %r512, 264;
	shr.u32 	%r6276, %r6275, 6;
	sub.s32 	%r529, %r6276, %r513;
	and.b32  	%r530, %r6275, 40;
	setp.lt.u32 	%p345, %r530, 32;
	@%p345 bra 	$L__BB0_931;
	mul.wide.s32 	%rd9709, %r529, 8;
	add.s64 	%rd9710, %rd16, %rd9709;
	ld.local.u64 	%rd9711, [%rd9710];
	ld.local.u64 	%rd9712, [%rd9710+8];
	shr.u64 	%rd9713, %rd9711, %r530;
	shl.b64 	%rd9714, %rd9712, 1;
	xor.b32  	%r6277, %r530, 63;
	shl.b64 	%rd9715, %rd9714, %r6277;
	or.b64  	%rd16355, %rd9715, %rd9713;
	bra.uni 	$L__BB0_932;
$L__BB0_931:
	mul.wide.s32 	%rd9716, %r529, 8;
	add.s64 	%rd9717, %rd16, %rd9716;
	ld.local.u64 	%rd9718, [%rd9717];
	shr.u64 	%rd16355, %rd9718, %r530;
$L__BB0_932:
	and.b64  	%rd9719, %rd16355, 8589934591;
	st.global.u64 	[%rd773+2048], %rd9719;
	add.s32 	%r6278, %r512, 297;
	shr.u32 	%r6279, %r6278, 6;
	sub.s32 	%r531, %r6279, %r513;
	and.b32  	%r532, %r6278, 41;
	setp.lt.u32 	%p346, %r532, 32;
	@%p346 bra 	$L__BB0_934;
	mul.wide.s32 	%rd9720, %r531, 8;
	add.s64 	%rd9721, %rd16, %rd9720;
	ld.local.u64 	%rd9722, [%rd9721];
	ld.local.u64 	%rd9723, [%rd9721+8];
	shr.u64 	%rd9724, %rd9722, %r532;
	shl.b64 	%rd9725, %rd9723, 1;
	xor.b32  	%r6280, %r532, 63;
	shl.b64 	%rd9726, %rd9725, %r6280;
	or.b64  	%rd16356, %rd9726, %rd9724;
	bra.uni 	$L__BB0_935;
$L__BB0_934:
	mul.wide.s32 	%rd9727, %r531, 8;
	add.s64 	%rd9728, %rd16, %rd9727;
	ld.local.u64 	%rd9729, [%rd9728];
	shr.u64 	%rd16356, %rd9729, %r532;
$L__BB0_935:
	and.b64  	%rd9730, %rd16356, 8589934591;
	st.global.u64 	[%rd773+2304], %rd9730;
	add.s32 	%r6281, %r512, 330;
	shr.u32 	%r6282, %r6281, 6;
	sub.s32 	%r533, %r6282, %r513;
	and.b32  	%r534, %r6281, 42;
	setp.lt.u32 	%p347, %r534, 32;
	@%p347 bra 	$L__BB0_937;
	mul.wide.s32 	%rd9731, %r533, 8;
	add.s64 	%rd9732, %rd16, %rd9731;
	ld.local.u64 	%rd9733, [%rd9732];
	ld.local.u64 	%rd9734, [%rd9732+8];
	shr.u64 	%rd9735, %rd9733, %r534;
	shl.b64 	%rd9736, %rd9734, 1;
	xor.b32  	%r6283, %r534, 63;
	shl.b64 	%rd9737, %rd9736, %r6283;
	or.b64  	%rd16357, %rd9737, %rd9735;
	bra.uni 	$L__BB0_938;
$L__BB0_937:
	mul.wide.s32 	%rd9738, %r533, 8;
	add.s64 	%rd9739, %rd16, %rd9738;
	ld.local.u64 	%rd9740, [%rd9739];
	shr.u64 	%rd16357, %rd9740, %r534;
$L__BB0_938:
	and.b64  	%rd9741, %rd16357, 8589934591;
	st.global.u64 	[%rd773+2560], %rd9741;
	add.s32 	%r6284, %r512, 363;
	shr.u32 	%r6285, %r6284, 6;
	sub.s32 	%r535, %r6285, %r513;
	and.b32  	%r536, %r6284, 43;
	setp.lt.u32 	%p348, %r536, 32;
	@%p348 bra 	$L__BB0_940;
	mul.wide.s32 	%rd9742, %r535, 8;
	add.s64 	%rd9743, %rd16, %rd9742;
	ld.local.u64 	%rd9744, [%rd9743];
	ld.local.u64 	%rd9745, [%rd9743+8];
	shr.u64 	%rd9746, %rd9744, %r536;
	shl.b64 	%rd9747, %rd9745, 1;
	xor.b32  	%r6286, %r536, 63;
	shl.b64 	%rd9748, %rd9747, %r6286;
	or.b64  	%rd16358, %rd9748, %rd9746;
	bra.uni 	$L__BB0_941;
$L__BB0_940:
	mul.wide.s32 	%rd9749, %r535, 8;
	add.s64 	%rd9750, %rd16, %rd9749;
	ld.local.u64 	%rd9751, [%rd9750];
	shr.u64 	%rd16358, %rd9751, %r536;
$L__BB0_941:
	and.b64  	%rd9752, %rd16358, 8589934591;
	st.global.u64 	[%rd773+2816], %rd9752;
	add.s32 	%r6287, %r512, 396;
	shr.u32 	%r6288, %r6287, 6;
	sub.s32 	%r537, %r6288, %r513;
	and.b32  	%r538, %r6287, 44;
	setp.lt.u32 	%p349, %r538, 32;
	@%p349 bra 	$L__BB0_943;
	mul.wide.s32 	%rd9753, %r537, 8;
	add.s64 	%rd9754, %rd16, %rd9753;
	ld.local.u64 	%rd9755, [%rd9754];
	ld.local.u64 	%rd9756, [%rd9754+8];
	shr.u64 	%rd9757, %rd9755, %r538;
	shl.b64 	%rd9758, %rd9756, 1;
	xor.b32  	%r6289, %r538, 63;
	shl.b64 	%rd9759, %rd9758, %r6289;
	or.b64  	%rd16359, %rd9759, %rd9757;
	bra.uni 	$L__BB0_944;
$L__BB0_943:
	mul.wide.s32 	%rd9760, %r537, 8;
	add.s64 	%rd9761, %rd16, %rd9760;
	ld.local.u64 	%rd9762, [%rd9761];
	shr.u64 	%rd16359, %rd9762, %r538;
$L__BB0_944:
	and.b64  	%rd9763, %rd16359, 8589934591;
	st.global.u64 	[%rd773+3072], %rd9763;
	add.s32 	%r6290, %r512, 429;
	shr.u32 	%r6291, %r6290, 6;
	sub.s32 	%r539, %r6291, %r513;
	and.b32  	%r540, %r6290, 45;
	setp.lt.u32 	%p350, %r540, 32;
	@%p350 bra 	$L__BB0_946;
	mul.wide.s32 	%rd9764, %r539, 8;
	add.s64 	%rd9765, %rd16, %rd9764;
	ld.local.u64 	%rd9766, [%rd9765];
	ld.local.u64 	%rd9767, [%rd9765+8];
	shr.u64 	%rd9768, %rd9766, %r540;
	shl.b64 	%rd9769, %rd9767, 1;
	xor.b32  	%r6292, %r540, 63;
	shl.b64 	%rd9770, %rd9769, %r6292;
	or.b64  	%rd16360, %rd9770, %rd9768;
	bra.uni 	$L__BB0_947;
$L__BB0_946:
	mul.wide.s32 	%rd9771, %r539, 8;
	add.s64 	%rd9772, %rd16, %rd9771;
	ld.local.u64 	%rd9773, [%rd9772];
	shr.u64 	%rd16360, %rd9773, %r540;
$L__BB0_947:
	and.b64  	%rd9774, %rd16360, 8589934591;
	st.global.u64 	[%rd773+3328], %rd9774;
	add.s32 	%r6293, %r512, 462;
	shr.u32 	%r6294, %r6293, 6;
	sub.s32 	%r541, %r6294, %r513;
	and.b32  	%r542, %r6293, 46;
	setp.lt.u32 	%p351, %r542, 32;
	@%p351 bra 	$L__BB0_949;
	mul.wide.s32 	%rd9775, %r541, 8;
	add.s64 	%rd9776, %rd16, %rd9775;
	ld.local.u64 	%rd9777, [%rd9776];
	ld.local.u64 	%rd9778, [%rd9776+8];
	shr.u64 	%rd9779, %rd9777, %r542;
	shl.b64 	%rd9780, %rd9778, 1;
	xor.b32  	%r6295, %r542, 63;
	shl.b64 	%rd9781, %rd9780, %r6295;
	or.b64  	%rd16361, %rd9781, %rd9779;
	bra.uni 	$L__BB0_950;
$L__BB0_949:
	mul.wide.s32 	%rd9782, %r541, 8;
	add.s64 	%rd9783, %rd16, %rd9782;
	ld.local.u64 	%rd9784, [%rd9783];
	shr.u64 	%rd16361, %rd9784, %r542;
$L__BB0_950:
	and.b64  	%rd9785, %rd16361, 8589934591;
	st.global.u64 	[%rd773+3584], %rd9785;
	add.s32 	%r6296, %r512, 495;
	shr.u32 	%r6297, %r6296, 6;
	sub.s32 	%r543, %r6297, %r513;
	and.b32  	%r544, %r6296, 47;
	setp.lt.u32 	%p352, %r544, 32;
	@%p352 bra 	$L__BB0_952;
	mul.wide.s32 	%rd9786, %r543, 8;
	add.s64 	%rd9787, %rd16, %rd9786;
	ld.local.u64 	%rd9788, [%rd9787];
	ld.local.u64 	%rd9789, [%rd9787+8];
	shr.u64 	%rd9790, %rd9788, %r544;
	shl.b64 	%rd9791, %rd9789, 1;
	xor.b32  	%r6298, %r544, 63;
	shl.b64 	%rd9792, %rd9791, %r6298;
	or.b64  	%rd16362, %rd9792, %rd9790;
	bra.uni 	$L__BB0_953;
$L__BB0_952:
	mul.wide.s32 	%rd9793, %r543, 8;
	add.s64 	%rd9794, %rd16, %rd9793;
	ld.local.u64 	%rd9795, [%rd9794];
	shr.u64 	%rd16362, %rd9795, %r544;
$L__BB0_953:
	and.b64  	%rd9796, %rd16362, 8589934591;
	st.global.u64 	[%rd773+3840], %rd9796;
	add.s32 	%r6299, %r512, 528;
	shr.u32 	%r6300, %r6299, 6;
	sub.s32 	%r545, %r6300, %r513;
	and.b32  	%r546, %r6299, 48;
	setp.lt.u32 	%p353, %r546, 32;
	@%p353 bra 	$L__BB0_955;
	mul.wide.s32 	%rd9797, %r545, 8;
	add.s64 	%rd9798, %rd16, %rd9797;
	ld.local.u64 	%rd9799, [%rd9798];
	ld.local.u64 	%rd9800, [%rd9798+8];
	shr.u64 	%rd9801, %rd9799, %r546;
	shl.b64 	%rd9802, %rd9800, 1;
	xor.b32  	%r6301, %r546, 63;
	shl.b64 	%rd9803, %rd9802, %r6301;
	or.b64  	%rd16363, %rd9803, %rd9801;
	bra.uni 	$L__BB0_956;
$L__BB0_955:
	mul.wide.s32 	%rd9804, %r545, 8;
	add.s64 	%rd9805, %rd16, %rd9804;
	ld.local.u64 	%rd9806, [%rd9805];
	shr.u64 	%rd16363, %rd9806, %r546;
$L__BB0_956:
	and.b64  	%rd9807, %rd16363, 8589934591;
	st.global.u64 	[%rd773+4096], %rd9807;
	add.s32 	%r6302, %r512, 561;
	shr.u32 	%r6303, %r6302, 6;
	sub.s32 	%r547, %r6303, %r513;
	and.b32  	%r548, %r6302, 49;
	setp.lt.u32 	%p354, %r548, 32;
	@%p354 bra 	$L__BB0_958;
	mul.wide.s32 	%rd9808, %r547, 8;
	add.s64 	%rd9809, %rd16, %rd9808;
	ld.local.u64 	%rd9810, [%rd9809];
	ld.local.u64 	%rd9811, [%rd9809+8];
	shr.u64 	%rd9812, %rd9810, %r548;
	shl.b64 	%rd9813, %rd9811, 1;
	xor.b32  	%r6304, %r548, 63;
	shl.b64 	%rd9814, %rd9813, %r6304;
	or.b64  	%rd16364, %rd9814, %rd9812;
	bra.uni 	$L__BB0_959;
$L__BB0_958:
	mul.wide.s32 	%rd9815, %r547, 8;
	add.s64 	%rd9816, %rd16, %rd9815;
	ld.local.u64 	%rd9817, [%rd9816];
	shr.u64 	%rd16364, %rd9817, %r548;
$L__BB0_959:
	and.b64  	%rd9818, %rd16364, 8589934591;
	st.global.u64 	[%rd773+4352], %rd9818;
	add.s32 	%r6305, %r512, 594;
	shr.u32 	%r6306, %r6305, 6;
	sub.s32 	%r549, %r6306, %r513;
	and.b32  	%r550, %r6305, 50;
	setp.lt.u32 	%p355, %r550, 32;
	@%p355 bra 	$L__BB0_961;
	mul.wide.s32 	%rd9819, %r549, 8;
	add.s64 	%rd9820, %rd16, %rd9819;
	ld.local.u64 	%rd9821, [%rd9820];
	ld.local.u64 	%rd9822, [%rd9820+8];
	shr.u64 	%rd9823, %rd9821, %r550;
	shl.b64 	%rd9824, %rd9822, 1;
	xor.b32  	%r6307, %r550, 63;
	shl.b64 	%rd9825, %rd9824, %r6307;
	or.b64  	%rd16365, %rd9825, %rd9823;
	bra.uni 	$L__BB0_962;
$L__BB0_961:
	mul.wide.s32 	%rd9826, %r549, 8;
	add.s64 	%rd9827, %rd16, %rd9826;
	ld.local.u64 	%rd9828, [%rd9827];
	shr.u64 	%rd16365, %rd9828, %r550;
$L__BB0_962:
	and.b64  	%rd9829, %rd16365, 8589934591;
	st.global.u64 	[%rd773+4608], %rd9829;
	add.s32 	%r6308, %r512, 627;
	shr.u32 	%r6309, %r6308, 6;
	sub.s32 	%r551, %r6309, %r513;
	and.b32  	%r552, %r6308, 51;
	setp.lt.u32 	%p356, %r552, 32;
	@%p356 bra 	$L__BB0_964;
	mul.wide.s32 	%rd9830, %r551, 8;
	add.s64 	%rd9831, %rd16, %rd9830;
	ld.local.u64 	%rd9832, [%rd9831];
	ld.local.u64 	%rd9833, [%rd9831+8];
	shr.u64 	%rd9834, %rd9832, %r552;
	shl.b64 	%rd9835, %rd9833, 1;
	xor.b32  	%r6310, %r552, 63;
	shl.b64 	%rd9836, %rd9835, %r6310;
	or.b64  	%rd16366, %rd9836, %rd9834;
	bra.uni 	$L__BB0_965;
$L__BB0_964:
	mul.wide.s32 	%rd9837, %r551, 8;
	add.s64 	%rd9838, %rd16, %rd9837;
	ld.local.u64 	%rd9839, [%rd9838];
	shr.u64 	%rd16366, %rd9839, %r552;
$L__BB0_965:
	and.b64  	%rd9840, %rd16366, 8589934591;
	st.global.u64 	[%rd773+4864], %rd9840;
	add.s32 	%r6311, %r512, 660;
	shr.u32 	%r6312, %r6311, 6;
	sub.s32 	%r553, %r6312, %r513;
	and.b32  	%r554, %r6311, 52;
	setp.lt.u32 	%p357, %r554, 32;
	@%p357 bra 	$L__BB0_967;
	mul.wide.s32 	%rd9841, %r553, 8;
	add.s64 	%rd9842, %rd16, %rd9841;
	ld.local.u64 	%rd9843, [%rd9842];
	ld.local.u64 	%rd9844, [%rd9842+8];
	shr.u64 	%rd9845, %rd9843, %r554;
	shl.b64 	%rd9846, %rd9844, 1;
	xor.b32  	%r6313, %r554, 63;
	shl.b64 	%rd9847, %rd9846, %r6313;
	or.b64  	%rd16367, %rd9847, %rd9845;
	bra.uni 	$L__BB0_968;
$L__BB0_967:
	mul.wide.s32 	%rd9848, %r553, 8;
	add.s64 	%rd9849, %rd16, %rd9848;
	ld.local.u64 	%rd9850, [%rd9849];
	shr.u64 	%rd16367, %rd9850, %r554;
$L__BB0_968:
	and.b64  	%rd9851, %rd16367, 8589934591;
	st.global.u64 	[%rd773+5120], %rd9851;
	add.s32 	%r6314, %r512, 693;
	shr.u32 	%r6315, %r6314, 6;
	sub.s32 	%r555, %r6315, %r513;
	and.b32  	%r556, %r6314, 53;
	setp.lt.u32 	%p358, %r556, 32;
	@%p358 bra 	$L__BB0_970;
	mul.wide.s32 	%rd9852, %r555, 8;
	add.s64 	%rd9853, %rd16, %rd9852;
	ld.local.u64 	%rd9854, [%rd9853];
	ld.local.u64 	%rd9855, [%rd9853+8];
	shr.u64 	%rd9856, %rd9854, %r556;
	shl.b64 	%rd9857, %rd9855, 1;
	xor.b32  	%r6316, %r556, 63;
	shl.b64 	%rd9858, %rd9857, %r6316;
	or.b64  	%rd16368, %rd9858, %rd9856;
	bra.uni 	$L__BB0_971;
$L__BB0_970:
	mul.wide.s32 	%rd9859, %r555, 8;
	add.s64 	%rd9860, %rd16, %rd9859;
	ld.local.u64 	%rd9861, [%rd9860];
	shr.u64 	%rd16368, %rd9861, %r556;
$L__BB0_971:
	and.b64  	%rd9862, %rd16368, 8589934591;
	st.global.u64 	[%rd773+5376], %rd9862;
	add.s32 	%r6317, %r512, 726;
	shr.u32 	%r6318, %r6317, 6;
	sub.s32 	%r557, %r6318, %r513;
	and.b32  	%r558, %r6317, 54;
	setp.lt.u32 	%p359, %r558, 32;
	@%p359 bra 	$L__BB0_973;
	mul.wide.s32 	%rd9863, %r557, 8;
	add.s64 	%rd9864, %rd16, %rd9863;
	ld.local.u64 	%rd9865, [%rd9864];
	ld.local.u64 	%rd9866, [%rd9864+8];
	shr.u64 	%rd9867, %rd9865, %r558;
	shl.b64 	%rd9868, %rd9866, 1;
	xor.b32  	%r6319, %r558, 63;
	shl.b64 	%rd9869, %rd9868, %r6319;
	or.b64  	%rd16369, %rd9869, %rd9867;
	bra.uni 	$L__BB0_974;
$L__BB0_973:
	mul.wide.s32 	%rd9870, %r557, 8;
	add.s64 	%rd9871, %rd16, %rd9870;
	ld.local.u64 	%rd9872, [%rd9871];
	shr.u64 	%rd16369, %rd9872, %r558;
$L__BB0_974:
	and.b64  	%rd9873, %rd16369, 8589934591;
	st.global.u64 	[%rd773+5632], %rd9873;
	add.s32 	%r6320, %r512, 759;
	shr.u32 	%r6321, %r6320, 6;
	sub.s32 	%r559, %r6321, %r513;
	and.b32  	%r560, %r6320, 55;
	setp.lt.u32 	%p360, %r560, 32;
	@%p360 bra 	$L__BB0_976;
	mul.wide.s32 	%rd9874, %r559, 8;
	add.s64 	%rd9875, %rd16, %rd9874;
	ld.local.u64 	%rd9876, [%rd9875];
	ld.local.u64 	%rd9877, [%rd9875+8];
	shr.u64 	%rd9878, %rd9876, %r560;
	shl.b64 	%rd9879, %rd9877, 1;
	xor.b32  	%r6322, %r560, 63;
	shl.b64 	%rd9880, %rd9879, %r6322;
	or.b64  	%rd16370, %rd9880, %rd9878;
	bra.uni 	$L__BB0_977;
$L__BB0_976:
	mul.wide.s32 	%rd9881, %r559, 8;
	add.s64 	%rd9882, %rd16, %rd9881;
	ld.local.u64 	%rd9883, [%rd9882];
	shr.u64 	%rd16370, %rd9883, %r560;
$L__BB0_977:
	and.b64  	%rd9884, %rd16370, 8589934591;
	st.global.u64 	[%rd773+5888], %rd9884;
	add.s32 	%r6323, %r512, 792;
	shr.u32 	%r6324, %r6323, 6;
	sub.s32 	%r561, %r6324, %r513;
	and.b32  	%r562, %r6323, 56;
	setp.lt.u32 	%p361, %r562, 32;
	@%p361 bra 	$L__BB0_979;
	mul.wide.s32 	%rd9885, %r561, 8;
	add.s64 	%rd9886, %rd16, %rd9885;
	ld.local.u64 	%rd9887, [%rd9886];
	ld.local.u64 	%rd9888, [%rd9886+8];
	shr.u64 	%rd9889, %rd9887, %r562;
	shl.b64 	%rd9890, %rd9888, 1;
	xor.b32  	%r6325, %r562, 63;
	shl.b64 	%rd9891, %rd9890, %r6325;
	or.b64  	%rd16371, %rd9891, %rd9889;
	bra.uni 	$L__BB0_980;
$L__BB0_979:
	mul.wide.s32 	%rd9892, %r561, 8;
	add.s64 	%rd9893, %rd16, %rd9892;
	ld.local.u64 	%rd9894, [%rd9893];
	shr.u64 	%rd16371, %rd9894, %r562;
$L__BB0_980:
	and.b64  	%rd9895, %rd16371, 8589934591;
	st.global.u64 	[%rd773+6144], %rd9895;
	add.s32 	%r6326, %r512, 825;
	shr.u32 	%r6327, %r6326, 6;
	sub.s32 	%r563, %r6327, %r513;
	and.b32  	%r564, %r6326, 57;
	setp.lt.u32 	%p362, %r564, 32;
	@%p362 bra 	$L__BB0_982;
	mul.wide.s32 	%rd9896, %r563, 8;
	add.s64 	%rd9897, %rd16, %rd9896;
	ld.local.u64 	%rd9898, [%rd9897];
	ld.local.u64 	%rd9899, [%rd9897+8];
	shr.u64 	%rd9900, %rd9898, %r564;
	shl.b64 	%rd9901, %rd9899, 1;
	xor.b32  	%r6328, %r564, 63;
	shl.b64 	%rd9902, %rd9901, %r6328;
	or.b64  	%rd16372, %rd9902, %rd9900;
	bra.uni 	$L__BB0_983;
$L__BB0_982:
	mul.wide.s32 	%rd9903, %r563, 8;
	add.s64 	%rd9904, %rd16, %rd9903;
	ld.local.u64 	%rd9905, [%rd9904];
	shr.u64 	%rd16372, %rd9905, %r564;
$L__BB0_983:
	and.b64  	%rd9906, %rd16372, 8589934591;
	st.global.u64 	[%rd773+6400], %rd9906;
	add.s32 	%r6329, %r512, 858;
	shr.u32 	%r6330, %r6329, 6;
	sub.s32 	%r565, %r6330, %r513;
	and.b32  	%r566, %r6329, 58;
	setp.lt.u32 	%p363, %r566, 32;
	@%p363 bra 	$L__BB0_985;
	mul.wide.s32 	%rd9907, %r565, 8;
	add.s64 	%rd9908, %rd16, %rd9907;
	ld.local.u64 	%rd9909, [%rd9908];
	ld.local.u64 	%rd9910, [%rd9908+8];
	shr.u64 	%rd9911, %rd9909, %r566;
	shl.b64 	%rd9912, %rd9910, 1;
	xor.b32  	%r6331, %r566, 63;
	shl.b64 	%rd9913, %rd9912, %r6331;
	or.b64  	%rd16373, %rd9913, %rd9911;
	bra.uni 	$L__BB0_986;
$L__BB0_985:
	mul.wide.s32 	%rd9914, %r565, 8;
	add.s64 	%rd9915, %rd16, %rd9914;
	ld.local.u64 	%rd9916, [%rd9915];
	shr.u64 	%rd16373, %rd9916, %r566;
$L__BB0_986:
	and.b64  	%rd9917, %rd16373, 8589934591;
	st.global.u64 	[%rd773+6656], %rd9917;
	add.s32 	%r6332, %r512, 891;
	shr.u32 	%r6333, %r6332, 6;
	sub.s32 	%r567, %r6333, %r513;
	and.b32  	%r568, %r6332, 59;
	setp.lt.u32 	%p364, %r568, 32;
	@%p364 bra 	$L__BB0_988;
	mul.wide.s32 	%rd9918, %r567, 8;
	add.s64 	%rd9919, %rd16, %rd9918;
	ld.local.u64 	%rd9920, [%rd9919];
	ld.local.u64 	%rd9921, [%rd9919+8];
	shr.u64 	%rd9922, %rd9920, %r568;
	shl.b64 	%rd9923, %rd9921, 1;
	xor.b32  	%r6334, %r568, 63;
	shl.b64 	%rd9924, %rd9923, %r6334;
	or.b64  	%rd16374, %rd9924, %rd9922;
	bra.uni 	$L__BB0_989;
$L__BB0_988:
	mul.wide.s32 	%rd9925, %r567, 8;
	add.s64 	%rd9926, %rd16, %rd9925;
	ld.local.u64 	%rd9927, [%rd9926];
	shr.u64 	%rd16374, %rd9927, %r568;
$L__BB0_989:
	and.b64  	%rd9928, %rd16374, 8589934591;
	st.global.u64 	[%rd773+6912], %rd9928;
	add.s32 	%r6335, %r512, 924;
	shr.u32 	%r6336, %r6335, 6;
	sub.s32 	%r569, %r6336, %r513;
	and.b32  	%r570, %r6335, 60;
	setp.lt.u32 	%p365, %r570, 32;
	@%p365 bra 	$L__BB0_991;
	mul.wide.s32 	%rd9929, %r569, 8;
	add.s64 	%rd9930, %rd16, %rd9929;
	ld.local.u64 	%rd9931, [%rd9930];
	ld.local.u64 	%rd9932, [%rd9930+8];
	shr.u64 	%rd9933, %rd9931, %r570;
	shl.b64 	%rd9934, %rd9932, 1;
	xor.b32  	%r6337, %r570, 63;
	shl.b64 	%rd9935, %rd9934, %r6337;
	or.b64  	%rd16375, %rd9935, %rd9933;
	bra.uni 	$L__BB0_992;
$L__BB0_991:
	mul.wide.s32 	%rd9936, %r569, 8;
	add.s64 	%rd9937, %rd16, %rd9936;
	ld.local.u64 	%rd9938, [%rd9937];
	shr.u64 	%rd16375, %rd9938, %r570;
$L__BB0_992:
	and.b64  	%rd9939, %rd16375, 8589934591;
	st.global.u64 	[%rd773+7168], %rd9939;
	add.s32 	%r6338, %r512, 957;
	shr.u32 	%r6339, %r6338, 6;
	sub.s32 	%r571, %r6339, %r513;
	and.b32  	%r572, %r6338, 61;
	setp.lt.u32 	%p366, %r572, 32;
	@%p366 bra 	$L__BB0_994;
	mul.wide.s32 	%rd9940, %r571, 8;
	add.s64 	%rd9941, %rd16, %rd9940;
	ld.local.u64 	%rd9942, [%rd9941];
	ld.local.u64 	%rd9943, [%rd9941+8];
	shr.u64 	%rd9944, %rd9942, %r572;
	shl.b64 	%rd9945, %rd9943, 1;
	xor.b32  	%r6340, %r572, 63;
	shl.b64 	%rd9946, %rd9945, %r6340;
	or.b64  	%rd16376, %rd9946, %rd9944;
	bra.uni 	$L__BB0_995;
$L__BB0_994:
	mul.wide.s32 	%rd9947, %r571, 8;
	add.s64 	%rd9948, %rd16, %rd9947;
	ld.local.u64 	%rd9949, [%rd9948];
	shr.u64 	%rd16376, %rd9949, %r572;
$L__BB0_995:
	and.b64  	%rd9950, %rd16376, 8589934591;
	st.global.u64 	[%rd773+7424], %rd9950;
	add.s32 	%r6341, %r512, 990;
	shr.u32 	%r6342, %r6341, 6;
	sub.s32 	%r573, %r6342, %r513;
	and.b32  	%r574, %r6341, 62;
	setp.lt.u32 	%p367, %r574, 32;
	@%p367 bra 	$L__BB0_997;
	mul.wide.s32 	%rd9951, %r573, 8;
	add.s64 	%rd9952, %rd16, %rd9951;
	ld.local.u64 	%rd9953, [%rd9952];
	ld.local.u64 	%rd9954, [%rd9952+8];
	shr.u64 	%rd9955, %rd9953, %r574;
	shl.b64 	%rd9956, %rd9954, 1;
	xor.b32  	%r6343, %r574, 63;
	shl.b64 	%rd9957, %rd9956, %r6343;
	or.b64  	%rd16377, %rd9957, %rd9955;
	bra.uni 	$L__BB0_998;
$L__BB0_997:
	mul.wide.s32 	%rd9958, %r573, 8;
	add.s64 	%rd9959, %rd16, %rd9958;
	ld.local.u64 	%rd9960, [%rd9959];
	shr.u64 	%rd16377, %rd9960, %r574;
$L__BB0_998:
	and.b64  	%rd9961, %rd16377, 8589934591;
	st.global.u64 	[%rd773+7680], %rd9961;
	add.s32 	%r6344, %r512, 1023;
	shr.u32 	%r6345, %r6344, 6;
	sub.s32 	%r575, %r6345, %r513;
	and.b32  	%r576, %r6344, 63;
	setp.eq.s32 	%p368, %r576, 31;
	@%p368 bra 	$L__BB0_1000;
	sub.s32 	%r6346, 64, %r576;
	mul.wide.s32 	%rd9962, %r575, 8;
	add.s64 	%rd9963, %rd16, %rd9962;
	ld.local.u64 	%rd9964, [%rd9963];
	shr.u64 	%rd9965, %rd9964, %r576;
	ld.local.u64 	%rd9966, [%rd9963+8];
	shl.b64 	%rd9967, %rd9966, %r6346;
	and.b64  	%rd9968, %rd9967, 8589934591;
	or.b64  	%rd864, %rd9968, %rd9965;
	st.global.u64 	[%rd773+7936], %rd864;
	bra.uni 	$L__BB0_1666;
$L__BB0_1000:
	mul.wide.s32 	%rd9969, %r575, 8;
	add.s64 	%rd9970, %rd16, %rd9969;
	ld.local.u64 	%rd9971, [%rd9970];
	shr.u64 	%rd865, %rd9971, 31;
	st.global.u64 	[%rd773+7936], %rd865;
	bra.uni 	$L__BB0_1666;
$L__BB0_1001:
	cvta.to.local.u64 	%rd9413, %rd1622;
	mov.u32 	%r6064, %tid.x;
	mul.lo.s32 	%r6065, %r6064, 1088;
	mul.lo.s32 	%r6066, %r6064, 17;
	mul.wide.u32 	%rd9414, %r6066, 8;
	add.s64 	%rd9415, %rd32, %rd9414;
	ld.global.nc.u64 	%rd9416, [%rd9415];
	ld.global.nc.u64 	%rd9417, [%rd9415+8];
	st.local.v2.u64 	[%rd9413], {%rd9416, %rd9417};
	ld.global.nc.u64 	%rd9418, [%rd9415+16];
	ld.global.nc.u64 	%rd9419, [%rd9415+24];
	st.local.v2.u64 	[%rd9413+16], {%rd9418, %rd9419};
	ld.global.nc.u64 	%rd9420, [%rd9415+32];
	ld.global.nc.u64 	%rd9421, [%rd9415+40];
	st.local.v2.u64 	[%rd9413+32], {%rd9420, %rd9421};
	ld.global.nc.u64 	%rd9422, [%rd9415+48];
	ld.global.nc.u64 	%rd9423, [%rd9415+56];
	st.local.v2.u64 	[%rd9413+48], {%rd9422, %rd9423};
	ld.global.nc.u64 	%rd9424, [%rd9415+64];
	ld.global.nc.u64 	%rd9425, [%rd9415+72];
	st.local.v2.u64 	[%rd9413+64], {%rd9424, %rd9425};
	ld.global.nc.u64 	%rd9426, [%rd9415+80];
	ld.global.nc.u64 	%rd9427, [%rd9415+88];
	st.local.v2.u64 	[%rd9413+80], {%rd9426, %rd9427};
	ld.global.nc.u64 	%rd9428, [%rd9415+96];
	ld.global.nc.u64 	%rd9429, [%rd9415+104];
	st.local.v2.u64 	[%rd9413+96], {%rd9428, %rd9429};
	ld.global.nc.u64 	%rd9430, [%rd9415+112];
	ld.global.nc.u64 	%rd9431, [%rd9415+120];
	st.local.v2.u64 	[%rd9413+112], {%rd9430, %rd9431};
	ld.global.nc.u64 	%rd9432, [%rd9415+128];
	ld.global.nc.u64 	%rd9433, [%rd9415+136];
	st.local.v2.u64 	[%rd9413+128], {%rd9432, %rd9433};
	shr.u32 	%r6067, %r6065, 6;
	sub.s32 	%r6068, %r6067, %r6066;
	mul.wide.s32 	%rd9434, %r6068, 8;
	add.s64 	%rd9435, %rd9413, %rd9434;
	ld.local.u64 	%rd9436, [%rd9435];
	and.b64  	%rd9437, %rd9436, 17179869183;
	mul.wide.u32 	%rd9438, %r6064, 8;
	add.s64 	%rd9439, %rd33, %rd9438;
	st.global.u64 	[%rd9439], %rd9437;
	add.s64 	%rd9440, %rd9435, %rd9434;
	ld.local.u64 	%rd9441, [%rd9440];
	ld.local.u64 	%rd9442, [%rd9440+8];
	mov.b64 	{%r6069, %r6070}, %rd9442;
	mov.b64 	{%r6071, %r6072}, %rd9441;
	shf.l.wrap.b32 	%r6073, %r6072, %r6069, 30;
	shf.l.wrap.b32 	%r6074, %r6069, %r6070, 30;
	mov.b64 	%rd9443, {%r6073, %r6074};
	and.b64  	%rd9444, %rd9443, 17179869183;
	st.global.u64 	[%rd9439+256], %rd9444;
	add.s32 	%r6075, %r6065, 68;
	shr.u32 	%r6076, %r6075, 6;
	sub.s32 	%r6077, %r6076, %r6066;
	mul.wide.s32 	%rd9445, %r6077, 8;
	add.s64 	%rd9446, %rd9435, %rd9445;
	ld.local.u64 	%rd9447, [%rd9446];
	shr.u64 	%rd9448, %rd9447, 4;
	and.b64  	%rd9449, %rd9448, 17179869183;
	st.global.u64 	[%rd9439+512], %rd9449;
	add.s32 	%r6078, %r6065, 102;
	shr.u32 	%r6079, %r6078, 6;
	sub.s32 	%r6080, %r6079, %r6066;
	mul.wide.s32 	%rd9450, %r6080, 8;
	add.s64 	%rd9451, %rd9435, %rd9450;
	ld.local.u64 	%rd9452, [%rd9451];
	ld.local.u64 	%rd9453, [%rd9451+8];
	mov.b64 	{%r6081, %r6082}, %rd9453;
	mov.b64 	{%r6083, %r6084}, %rd9452;
	shf.l.wrap.b32 	%r6085, %r6084, %r6081, 26;
	shf.l.wrap.b32 	%r6086, %r6081, %r6082, 26;
	mov.b64 	%rd9454, {%r6085, %r6086};
	and.b64  	%rd9455, %rd9454, 17179869183;
	st.global.u64 	[%rd9439+768], %rd9455;
	add.s32 	%r6087, %r6065, 136;
	shr.u32 	%r6088, %r6087, 6;
	sub.s32 	%r6089, %r6088, %r6066;
	mul.wide.s32 	%rd9456, %r6089, 8;
	add.s64 	%rd9457, %rd9435, %rd9456;
	ld.local.u64 	%rd9458, [%rd9457];
	shr.u64 	%rd9459, %rd9458, 8;
	and.b64  	%rd9460, %rd9459, 17179869183;
	st.global.u64 	[%rd9439+1024], %rd9460;
	add.s32 	%r6090, %r6065, 170;
	shr.u32 	%r6091, %r6090, 6;
	sub.s32 	%r6092, %r6091, %r6066;
	mul.wide.s32 	%rd9461, %r6092, 8;
	add.s64 	%rd9462, %rd9435, %rd9461;
	ld.local.u64 	%rd9463, [%rd9462];
	ld.local.u64 	%rd9464, [%rd9462+8];
	mov.b64 	{%r6093, %r6094}, %rd9464;
	mov.b64 	{%r6095, %r6096}, %rd9463;
	shf.l.wrap.b32 	%r6097, %r6096, %r6093, 22;
	shf.l.wrap.b32 	%r6098, %r6093, %r6094, 22;
	mov.b64 	%rd9465, {%r6097, %r6098};
	and.b64  	%rd9466, %rd9465, 17179869183;
	st.global.u64 	[%rd9439+1280], %rd9466;
	add.s32 	%r6099, %r6065, 204;
	shr.u32 	%r6100, %r6099, 6;
	sub.s32 	%r6101, %r6100, %r6066;
	mul.wide.s32 	%rd9467, %r6101, 8;
	add.s64 	%rd9468, %rd9435, %rd9467;
	ld.local.u64 	%rd9469, [%rd9468];
	shr.u64 	%rd9470, %rd9469, 12;
	and.b64  	%rd9471, %rd9470, 17179869183;
	st.global.u64 	[%rd9439+1536], %rd9471;
	add.s32 	%r6102, %r6065, 238;
	shr.u32 	%r6103, %r6102, 6;
	sub.s32 	%r6104, %r6103, %r6066;
	mul.wide.s32 	%rd9472, %r6104, 8;
	add.s64 	%rd9473, %rd9435, %rd9472;
	ld.local.u64 	%rd9474, [%rd9473];
	ld.local.u64 	%rd9475, [%rd9473+8];
	mov.b64 	{%r6105, %r6106}, %rd9475;
	mov.b64 	{%r6107, %r6108}, %rd9474;
	shf.l.wrap.b32 	%r6109, %r6108, %r6105, 18;
	shf.l.wrap.b32 	%r6110, %r6105, %r6106, 18;
	mov.b64 	%rd9476, {%r6109, %r6110};
	and.b64  	%rd9477, %rd9476, 17179869183;
	st.global.u64 	[%rd9439+1792], %rd9477;
	add.s32 	%r6111, %r6065, 272;
	shr.u32 	%r6112, %r6111, 6;
	sub.s32 	%r6113, %r6112, %r6066;
	mul.wide.s32 	%rd9478, %r6113, 8;
	add.s64 	%rd9479, %rd9435, %rd9478;
	ld.local.u64 	%rd9480, [%rd9479];
	shr.u64 	%rd9481, %rd9480, 16;
	and.b64  	%rd9482, %rd9481, 17179869183;
	st.global.u64 	[%rd9439+2048], %rd9482;
	add.s32 	%r6114, %r6065, 306;
	shr.u32 	%r6115, %r6114, 6;
	sub.s32 	%r6116, %r6115, %r6066;
	mul.wide.s32 	%rd9483, %r6116, 8;
	add.s64 	%rd9484, %rd9435, %rd9483;
	ld.local.u64 	%rd9485, [%rd9484];
	ld.local.u64 	%rd9486, [%rd9484+8];
	mov.b64 	{%r6117, %r6118}, %rd9486;
	mov.b64 	{%r6119, %r6120}, %rd9485;
	shf.l.wrap.b32 	%r6121, %r6120, %r6117, 14;
	shf.l.wrap.b32 	%r6122, %r6117, %r6118, 14;
	mov.b64 	%rd9487, {%r6121, %r6122};
	and.b64  	%rd9488, %rd9487, 17179869183;
	st.global.u64 	[%rd9439+2304], %rd9488;
	add.s32 	%r6123, %r6065, 340;
	shr.u32 	%r6124, %r6123, 6;
	sub.s32 	%r6125, %r6124, %r6066;
	mul.wide.s32 	%rd9489, %r6125, 8;
	add.s64 	%rd9490, %rd9435, %rd9489;
	ld.local.u64 	%rd9491, [%rd9490];
	shr.u64 	%rd9492, %rd9491, 20;
	and.b64  	%rd9493, %rd9492, 17179869183;
	st.global.u64 	[%rd9439+2560], %rd9493;
	add.s32 	%r6126, %r6065, 374;
	shr.u32 	%r6127, %r6126, 6;
	sub.s32 	%r6128, %r6127, %r6066;
	mul.wide.s32 	%rd9494, %r6128, 8;
	add.s64 	%rd9495, %rd9435, %rd9494;
	ld.local.u64 	%rd9496, [%rd9495];
	ld.local.u64 	%rd9497, [%rd9495+8];
	mov.b64 	{%r6129, %r6130}, %rd9497;
	mov.b64 	{%r6131, %r6132}, %rd9496;
	shf.l.wrap.b32 	%r6133, %r6132, %r6129, 10;
	shf.l.wrap.b32 	%r6134, %r6129, %r6130, 10;
	mov.b64 	%rd9498, {%r6133, %r6134};
	and.b64  	%rd9499, %rd9498, 17179869183;
	st.global.u64 	[%rd9439+2816], %rd9499;
	add.s32 	%r6135, %r6065, 408;
	shr.u32 	%r6136, %r6135, 6;
	sub.s32 	%r6137, %r6136, %r6066;
	mul.wide.s32 	%rd9500, %r6137, 8;
	add.s64 	%rd9501, %rd9435, %rd9500;
	ld.local.u64 	%rd9502, [%rd9501];
	shr.u64 	%rd9503, %rd9502, 24;
	and.b64  	%rd9504, %rd9503, 17179869183;
	st.global.u64 	[%rd9439+3072], %rd9504;
	add.s32 	%r6138, %r6065, 442;
	shr.u32 	%r6139, %r6138, 6;
	sub.s32 	%r6140, %r6139, %r6066;
	mul.wide.s32 	%rd9505, %r6140, 8;
	add.s64 	%rd9506, %rd9435, %rd9505;
	ld.local.u64 	%rd9507, [%rd9506];
	ld.local.u64 	%rd9508, [%rd9506+8];
	mov.b64 	{%r6141, %r6142}, %rd9508;
	mov.b64 	{%r6143, %r6144}, %rd9507;
	shf.l.wrap.b32 	%r6145, %r6144, %r6141, 6;
	shf.l.wrap.b32 	%r6146, %r6141, %r6142, 6;
	mov.b64 	%rd9509, {%r6145, %r6146};
	and.b64  	%rd9510, %rd9509, 17179869183;
	st.global.u64 	[%rd9439+3328], %rd9510;
	add.s32 	%r6147, %r6065, 476;
	shr.u32 	%r6148, %r6147, 6;
	sub.s32 	%r6149, %r6148, %r6066;
	mul.wide.s32 	%rd9511, %r6149, 8;
	add.s64 	%rd9512, %rd9435, %rd9511;
	ld.local.u64 	%rd9513, [%rd9512];
	shr.u64 	%rd9514, %rd9513, 28;
	and.b64  	%rd9515, %rd9514, 17179869183;
	st.global.u64 	[%rd9439+3584], %rd9515;
	add.s32 	%r6150, %r6065, 510;
	shr.u32 	%r6151, %r6150, 6;
	sub.s32 	%r6152, %r6151, %r6066;
	mul.wide.s32 	%rd9516, %r6152, 8;
	add.s64 	%rd9517, %rd9435, %rd9516;
	ld.local.u64 	%rd9518, [%rd9517];
	ld.local.u64 	%rd9519, [%rd9517+8];
	mov.b64 	{%r6153, %r6154}, %rd9519;
	mov.b64 	{%r6155, %r6156}, %rd9518;
	shf.l.wrap.b32 	%r6157, %r6156, %r6153, 2;
	shf.l.wrap.b32 	%r6158, %r6153, %r6154, 2;
	mov.b64 	%rd9520, {%r6157, %r6158};
	and.b64  	%rd9521, %rd9520, 17179869183;
	st.global.u64 	[%rd9439+3840], %rd9521;
	add.s32 	%r6159, %r6065, 544;
	shr.u32 	%r6160, %r6159, 6;
	sub.s32 	%r6161, %r6160, %r6066;
	mul.wide.s32 	%rd9522, %r6161, 8;
	add.s64 	%rd9523, %rd9435, %rd9522;
	ld.local.u64 	%rd9524, [%rd9523];
	ld.local.u64 	%rd9525, [%rd9523+8];
	mov.b64 	{%r6162, %r6163}, %rd9525;
	mov.b64 	{%r6164, %r6165}, %rd9524;
	mov.b64 	%rd9526, {%r6165, %r6162};
	and.b64  	%rd9527, %rd9526, 17179869183;
	st.global.u64 	[%rd9439+4096], %rd9527;
	add.s32 	%r6166, %r6065, 578;
	shr.u32 	%r6167, %r6166, 6;
	sub.s32 	%r6168, %r6167, %r6066;
	mul.wide.s32 	%rd9528, %r6168, 8;
	add.s64 	%rd9529, %rd9435, %rd9528;
	ld.local.u64 	%rd9530, [%rd9529];
	shr.u64 	%rd9531, %rd9530, 2;
	and.b64  	%rd9532, %rd9531, 17179869183;
	st.global.u64 	[%rd9439+4352], %rd9532;
	add.s32 	%r6169, %r6065, 612;
	shr.u32 	%r6170, %r6169, 6;
	sub.s32 	%r6171, %r6170, %r6066;
	mul.wide.s32 	%rd9533, %r6171, 8;
	add.s64 	%rd9534, %rd9435, %rd9533;
	ld.local.u64 	%rd9535, [%rd9534];
	ld.local.u64 	%rd9536, [%rd9534+8];
	mov.b64 	{%r6172, %r6173}, %rd9536;
	mov.b64 	{%r6174, %r6175}, %rd9535;
	shf.l.wrap.b32 	%r6176, %r6175, %r6172, 28;
	shf.l.wrap.b32 	%r6177, %r6172, %r6173, 28;
	mov.b64 	%rd9537, {%r6176, %r6177};
	and.b64  	%rd9538, %rd9537, 17179869183;
	st.global.u64 	[%rd9439+4608], %rd9538;
	add.s32 	%r6178, %r6065, 646;
	shr.u32 	%r6179, %r6178, 6;
	sub.s32 	%r6180, %r6179, %r6066;
	mul.wide.s32 	%rd9539, %r6180, 8;
	add.s64 	%rd9540, %rd9435, %rd9539;
	ld.local.u64 	%rd9541, [%rd9540];
	shr.u64 	%rd9542, %rd9541, 6;
	and.b64  	%rd9543, %rd9542, 17179869183;
	st.global.u64 	[%rd9439+4864], %rd9543;
	add.s32 	%r6181, %r6065, 680;
	shr.u32 	%r6182, %r6181, 6;
	sub.s32 	%r6183, %r6182, %r6066;
	mul.wide.s32 	%rd9544, %r6183, 8;
	add.s64 	%rd9545, %rd9435, %rd9544;
	ld.local.u64 	%rd9546, [%rd9545];
	ld.local.u64 	%rd9547, [%rd9545+8];
	mov.b64 	{%r6184, %r6185}, %rd9547;
	mov.b64 	{%r6186, %r6187}, %rd9546;
	shf.l.wrap.b32 	%r6188, %r6187, %r6184, 24;
	shf.l.wrap.b32 	%r6189, %r6184, %r6185, 24;
	mov.b64 	%rd9548, {%r6188, %r6189};
	and.b64  	%rd9549, %rd9548, 17179869183;
	st.global.u64 	[%rd9439+5120], %rd9549;
	add.s32 	%r6190, %r6065, 714;
	shr.u32 	%r6191, %r6190, 6;
	sub.s32 	%r6192, %r6191, %r6066;
	mul.wide.s32 	%rd9550, %r6192, 8;
	add.s64 	%rd9551, %rd9435, %rd9550;
	ld.local.u64 	%rd9552, [%rd9551];
	shr.u64 	%rd9553, %rd9552, 10;
	and.b64  	%rd9554, %rd9553, 17179869183;
	st.global.u64 	[%rd9439+5376], %rd9554;
	add.s32 	%r6193, %r6065, 748;
	shr.u32 	%r6194, %r6193, 6;
	sub.s32 	%r6195, %r6194, %r6066;
	mul.wide.s32 	%rd9555, %r6195, 8;
	add.s64 	%rd9556, %rd9435, %rd9555;
	ld.local.u64 	%rd9557, [%rd9556];
	ld.local.u64 	%rd9558, [%rd9556+8];
	mov.b64 	{%r6196, %r6197}, %rd9558;
	mov.b64 	{%r6198, %r6199}, %rd9557;
	shf.l.wrap.b32 	%r6200, %r6199, %r6196, 20;
	shf.l.wrap.b32 	%r6201, %r6196, %r6197, 20;
	mov.b64 	%rd9559, {%r6200, %r6201};
	and.b64  	%rd9560, %rd9559, 17179869183;
	st.global.u64 	[%rd9439+5632], %rd9560;
	add.s32 	%r6202, %r6065, 782;
	shr.u32 	%r6203, %r6202, 6;
	sub.s32 	%r6204, %r6203, %r6066;
	mul.wide.s32 	%rd9561, %r6204, 8;
	add.s64 	%rd9562, %rd9435, %rd9561;
	ld.local.u64 	%rd9563, [%rd9562];
	shr.u64 	%rd9564, %rd9563, 14;
	and.b64  	%rd9565, %rd9564, 17179869183;
	st.global.u64 	[%rd9439+5888], %rd9565;
	add.s32 	%r6205, %r6065, 816;
	shr.u32 	%r6206, %r6205, 6;
	sub.s32 	%r6207, %r6206, %r6066;
	mul.wide.s32 	%rd9566, %r6207, 8;
	add.s64 	%rd9567, %rd9435, %rd9566;
	ld.local.u64 	%rd9568, [%rd9567];
	ld.local.u64 	%rd9569, [%rd9567+8];
	mov.b64 	{%r6208, %r6209}, %rd9569;
	mov.b64 	{%r6210, %r6211}, %rd9568;
	shf.l.wrap.b32 	%r6212, %r6211, %r6208, 16;
	shf.l.wrap.b32 	%r6213, %r6208, %r6209, 16;
	mov.b64 	%rd9570, {%r6212, %r6213};
	and.b64  	%rd9571, %rd9570, 17179869183;
	st.global.u64 	[%rd9439+6144], %rd9571;
	add.s32 	%r6214, %r6065, 850;
	shr.u32 	%r6215, %r6214, 6;
	sub.s32 	%r6216, %r6215, %r6066;
	mul.wide.s32 	%rd9572, %r6216, 8;
	add.s64 	%rd9573, %rd9435, %rd9572;
	ld.local.u64 	%rd9574, [%rd9573];
	shr.u64 	%rd9575, %rd9574, 18;
	and.b64  	%rd9576, %rd9575, 17179869183;
	st.global.u64 	[%rd9439+6400], %rd9576;
	add.s32 	%r6217, %r6065, 884;
	shr.u32 	%r6218, %r6217, 6;
	sub.s32 	%r6219, %r6218, %r6066;
	mul.wide.s32 	%rd9577, %r6219, 8;
	add.s64 	%rd9578, %rd9435, %rd9577;
	ld.local.u64 	%rd9579, [%rd9578];
	ld.local.u64 	%rd9580, [%rd9578+8];
	mov.b64 	{%r6220, %r6221}, %rd9580;
	mov.b64 	{%r6222, %r6223}, %rd9579;
	shf.l.wrap.b32 	%r6224, %r6223, %r6220, 12;
	shf.l.wrap.b32 	%r6225, %r6220, %r6221, 12;
	mov.b64 	%rd9581, {%r6224, %r6225};
	and.b64  	%rd9582, %rd9581, 17179869183;
	st.global.u64 	[%rd9439+6656], %rd9582;
	add.s32 	%r6226, %r6065, 918;
	shr.u32 	%r6227, %r6226, 6;
	sub.s32 	%r6228, %r6227, %r6066;
	mul.wide.s32 	%rd9583, %r6228, 8;
	add.s64 	%rd9584, %rd9435, %rd9583;
	ld.local.u64 	%rd9585, [%rd9584];
	shr.u64 	%rd9586, %rd9585, 22;
	and.b64  	%rd9587, %rd9586, 17179869183;
	st.global.u64 	[%rd9439+6912], %rd9587;
	add.s32 	%r6229, %r6065, 952;
	shr.u32 	%r6230, %r6229, 6;
	sub.s32 	%r6231, %r6230, %r6066;
	mul.wide.s32 	%rd9588, %r6231, 8;
	add.s64 	%rd9589, %rd9435, %rd9588;
	ld.local.u64 	%rd9590, [%rd9589];
	ld.local.u64 	%rd9591, [%rd9589+8];
	mov.b64 	{%r6232, %r6233}, %rd9591;
	mov.b64 	{%r6234, %r6235}, %rd9590;
	shf.l.wrap.b32 	%r6236, %r6235, %r6232, 8;
	shf.l.wrap.b32 	%r6237, %r6232, %r6233, 8;
	mov.b64 	%rd9592, {%r6236, %r6237};
	and.b64  	%rd9593, %rd9592, 17179869183;
	st.global.u64 	[%rd9439+7168], %rd9593;
	add.s32 	%r6238, %r6065, 986;
	shr.u32 	%r6239, %r6238, 6;
	sub.s32 	%r6240, %r6239, %r6066;
	mul.wide.s32 	%rd9594, %r6240, 8;
	add.s64 	%rd9595, %rd9435, %rd9594;
	ld.local.u64 	%rd9596, [%rd9595];
	shr.u64 	%rd9597, %rd9596, 26;
	and.b64  	%rd9598, %rd9597, 17179869183;
	st.global.u64 	[%rd9439+7424], %rd9598;
	add.s32 	%r6241, %r6065, 1020;
	shr.u32 	%r6242, %r6241, 6;
	sub.s32 	%r6243, %r6242, %r6066;
	mul.wide.s32 	%rd9599, %r6243, 8;
	add.s64 	%rd9600, %rd9435, %rd9599;
	ld.local.u64 	%rd9601, [%rd9600];
	ld.local.u64 	%rd9602, [%rd9600+8];
	mov.b64 	{%r6244, %r6245}, %rd9602;
	mov.b64 	{%r6246, %r6247}, %rd9601;
	shf.l.wrap.b32 	%r6248, %r6247, %r6244, 4;
	shf.l.wrap.b32 	%r6249, %r6244, %r6245, 4;
	mov.b64 	%rd9603, {%r6248, %r6249};
	and.b64  	%rd9604, %rd9603, 17179869183;
	st.global.u64 	[%rd9439+7680], %rd9604;
	add.s32 	%r6250, %r6065, 1054;
	shr.u32 	%r6251, %r6250, 6;
	sub.s32 	%r6252, %r6251, %r6066;
	mul.wide.s32 	%rd9605, %r6252, 8;
	add.s64 	%rd9606, %rd9435, %rd9605;
	ld.local.u64 	%rd9607, [%rd9606];
	shr.u64 	%rd9608, %rd9607, 30;
	st.global.u64 	[%rd9439+7936], %rd9608;
	bra.uni 	$L__BB0_1666;
$L__BB0_1002:
	mul.wide.s32 	%rd9085, %r581, 8;
	add.s64 	%rd9086, %rd15, %rd9085;
	ld.local.u64 	%rd9087, [%rd9086];
	shr.u64 	%rd16379, %rd9087, %r582;
$L__BB0_1003:
	and.b64  	%rd9088, %rd16379, 34359738367;
	st.global.u64 	[%rd871+256], %rd9088;
	add.s32 	%r5970, %r578, 70;
	shr.u32 	%r5971, %r5970, 6;
	sub.s32 	%r583, %r5971, %r579;
	and.b32  	%r584, %r5970, 38;
	setp.lt.u32 	%p309, %r584, 30;
	@%p309 bra 	$L__BB0_1005;
	mul.wide.s32 	%rd9089, %r583, 8;
	add.s64 	%rd9090, %rd15, %rd9089;
	ld.local.u64 	%rd9091, [%rd9090];
	ld.local.u64 	%rd9092, [%rd9090+8];
	shr.u64 	%rd9093, %rd9091, %r584;
	shl.b64 	%rd9094, %rd9092, 1;
	xor.b32  	%r5972, %r584, 63;
	shl.b64 	%rd9095, %rd9094, %r5972;
	or.b64  	%rd16380, %rd9095, %rd9093;
	bra.uni 	$L__BB0_1006;
$L__BB0_1005:
	mul.wide.s32 	%rd9096, %r583, 8;
	add.s64 	%rd9097, %rd15, %rd9096;
	ld.local.u64 	%rd9098, [%rd9097];
	shr.u64 	%rd16380, %rd9098, %r584;
$L__BB0_1006:
	and.b64  	%rd9099, %rd16380, 34359738367;
	st.global.u64 	[%rd871+512], %rd9099;
	add.s32 	%r5973, %r578, 105;
	shr.u32 	%r5974, %r5973, 6;
	sub.s32 	%r585, %r5974, %r579;
	and.b32  	%r586, %r5973, 41;
	setp.lt.u32 	%p310, %r586, 30;
	@%p310 bra 	$L__BB0_1008;
	mul.wide.s32 	%rd9100, %r585, 8;
	add.s64 	%rd9101, %rd15, %rd9100;
	ld.local.u64 	%rd9102, [%rd9101];
	ld.local.u64 	%rd9103, [%rd9101+8];
	shr.u64 	%rd9104, %rd9102, %r586;
	shl.b64 	%rd9105, %rd9103, 1;
	xor.b32  	%r5975, %r586, 63;
	shl.b64 	%rd9106, %rd9105, %r5975;
	or.b64  	%rd16381, %rd9106, %rd9104;
	bra.uni 	$L__BB0_1009;
$L__BB0_1008:
	mul.wide.s32 	%rd9107, %r585, 8;
	add.s64 	%rd9108, %rd15, %rd9107;
	ld.local.u64 	%rd9109, [%rd9108];
	shr.u64 	%rd16381, %rd9109, %r586;
$L__BB0_1009:
	and.b64  	%rd9110, %rd16381, 34359738367;
	st.global.u64 	[%rd871+768], %rd9110;
	add.s32 	%r5976, %r578, 140;
	shr.u32 	%r5977, %r5976, 6;
	sub.s32 	%r587, %r5977, %r579;
	and.b32  	%r588, %r5976, 44;
	setp.lt.u32 	%p311, %r588, 30;
	@%p311 bra 	$L__BB0_1011;
	mul.wide.s32 	%rd9111, %r587, 8;
	add.s64 	%rd9112, %rd15, %rd9111;
	ld.local.u64 	%rd9113, [%rd9112];
	ld.local.u64 	%rd9114, [%rd9112+8];
	shr.u64 	%rd9115, %rd9113, %r588;
	shl.b64 	%rd9116, %rd9114, 1;
	xor.b32  	%r5978, %r588, 63;
	shl.b64 	%rd9117, %rd9116, %r5978;
	or.b64  	%rd16382, %rd9117, %rd9115;
	bra.uni 	$L__BB0_1012;
$L__BB0_1011:
	mul.wide.s32 	%rd9118, %r587, 8;
	add.s64 	%rd9119, %rd15, %rd9118;
	ld.local.u64 	%rd9120, [%rd9119];
	shr.u64 	%rd16382, %rd9120, %r588;
$L__BB0_1012:
	and.b64  	%rd9121, %rd16382, 34359738367;
	st.global.u64 	[%rd871+1024], %rd9121;
	add.s32 	%r5979, %r578, 175;
	shr.u32 	%r5980, %r5979, 6;
	sub.s32 	%r589, %r5980, %r579;
	and.b32  	%r590, %r5979, 47;
	setp.lt.u32 	%p312, %r590, 30;
	@%p312 bra 	$L__BB0_1014;
	mul.wide.s32 	%rd9122, %r589, 8;
	add.s64 	%rd9123, %rd15, %rd9122;
	ld.local.u64 	%rd9124, [%rd9123];
	ld.local.u64 	%rd9125, [%rd9123+8];
	shr.u64 	%rd9126, %rd9124, %r590;
	shl.b64 	%rd9127, %rd9125, 1;
	xor.b32  	%r5981, %r590, 63;
	shl.b64 	%rd9128, %rd9127, %r5981;
	or.b64  	%rd16383, %rd9128, %rd9126;
	bra.uni 	$L__BB0_1015;
$L__BB0_1014:
	mul.wide.s32 	%rd9129, %r589, 8;
	add.s64 	%rd9130, %rd15, %rd9129;
	ld.local.u64 	%rd9131, [%rd9130];
	shr.u64 	%rd16383, %rd9131, %r590;
$L__BB0_1015:
	and.b64  	%rd9132, %rd16383, 34359738367;
	st.global.u64 	[%rd871+1280], %rd9132;
	add.s32 	%r5982, %r578, 210;
	shr.u32 	%r5983, %r5982, 6;
	sub.s32 	%r591, %r5983, %r579;
	and.b32  	%r592, %r5982, 50;
	setp.lt.u32 	%p313, %r592, 30;
	@%p313 bra 	$L__BB0_1017;
	mul.wide.s32 	%rd9133, %r591, 8;
	add.s64 	%rd9134, %rd15, %rd9133;
	ld.local.u64 	%rd9135, [%rd9134];
	ld.local.u64 	%rd9136, [%rd9134+8];
	shr.u64 	%rd9137, %rd9135, %r592;
	shl.b64 	%rd9138, %rd9136, 1;
	xor.b32  	%r5984, %r592, 63;
	shl.b64 	%rd9139, %rd9138, %r5984;
	or.b64  	%rd16384, %rd9139, %rd9137;
	bra.uni 	$L__BB0_1018;
$L__BB0_1017:
	mul.wide.s32 	%rd9140, %r591, 8;
	add.s64 	%rd9141, %rd15, %rd9140;
	ld.local.u64 	%rd9142, [%rd9141];
	shr.u64 	%rd16384, %rd9142, %r592;
$L__BB0_1018:
	and.b64  	%rd9143, %rd16384, 34359738367;
	st.global.u64 	[%rd871+1536], %rd9143;
	add.s32 	%r5985, %r578, 245;
	shr.u32 	%r5986, %r5985, 6;
	sub.s32 	%r593, %r5986, %r579;
	and.b32  	%r594, %r5985, 53;
	setp.lt.u32 	%p314, %r594, 30;
	@%p314 bra 	$L__BB0_1020;
	mul.wide.s32 	%rd9144, %r593, 8;
	add.s64 	%rd9145, %rd15, %rd9144;
	ld.local.u64 	%rd9146, [%rd9145];
	ld.local.u64 	%rd9147, [%rd9145+8];
	shr.u64 	%rd9148, %rd9146, %r594;
	shl.b64 	%rd9149, %rd9147, 1;
	xor.b32  	%r5987, %r594, 63;
	shl.b64 	%rd9150, %rd9149, %r5987;
	or.b64  	%rd16385, %rd9150, %rd9148;
	bra.uni 	$L__BB0_1021;
$L__BB0_1020:
	mul.wide.s32 	%rd9151, %r593, 8;
	add.s64 	%rd9152, %rd15, %rd9151;
	ld.local.u64 	%rd9153, [%rd9152];
	shr.u64 	%rd16385, %rd9153, %r594;
$L__BB0_1021:
	and.b64  	%rd9154, %rd16385, 34359738367;
	st.global.u64 	[%rd871+1792], %rd9154;
	add.s32 	%r5988, %r578, 280;
	shr.u32 	%r5989, %r5988, 6;
	sub.s32 	%r595, %r5989, %r579;
	and.b32  	%r596, %r5988, 56;
	setp.lt.u32 	%p315, %r596, 30;
	@%p315 bra 	$L__BB0_1023;
	mul.wide.s32 	%rd9155, %r595, 8;
	add.s64 	%rd9156, %rd15, %rd9155;
	ld.local.u64 	%rd9157, [%rd9156];
	ld.local.u64 	%rd9158, [%rd9156+8];
	shr.u64 	%rd9159, %rd9157, %r596;
	shl.b64 	%rd9160, %rd9158, 1;
	xor.b32  	%r5990, %r596, 63;
	shl.b64 	%rd9161, %rd9160, %r5990;
	or.b64  	%rd16386, %rd9161, %rd9159;
	bra.uni 	$L__BB0_1024;
$L__BB0_1023:
	mul.wide.s32 	%rd9162, %r595, 8;
	add.s64 	%rd9163, %rd15, %rd9162;
	ld.local.u64 	%rd9164, [%rd9163];
	shr.u64 	%rd16386, %rd9164, %r596;
$L__BB0_1024:
	and.b64  	%rd9165, %rd16386, 34359738367;
	st.global.u64 	[%rd871+2048], %rd9165;
	add.s32 	%r5991, %r578, 315;
	shr.u32 	%r5992, %r5991, 6;
	sub.s32 	%r597, %r5992, %r579;
	and.b32  	%r598, %r5991, 59;
	setp.lt.u32 	%p316, %r598, 30;
	@%p316 bra 	$L__BB0_1026;
	mul.wide.s32 	%rd9166, %r597, 8;
	add.s64 	%rd9167, %rd15, %rd9166;
	ld.local.u64 	%rd9168, [%rd9167];
	ld.local.u64 	%rd9169, [%rd9167+8];
	shr.u64 	%rd9170, %rd9168, %r598;
	shl.b64 	%rd9171, %rd9169, 1;
	xor.b32  	%r5993, %r598, 63;
	shl.b64 	%rd9172, %rd9171, %r5993;
	or.b64  	%rd16387, %rd9172, %rd9170;
	bra.uni 	$L__BB0_1027;
$L__BB0_1026:
	mul.wide.s32 	%rd9173, %r597, 8;
	add.s64 	%rd9174, %rd15, %rd9173;
	ld.local.u64 	%rd9175, [%rd9174];
	shr.u64 	%rd16387, %rd9175, %r598;
$L__BB0_1027:
	and.b64  	%rd9176, %rd16387, 34359738367;
	st.global.u64 	[%rd871+2304], %rd9176;
	add.s32 	%r5994, %r578, 350;
	shr.u32 	%r5995, %r5994, 6;
	sub.s32 	%r5996, %r5995, %r579;
	and.b32  	%r5997, %r5994, 62;
	sub.s32 	%r5998, 64, %r5997;
	mul.wide.s32 	%rd9177, %r5996, 8;
	add.s64 	%rd9178, %rd15, %rd9177;
	ld.local.u64 	%rd9179, [%rd9178];
	shr.u64 	%rd9180, %rd9179, %r5997;
	ld.local.u64 	%rd9181, [%rd9178+8];
	shl.b64 	%rd9182, %rd9181, %r5998;
	and.b64  	%rd9183, %rd9182, 34359738367;
	or.b64  	%rd9184, %rd9183, %rd9180;
	st.global.u64 	[%rd871+2560], %rd9184;
	add.s32 	%r5999, %r578, 385;
	shr.u32 	%r6000, %r5999, 6;
	sub.s32 	%r599, %r6000, %r579;
	and.b32  	%r600, %r5999, 33;
	setp.lt.u32 	%p317, %r600, 30;
	@%p317 bra 	$L__BB0_1029;
	mul.wide.s32 	%rd9185, %r599, 8;
	add.s64 	%rd9186, %rd15, %rd9185;
	ld.local.u64 	%rd9187, [%rd9186];
	ld.local.u64 	%rd9188, [%rd9186+8];
	shr.u64 	%rd9189, %rd9187, %r600;
	shl.b64 	%rd9190, %rd9188, 1;
	xor.b32  	%r6001, %r600, 63;
	shl.b64 	%rd9191, %rd9190, %r6001;
	or.b64  	%rd16388, %rd9191, %rd9189;
	bra.uni 	$L__BB0_1030;
$L__BB0_1029:
	mul.wide.s32 	%rd9192, %r599, 8;
	add.s64 	%rd9193, %rd15, %rd9192;
	ld.local.u64 	%rd9194, [%rd9193];
	shr.u64 	%rd16388, %rd9194, %r600;
$L__BB0_1030:
	and.b64  	%rd9195, %rd16388, 34359738367;
	st.global.u64 	[%rd871+2816], %rd9195;
	add.s32 	%r6002, %r578, 420;
	shr.u32 	%r6003, %r6002, 6;
	sub.s32 	%r601, %r6003, %r579;
	and.b32  	%r602, %r6002, 36;
	setp.lt.u32 	%p318, %r602, 30;
	@%p318 bra 	$L__BB0_1032;
	mul.wide.s32 	%rd9196, %r601, 8;
	add.s64 	%rd9197, %rd15, %rd9196;
	ld.local.u64 	%rd9198, [%rd9197];
	ld.local.u64 	%rd9199, [%rd9197+8];
	shr.u64 	%rd9200, %rd9198, %r602;
	shl.b64 	%rd9201, %rd9199, 1;
	xor.b32  	%r6004, %r602, 63;
	shl.b64 	%rd9202, %rd9201, %r6004;
	or.b64  	%rd16389, %rd9202, %rd9200;
	bra.uni 	$L__BB0_1033;
$L__BB0_1032:
	mul.wide.s32 	%rd9203, %r601, 8;
	add.s64 	%rd9204, %rd15, %rd9203;
	ld.local.u64 	%rd9205, [%rd9204];
	shr.u64 	%rd16389, %rd9205, %r602;
$L__BB0_1033:
	and.b64  	%rd9206, %rd16389, 34359738367;
	st.global.u64 	[%rd871+3072], %rd9206;
	add.s32 	%r6005, %r578, 455;
	shr.u32 	%r6006, %r6005, 6;
	sub.s32 	%r603, %r6006, %r579;
	and.b32  	%r604, %r6005, 39;
	setp.lt.u32 	%p319, %r604, 30;
	@%p319 bra 	$L__BB0_1035;
	mul.wide.s32 	%rd9207, %r603, 8;
	add.s64 	%rd9208, %rd15, %rd9207;
	ld.local.u64 	%rd9209, [%rd9208];
	ld.local.u64 	%rd9210, [%rd9208+8];
	shr.u64 	%rd9211, %rd9209, %r604;
	shl.b64 	%rd9212, %rd9210, 1;
	xor.b32  	%r6007, %r604, 63;
	shl.b64 	%rd9213, %rd9212, %r6007;
	or.b64  	%rd16390, %rd9213, %rd9211;
	bra.uni 	$L__BB0_1036;
$L__BB0_1035:
	mul.wide.s32 	%rd9214, %r603, 8;
	add.s64 	%rd9215, %rd15, %rd9214;
	ld.local.u64 	%rd9216, [%rd9215];
	shr.u64 	%rd16390, %rd9216, %r604;
$L__BB0_1036:
	and.b64  	%rd9217, %rd16390, 34359738367;
	st.global.u64 	[%rd871+3328], %rd9217;
	add.s32 	%r6008, %r578, 490;
	shr.u32 	%r6009, %r6008, 6;
	sub.s32 	%r605, %r6009, %r579;
	and.b32  	%r606, %r6008, 42;
	setp.lt.u32 	%p320, %r606, 30;
	@%p320 bra 	$L__BB0_1038;
	mul.wide.s32 	%rd9218, %r605, 8;
	add.s64 	%rd9219, %rd15, %rd9218;
	ld.local.u64 	%rd9220, [%rd9219];
	ld.local.u64 	%rd9221, [%rd9219+8];
	shr.u64 	%rd9222, %rd9220, %r606;
	shl.b64 	%rd9223, %rd9221, 1;
	xor.b32  	%r6010, %r606, 63;
	shl.b64 	%rd9224, %rd9223, %r6010;
	or.b64  	%rd16391, %rd9224, %rd9222;
	bra.uni 	$L__BB0_1039;
$L__BB0_1038:
	mul.wide.s32 	%rd9225, %r605, 8;
	add.s64 	%rd9226, %rd15, %rd9225;
	ld.local.u64 	%rd9227, [%rd9226];
	shr.u64 	%rd16391, %rd9227, %r606;
$L__BB0_1039:
	and.b64  	%rd9228, %rd16391, 34359738367;
	st.global.u64 	[%rd871+3584], %rd9228;
	add.s32 	%r6011, %r578, 525;
	shr.u32 	%r6012, %r6011, 6;
	sub.s32 	%r607, %r6012, %r579;
	and.b32  	%r608, %r6011, 45;
	setp.lt.u32 	%p321, %r608, 30;
	@%p321 bra 	$L__BB0_1041;
	mul.wide.s32 	%rd9229, %r607, 8;
	add.s64 	%rd9230, %rd15, %rd9229;
	ld.local.u64 	%rd9231, [%rd9230];
	ld.local.u64 	%rd9232, [%rd9230+8];
	shr.u64 	%rd9233, %rd9231, %r608;
	shl.b64 	%rd9234, %rd9232, 1;
	xor.b32  	%r6013, %r608, 63;
	shl.b64 	%rd9235, %rd9234, %r6013;
	or.b64  	%rd16392, %rd9235, %rd9233;
	bra.uni 	$L__BB0_1042;
$L__BB0_1041:
	mul.wide.s32 	%rd9236, %r607, 8;
	add.s64 	%rd9237, %rd15, %rd9236;
	ld.local.u64 	%rd9238, [%rd9237];
	shr.u64 	%rd16392, %rd9238, %r608;
$L__BB0_1042:
	and.b64  	%rd9239, %rd16392, 34359738367;
	st.global.u64 	[%rd871+3840], %rd9239;
	add.s32 	%r6014, %r578, 560;
	shr.u32 	%r6015, %r6014, 6;
	sub.s32 	%r609, %r6015, %r579;
	and.b32  	%r610, %r6014, 48;
	setp.lt.u32 	%p322, %r610, 30;
	@%p322 bra 	$L__BB0_1044;
	mul.wide.s32 	%rd9240, %r609, 8;
	add.s64 	%rd9241, %rd15, %rd9240;
	ld.local.u64 	%rd9242, [%rd9241];
	ld.local.u64 	%rd9243, [%rd9241+8];
	shr.u64 	%rd9244, %rd9242, %r610;
	shl.b64 	%rd9245, %rd9243, 1;
	xor.b32  	%r6016, %r610, 63;
	shl.b64 	%rd9246, %rd9245, %r6016;
	or.b64  	%rd16393, %rd9246, %rd9244;
	bra.uni 	$L__BB0_1045;
$L__BB0_1044:
	mul.wide.s32 	%rd9247, %r609, 8;
	add.s64 	%rd9248, %rd15, %rd9247;
	ld.local.u64 	%rd9249, [%rd9248];
	shr.u64 	%rd16393, %rd9249, %r610;
$L__BB0_1045:
	and.b64  	%rd9250, %rd16393, 34359738367;
	st.global.u64 	[%rd871+4096], %rd9250;
	add.s32 	%r6017, %r578, 595;
	shr.u32 	%r6018, %r6017, 6;
	sub.s32 	%r611, %r6018, %r579;
	and.b32  	%r612, %r6017, 51;
	setp.lt.u32 	%p323, %r612, 30;
	@%p323 bra 	$L__BB0_1047;
	mul.wide.s32 	%rd9251, %r611, 8;
	add.s64 	%rd9252, %rd15, %rd9251;
	ld.local.u64 	%rd9253, [%rd9252];
	ld.local.u64 	%rd9254, [%rd9252+8];
	shr.u64 	%rd9255, %rd9253, %r612;
	shl.b64 	%rd9256, %rd9254, 1;
	xor.b32  	%r6019, %r612, 63;
	shl.b64 	%rd9257, %rd9256, %r6019;
	or.b64  	%rd16394, %rd9257, %rd9255;
	bra.uni 	$L__BB0_1048;
$L__BB0_1047:
	mul.wide.s32 	%rd9258, %r611, 8;
	add.s64 	%rd9259, %rd15, %rd9258;
	ld.local.u64 	%rd9260, [%rd9259];
	shr.u64 	%rd16394, %rd9260, %r612;
$L__BB0_1048:
	and.b64  	%rd9261, %rd16394, 34359738367;
	st.global.u64 	[%rd871+4352], %rd9261;
	add.s32 	%r6020, %r578, 630;
	shr.u32 	%r6021, %r6020, 6;
	sub.s32 	%r613, %r6021, %r579;
	and.b32  	%r614, %r6020, 54;
	setp.lt.u32 	%p324, %r614, 30;
	@%p324 bra 	$L__BB0_1050;
	mul.wide.s32 	%rd9262, %r613, 8;
	add.s64 	%rd9263, %rd15, %rd9262;
	ld.local.u64 	%rd9264, [%rd9263];
	ld.local.u64 	%rd9265, [%rd9263+8];
	shr.u64 	%rd9266, %rd9264, %r614;
	shl.b64 	%rd9267, %rd9265, 1;
	xor.b32  	%r6022, %r614, 63;
	shl.b64 	%rd9268, %rd9267, %r6022;
	or.b64  	%rd16395, %rd9268, %rd9266;
	bra.uni 	$L__BB0_1051;
$L__BB0_1050:
	mul.wide.s32 	%rd9269, %r613, 8;
	add.s64 	%rd9270, %rd15, %rd9269;
	ld.local.u64 	%rd9271, [%rd9270];
	shr.u64 	%rd16395, %rd9271, %r614;
$L__BB0_1051:
	and.b64  	%rd9272, %rd16395, 34359738367;
	st.global.u64 	[%rd871+4608], %rd9272;
	add.s32 	%r6023, %r578, 665;
	shr.u32 	%r6024, %r6023, 6;
	sub.s32 	%r615, %r6024, %r579;
	and.b32  	%r616, %r6023, 57;
	setp.lt.u32 	%p325, %r616, 30;
	@%p325 bra 	$L__BB0_1053;
	mul.wide.s32 	%rd9273, %r615, 8;
	add.s64 	%rd9274, %rd15, %rd9273;
	ld.local.u64 	%rd9275, [%rd9274];
	ld.local.u64 	%rd9276, [%rd9274+8];
	shr.u64 	%rd9277, %rd9275, %r616;
	shl.b64 	%rd9278, %rd9276, 1;
	xor.b32  	%r6025, %r616, 63;
	shl.b64 	%rd9279, %rd9278, %r6025;
	or.b64  	%rd16396, %rd9279, %rd9277;
	bra.uni 	$L__BB0_1054;
$L__BB0_1053:
	mul.wide.s32 	%rd9280, %r615, 8;
	add.s64 	%rd9281, %rd15, %rd9280;
	ld.local.u64 	%rd9282, [%rd9281];
	shr.u64 	%rd16396, %rd9282, %r616;
$L__BB0_1054:
	and.b64  	%rd9283, %rd16396, 34359738367;
	st.global.u64 	[%rd871+4864], %rd9283;
	add.s32 	%r6026, %r578, 700;
	shr.u32 	%r6027, %r6026, 6;
	sub.s32 	%r617, %r6027, %r579;
	and.b32  	%r618, %r6026, 60;
	setp.lt.u32 	%p326, %r618, 30;
	@%p326 bra 	$L__BB0_1056;
	mul.wide.s32 	%rd9284, %r617, 8;
	add.s64 	%rd9285, %rd15, %rd9284;
	ld.local.u64 	%rd9286, [%rd9285];
	ld.local.u64 	%rd9287, [%rd9285+8];
	shr.u64 	%rd9288, %rd9286, %r618;
	shl.b64 	%rd9289, %rd9287, 1;
	xor.b32  	%r6028, %r618, 63;
	shl.b64 	%rd9290, %rd9289, %r6028;
	or.b64  	%rd16397, %rd9290, %rd9288;
	bra.uni 	$L__BB0_1057;
$L__BB0_1056:
	mul.wide.s32 	%rd9291, %r617, 8;
	add.s64 	%rd9292, %rd15, %rd9291;
	ld.local.u64 	%rd9293, [%rd9292];
	shr.u64 	%rd16397, %rd9293, %r618;
$L__BB0_1057:
	and.b64  	%rd9294, %rd16397, 34359738367;
	st.global.u64 	[%rd871+5120], %rd9294;
	add.s32 	%r6029, %r578, 735;
	shr.u32 	%r6030, %r6029, 6;
	sub.s32 	%r6031, %r6030, %r579;
	and.b32  	%r6032, %r6029, 63;
	sub.s32 	%r6033, 64, %r6032;
	mul.wide.s32 	%rd9295, %r6031, 8;
	add.s64 	%rd9296, %rd15, %rd9295;
	ld.local.u64 	%rd9297, [%rd9296];
	shr.u64 	%rd9298, %rd9297, %r6032;
	ld.local.u64 	%rd9299, [%rd9296+8];
	shl.b64 	%rd9300, %rd9299, %r6033;
	and.b64  	%rd9301, %rd9300, 34359738367;
	or.b64  	%rd9302, %rd9301, %rd9298;
	st.global.u64 	[%rd871+5376], %rd9302;
	add.s32 	%r6034, %r578, 770;
	shr.u32 	%r6035, %r6034, 6;
	sub.s32 	%r619, %r6035, %r579;
	and.b32  	%r620, %r6034, 34;
	setp.lt.u32 	%p327, %r620, 30;
	@%p327 bra 	$L__BB0_1059;
	mul.wide.s32 	%rd9303, %r619, 8;
	add.s64 	%rd9304, %rd15, %rd9303;
	ld.local.u64 	%rd9305, [%rd9304];
	ld.local.u64 	%rd9306, [%rd9304+8];
	shr.u64 	%rd9307, %rd9305, %r620;
	shl.b64 	%rd9308, %rd9306, 1;
	xor.b32  	%r6036, %r620, 63;
	shl.b64 	%rd9309, %rd9308, %r6036;
	or.b64  	%rd16398, %rd9309, %rd9307;
	bra.uni 	$L__BB0_1060;
$L__BB0_1059:
	mul.wide.s32 	%rd9310, %r619, 8;
	add.s64 	%rd9311, %rd15, %rd9310;
	ld.local.u64 	%rd9312, [%rd9311];
	shr.u64 	%rd16398, %rd9312, %r620;
$L__BB0_1060:
	and.b64  	%rd9313, %rd16398, 34359738367;
	st.global.u64 	[%rd871+5632], %rd9313;
	add.s32 	%r6037, %r578, 805;
	shr.u32 	%r6038, %r6037, 6;
	sub.s32 	%r621, %r6038, %r579;
	and.b32  	%r622, %r6037, 37;
	setp.lt.u32 	%p328, %r622, 30;
	@%p328 bra 	$L__BB0_1062;
	mul.wide.s32 	%rd9314, %r621, 8;
	add.s64 	%rd9315, %rd15, %rd9314;
	ld.local.u64 	%rd9316, [%rd9315];
	ld.local.u64 	%rd9317, [%rd9315+8];
	shr.u64 	%rd9318, %rd9316, %r622;
	shl.b64 	%rd9319, %rd9317, 1;
	xor.b32  	%r6039, %r622, 63;
	shl.b64 	%rd9320, %rd9319, %r6039;
	or.b64  	%rd16399, %rd9320, %rd9318;
	bra.uni 	$L__BB0_1063;
$L__BB0_1062:
	mul.wide.s32 	%rd9321, %r621, 8;
	add.s64 	%rd9322, %rd15, %rd9321;
	ld.local.u64 	%rd9323, [%rd9322];
	shr.u64 	%rd16399, %rd9323, %r622;
$L__BB0_1063:
	and.b64  	%rd9324, %rd16399, 34359738367;
	st.global.u64 	[%rd871+5888], %rd9324;
	add.s32 	%r6040, %r578, 840;
	shr.u32 	%r6041, %r6040, 6;
	sub.s32 	%r623, %r6041, %r579;
	and.b32  	%r624, %r6040, 40;
	setp.lt.u32 	%p329, %r624, 30;
	@%p329 bra 	$L__BB0_1065;
	mul.wide.s32 	%rd9325, %r623, 8;
	add.s64 	%rd9326, %rd15, %rd9325;
	ld.local.u64 	%rd9327, [%rd9326];
	ld.local.u64 	%rd9328, [%rd9326+8];
	shr.u64 	%rd9329, %rd9327, %r624;
	shl.b64 	%rd9330, %rd9328, 1;
	xor.b32  	%r6042, %r624, 63;
	shl.b64 	%rd9331, %rd9330, %r6042;
	or.b64  	%rd16400, %rd9331, %rd9329;
	bra.uni 	$L__BB0_1066;
$L__BB0_1065:
	mul.wide.s32 	%rd9332, %r623, 8;
	add.s64 	%rd9333, %rd15, %rd9332;
	ld.local.u64 	%rd9334, [%rd9333];
	shr.u64 	%rd16400, %rd9334, %r624;
$L__BB0_1066:
	and.b64  	%rd9335, %rd16400, 34359738367;
	st.global.u64 	[%rd871+6144], %rd9335;
	add.s32 	%r6043, %r578, 875;
	shr.u32 	%r6044, %r6043, 6;
	sub.s32 	%r625, %r6044, %r579;
	and.b32  	%r626, %r6043, 43;
	setp.lt.u32 	%p330, %r626, 30;
	@%p330 bra 	$L__BB0_1068;
	mul.wide.s32 	%rd9336, %r625, 8;
	add.s64 	%rd9337, %rd15, %rd9336;
	ld.local.u64 	%rd9338, [%rd9337];
	ld.local.u64 	%rd9339, [%rd9337+8];
	shr.u64 	%rd9340, %rd9338, %r626;
	shl.b64 	%rd9341, %rd9339, 1;
	xor.b32  	%r6045, %r626, 63;
	shl.b64 	%rd9342, %rd9341, %r6045;
	or.b64  	%rd16401, %rd9342, %rd9340;
	bra.uni 	$L__BB0_1069;
$L__BB0_1068:
	mul.wide.s32 	%rd9343, %r625, 8;
	add.s64 	%rd9344, %rd15, %rd9343;
	ld.local.u64 	%rd9345, [%rd9344];
	shr.u64 	%rd16401, %rd9345, %r626;
$L__BB0_1069:
	and.b64  	%rd9346, %rd16401, 34359738367;
	st.global.u64 	[%rd871+6400], %rd9346;
	add.s32 	%r6046, %r578, 910;
	shr.u32 	%r6047, %r6046, 6;
	sub.s32 	%r627, %r6047, %r579;
	and.b32  	%r628, %r6046, 46;
	setp.lt.u32 	%p331, %r628, 30;
	@%p331 bra 	$L__BB0_1071;
	mul.wide.s32 	%rd9347, %r627, 8;
	add.s64 	%rd9348, %rd15, %rd9347;
	ld.local.u64 	%rd9349, [%rd9348];
	ld.local.u64 	%rd9350, [%rd9348+8];
	shr.u64 	%rd9351, %rd9349, %r628;
	shl.b64 	%rd9352, %rd9350, 1;
	xor.b32  	%r6048, %r628, 63;
	shl.b64 	%rd9353, %rd9352, %r6048;
	or.b64  	%rd16402, %rd9353, %rd9351;
	bra.uni 	$L__BB0_1072;
$L__BB0_1071:
	mul.wide.s32 	%rd9354, %r627, 8;
	add.s64 	%rd9355, %rd15, %rd9354;
	ld.local.u64 	%rd9356, [%rd9355];
	shr.u64 	%rd16402, %rd9356, %r628;
$L__BB0_1072:
	and.b64  	%rd9357, %rd16402, 34359738367;
	st.global.u64 	[%rd871+6656], %rd9357;
	add.s32 	%r6049, %r578, 945;
	shr.u32 	%r6050, %r6049, 6;
	sub.s32 	%r629, %r6050, %r579;
	and.b32  	%r630, %r6049, 49;
	setp.lt.u32 	%p332, %r630, 30;
	@%p332 bra 	$L__BB0_1074;
	mul.wide.s32 	%rd9358, %r629, 8;
	add.s64 	%rd9359, %rd15, %rd9358;
	ld.local.u64 	%rd9360, [%rd9359];
	ld.local.u64 	%rd9361, [%rd9359+8];
	shr.u64 	%rd9362, %rd9360, %r630;
	shl.b64 	%rd9363, %rd9361, 1;
	xor.b32  	%r6051, %r630, 63;
	shl.b64 	%rd9364, %rd9363, %r6051;
	or.b64  	%rd16403, %rd9364, %rd9362;
	bra.uni 	$L__BB0_1075;
$L__BB0_1074:
	mul.wide.s32 	%rd9365, %r629, 8;
	add.s64 	%rd9366, %rd15, %rd9365;
	ld.local.u64 	%rd9367, [%rd9366];
	shr.u64 	%rd16403, %rd9367, %r630;
$L__BB0_1075:
	and.b64  	%rd9368, %rd16403, 34359738367;
	st.global.u64 	[%rd871+6912], %rd9368;
	add.s32 	%r6052, %r578, 980;
	shr.u32 	%r6053, %r6052, 6;
	sub.s32 	%r631, %r6053, %r579;
	and.b32  	%r632, %r6052, 52;
	setp.lt.u32 	%p333, %r632, 30;
	@%p333 bra 	$L__BB0_1077;
	mul.wide.s32 	%rd9369, %r631, 8;
	add.s64 	%rd9370, %rd15, %rd9369;
	ld.local.u64 	%rd9371, [%rd9370];
	ld.local.u64 	%rd9372, [%rd9370+8];
	shr.u64 	%rd9373, %rd9371, %r632;
	shl.b64 	%rd9374, %rd9372, 1;
	xor.b32  	%r6054, %r632, 63;
	shl.b64 	%rd9375, %rd9374, %r6054;
	or.b64  	%rd16404, %rd9375, %rd9373;
	bra.uni 	$L__BB0_1078;
$L__BB0_1077:
	mul.wide.s32 	%rd9376, %r631, 8;
	add.s64 	%rd9377, %rd15, %rd9376;
	ld.local.u64 	%rd9378, [%rd9377];
	shr.u64 	%rd16404, %rd9378, %r632;
$L__BB0_1078:
	and.b64  	%rd9379, %rd16404, 34359738367;
	st.global.u64 	[%rd871+7168], %rd9379;
	add.s32 	%r6055, %r578, 1015;
	shr.u32 	%r6056, %r6055, 6;
	sub.s32 	%r633, %r6056, %r579;
	and.b32  	%r634, %r6055, 55;
	setp.lt.u32 	%p334, %r634, 30;
	@%p334 bra 	$L__BB0_1080;
	mul.wide.s32 	%rd9380, %r633, 8;
	add.s64 	%rd9381, %rd15, %rd9380;
	ld.local.u64 	%rd9382, [%rd9381];
	ld.local.u64 	%rd9383, [%rd9381+8];
	shr.u64 	%rd9384, %rd9382, %r634;
	shl.b64 	%rd9385, %rd9383, 1;
	xor.b32  	%r6057, %r634, 63;
	shl.b64 	%rd9386, %rd9385, %r6057;
	or.b64  	%rd16405, %rd9386, %rd9384;
	bra.uni 	$L__BB0_1081;
$L__BB0_1080:
	mul.wide.s32 	%rd9387, %r633, 8;
	add.s64 	%rd9388, %rd15, %rd9387;
	ld.local.u64 	%rd9389, [%rd9388];
	shr.u64 	%rd16405, %rd9389, %r634;
$L__BB0_1081:
	and.b64  	%rd9390, %rd16405, 34359738367;
	st.global.u64 	[%rd871+7424], %rd9390;
	add.s32 	%r6058, %r578, 1050;
	shr.u32 	%r6059, %r6058, 6;
	sub.s32 	%r635, %r6059, %r579;
	and.b32  	%r636, %r6058, 58;
	setp.lt.u32 	%p335, %r636, 30;
	@%p335 bra 	$L__BB0_1083;
	mul.wide.s32 	%rd9391, %r635, 8;
	add.s64 	%rd9392, %rd15, %rd9391;
	ld.local.u64 	%rd9393, [%rd9392];
	ld.local.u64 	%rd9394, [%rd9392+8];
	shr.u64 	%rd9395, %rd9393, %r636;
	shl.b64 	%rd9396, %rd9394, 1;
	xor.b32  	%r6060, %r636, 63;
	shl.b64 	%rd9397, %rd9396, %r6060;
	or.b64  	%rd16406, %rd9397, %rd9395;
	bra.uni 	$L__BB0_1084;
$L__BB0_1083:
	mul.wide.s32 	%rd9398, %r635, 8;
	add.s64 	%rd9399, %rd15, %rd9398;
	ld.local.u64 	%rd9400, [%rd9399];
	shr.u64 	%rd16406, %rd9400, %r636;
$L__BB0_1084:
	and.b64  	%rd9401, %rd16406, 34359738367;
	st.global.u64 	[%rd871+7680], %rd9401;
	add.s32 	%r6061, %r578, 1085;
	shr.u32 	%r6062, %r6061, 6;
	sub.s32 	%r637, %r6062, %r579;
	and.b32  	%r638, %r6061, 61;
	setp.eq.s32 	%p336, %r638, 29;
	@%p336 bra 	$L__BB0_1086;
	sub.s32 	%r6063, 64, %r638;
	mul.wide.s32 	%rd9402, %r637, 8;
	add.s64 	%rd9403, %rd15, %rd9402;
	ld.local.u64 	%rd9404, [%rd9403];
	shr.u64 	%rd9405, %rd9404, %r638;
	ld.local.u64 	%rd9406, [%rd9403+8];
	shl.b64 	%rd9407, %rd9406, %r6063;
	and.b64  	%rd9408, %rd9407, 34359738367;
	or.b64  	%rd956, %rd9408, %rd9405;
	st.global.u64 	[%rd871+7936], %rd956;
	bra.uni 	$L__BB0_1666;
$L__BB0_1086:
	mul.wide.s32 	%rd9409, %r637, 8;
	add.s64 	%rd9410, %rd15, %rd9409;
	ld.local.u64 	%rd9411, [%rd9410];
	shr.u64 	%rd957, %rd9411, 29;
	st.global.u64 	[%rd871+7936], %rd957;
	bra.uni 	$L__BB0_1666;
$L__BB0_1087:
	cvta.to.local.u64 	%rd8863, %rd1622;
	mov.u32 	%r5785, %tid.x;
	mul.lo.s32 	%r5786, %r5785, 1152;
	mul.lo.s32 	%r5787, %r5785, 18;
	mul.wide.u32 	%rd8864, %r5787, 8;
	add.s64 	%rd8865, %rd32, %rd8864;
	ld.global.nc.u64 	%rd8866, [%rd8865];
	st.local.u64 	[%rd8863], %rd8866;
	ld.global.nc.u64 	%rd8867, [%rd8865+8];
	st.local.u64 	[%rd8863+8], %rd8867;
	ld.global.nc.u64 	%rd8868, [%rd8865+16];
	st.local.u64 	[%rd8863+16], %rd8868;
	ld.global.nc.u64 	%rd8869, [%rd8865+24];
	st.local.u64 	[%rd8863+24], %rd8869;
	ld.global.nc.u64 	%rd8870, [%rd8865+32];
	st.local.u64 	[%rd8863+32], %rd8870;
	ld.global.nc.u64 	%rd8871, [%rd8865+40];
	st.local.u64 	[%rd8863+40], %rd8871;
	ld.global.nc.u64 	%rd8872, [%rd8865+48];
	st.local.u64 	[%rd8863+48], %rd8872;
	ld.global.nc.u64 	%rd8873, [%rd8865+56];
	st.local.u64 	[%rd8863+56], %rd8873;
	ld.global.nc.u64 	%rd8874, [%rd8865+64];
	st.local.u64 	[%rd8863+64], %rd8874;
	ld.global.nc.u64 	%rd8875, [%rd8865+72];
	st.local.u64 	[%rd8863+72], %rd8875;
	ld.global.nc.u64 	%rd8876, [%rd8865+80];
	st.local.u64 	[%rd8863+80], %rd8876;
	ld.global.nc.u64 	%rd8877, [%rd8865+88];
	st.local.u64 	[%rd8863+88], %rd8877;
	ld.global.nc.u64 	%rd8878, [%rd8865+96];
	st.local.u64 	[%rd8863+96], %rd8878;
	ld.global.nc.u64 	%rd8879, [%rd8865+104];
	st.local.u64 	[%rd8863+104], %rd8879;
	ld.global.nc.u64 	%rd8880, [%rd8865+112];
	st.local.u64 	[%rd8863+112], %rd8880;
	ld.global.nc.u64 	%rd8881, [%rd8865+120];
	st.local.u64 	[%rd8863+120], %rd8881;
	ld.global.nc.u64 	%rd8882, [%rd8865+128];
	st.local.u64 	[%rd8863+128], %rd8882;
	ld.global.nc.u64 	%rd8883, [%rd8865+136];
	st.local.u64 	[%rd8863+136], %rd8883;
	ld.global.nc.u64 	%rd8884, [%rd8865+144];
	st.local.u64 	[%rd8863+144], %rd8884;
	shr.u32 	%r5788, %r5786, 6;
	sub.s32 	%r5789, %r5788, %r5787;
	mul.wide.s32 	%rd8885, %r5789, 8;
	add.s64 	%rd8886, %rd8863, %rd8885;
	ld.local.u64 	%rd8887, [%rd8886];
	and.b64  	%rd8888, %rd8887, 68719476735;
	mul.wide.u32 	%rd8889, %r5785, 8;
	add.s64 	%rd8890, %rd33, %rd8889;
	st.global.u64 	[%rd8890], %rd8888;
	add.s64 	%rd8891, %rd8886, %rd8885;
	ld.local.u64 	%rd8892, [%rd8891];
	ld.local.u64 	%rd8893, [%rd8891+8];
	mov.b64 	{%r5790, %r5791}, %rd8893;
	mov.b64 	{%r5792, %r5793}, %rd8892;
	shf.l.wrap.b32 	%r5794, %r5793, %r5790, 28;
	shf.l.wrap.b32 	%r5795, %r5790, %r5791, 28;
	mov.b64 	%rd8894, {%r5794, %r5795};
	and.b64  	%rd8895, %rd8894, 68719476735;
	st.global.u64 	[%rd8890+256], %rd8895;
	or.b32  	%r5796, %r5786, 64;
	shr.u32 	%r5797, %r5796, 6;
	sub.s32 	%r5798, %r5797, %r5787;
	mul.wide.s32 	%rd8896, %r5798, 8;
	add.s64 	%rd8897, %rd8886, %rd8896;
	ld.local.u64 	%rd8898, [%rd8897];
	shr.u64 	%rd8899, %rd8898, 8;
	and.b64  	%rd8900, %rd8899, 68719476735;
	st.global.u64 	[%rd8890+512], %rd8900;
	ld.local.u64 	%rd8901, [%rd8897];
	ld.local.u64 	%rd8902, [%rd8897+8];
	mov.b64 	{%r5799, %r5800}, %rd8902;
	mov.b64 	{%r5801, %r5802}, %rd8901;
	shf.l.wrap.b32 	%r5803, %r5802, %r5799, 20;
	shf.l.wrap.b32 	%r5804, %r5799, %r5800, 20;
	mov.b64 	%rd8903, {%r5803, %r5804};
	and.b64  	%rd8904, %rd8903, 68719476735;
	st.global.u64 	[%rd8890+768], %rd8904;
	add.s32 	%r5805, %r5786, 144;
	shr.u32 	%r5806, %r5805, 6;
	sub.s32 	%r5807, %r5806, %r5787;
	mul.wide.s32 	%rd8905, %r5807, 8;
	add.s64 	%rd8906, %rd8886, %rd8905;
	ld.local.u64 	%rd8907, [%rd8906];
	shr.u64 	%rd8908, %rd8907, 16;
	and.b64  	%rd8909, %rd8908, 68719476735;
	st.global.u64 	[%rd8890+1024], %rd8909;
	add.s32 	%r5808, %r5786, 180;
	shr.u32 	%r5809, %r5808, 6;
	sub.s32 	%r5810, %r5809, %r5787;
	mul.wide.s32 	%rd8910, %r5810, 8;
	add.s64 	%rd8911, %rd8886, %rd8910;
	ld.local.u64 	%rd8912, [%rd8911];
	ld.local.u64 	%rd8913, [%rd8911+8];
	mov.b64 	{%r5811, %r5812}, %rd8913;
	mov.b64 	{%r5813, %r5814}, %rd8912;
	shf.l.wrap.b32 	%r5815, %r5814, %r5811, 12;
	shf.l.wrap.b32 	%r5816, %r5811, %r5812, 12;
	mov.b64 	%rd8914, {%r5815, %r5816};
	and.b64  	%rd8915, %rd8914, 68719476735;
	st.global.u64 	[%rd8890+1280], %rd8915;
	add.s32 	%r5817, %r5786, 216;
	shr.u32 	%r5818, %r5817, 6;
	sub.s32 	%r5819, %r5818, %r5787;
	mul.wide.s32 	%rd8916, %r5819, 8;
	add.s64 	%rd8917, %rd8886, %rd8916;
	ld.local.u64 	%rd8918, [%rd8917];
	shr.u64 	%rd8919, %rd8918, 24;
	and.b64  	%rd8920, %rd8919, 68719476735;
	st.global.u64 	[%rd8890+1536], %rd8920;
	add.s32 	%r5820, %r5786, 252;
	shr.u32 	%r5821, %r5820, 6;
	sub.s32 	%r5822, %r5821, %r5787;
	mul.wide.s32 	%rd8921, %r5822, 8;
	add.s64 	%rd8922, %rd8886, %rd8921;
	ld.local.u64 	%rd8923, [%rd8922];
	ld.local.u64 	%rd8924, [%rd8922+8];
	mov.b64 	{%r5823, %r5824}, %rd8924;
	mov.b64 	{%r5825, %r5826}, %rd8923;
	shf.l.wrap.b32 	%r5827, %r5826, %r5823, 4;
	shf.l.wrap.b32 	%r5828, %r5823, %r5824, 4;
	mov.b64 	%rd8925, {%r5827, %r5828};
	and.b64  	%rd8926, %rd8925, 68719476735;
	st.global.u64 	[%rd8890+1792], %rd8926;
	add.s32 	%r5829, %r5786, 288;
	shr.u32 	%r5830, %r5829, 6;
	sub.s32 	%r5831, %r5830, %r5787;
	mul.wide.s32 	%rd8927, %r5831, 8;
	add.s64 	%rd8928, %rd8886, %rd8927;
	ld.local.u64 	%rd8929, [%rd8928];
	ld.local.u64 	%rd8930, [%rd8928+8];
	mov.b64 	{%r5832, %r5833}, %rd8930;
	mov.b64 	{%r5834, %r5835}, %rd8929;
	mov.b64 	%rd8931, {%r5835, %r5832};
	and.b64  	%rd8932, %rd8931, 68719476735;
	st.global.u64 	[%rd8890+2048], %rd8932;
	add.s32 	%r5836, %r5786, 324;
	shr.u32 	%r5837, %r5836, 6;
	sub.s32 	%r5838, %r5837, %r5787;
	mul.wide.s32 	%rd8933, %r5838, 8;
	add.s64 	%rd8934, %rd8886, %rd8933;
	ld.local.u64 	%rd8935, [%rd8934];
	shr.u64 	%rd8936, %rd8935, 4;
	and.b64  	%rd8937, %rd8936, 68719476735;
	st.global.u64 	[%rd8890+2304], %rd8937;
	add.s32 	%r5839, %r5786, 360;
	shr.u32 	%r5840, %r5839, 6;
	sub.s32 	%r5841, %r5840, %r5787;
	mul.wide.s32 	%rd8938, %r5841, 8;
	add.s64 	%rd8939, %rd8886, %rd8938;
	ld.local.u64 	%rd8940, [%rd8939];
	ld.local.u64 	%rd8941, [%rd8939+8];
	mov.b64 	{%r5842, %r5843}, %rd8941;
	mov.b64 	{%r5844, %r5845}, %rd8940;
	shf.l.wrap.b32 	%r5846, %r5845, %r5842, 24;
	shf.l.wrap.b32 	%r5847, %r5842, %r5843, 24;
	mov.b64 	%rd8942, {%r5846, %r5847};
	and.b64  	%rd8943, %rd8942, 68719476735;
	st.global.u64 	[%rd8890+2560], %rd8943;
	add.s32 	%r5848, %r5786, 396;
	shr.u32 	%r5849, %r5848, 6;
	sub.s32 	%r5850, %r5849, %r5787;
	mul.wide.s32 	%rd8944, %r5850, 8;
	add.s64 	%rd8945, %rd8886, %rd8944;
	ld.local.u64 	%rd8946, [%rd8945];
	shr.u64 	%rd8947, %rd8946, 12;
	and.b64  	%rd8948, %rd8947, 68719476735;
	st.global.u64 	[%rd8890+2816], %rd8948;
	add.s32 	%r5851, %r5786, 432;
	shr.u32 	%r5852, %r5851, 6;
	sub.s32 	%r5853, %r5852, %r5787;
	mul.wide.s32 	%rd8949, %r5853, 8;
	add.s64 	%rd8950, %rd8886, %rd8949;
	ld.local.u64 	%rd8951, [%rd8950];
	ld.local.u64 	%rd8952, [%rd8950+8];
	mov.b64 	{%r5854, %r5855}, %rd8952;
	mov.b64 	{%r5856, %r5857}, %rd8951;
	shf.l.wrap.b32 	%r5858, %r5857, %r5854, 16;
	shf.l.wrap.b32 	%r5859, %r5854, %r5855, 16;
	mov.b64 	%rd8953, {%r5858, %r5859};
	and.b64  	%rd8954, %rd8953, 68719476735;
	st.global.u64 	[%rd8890+3072], %rd8954;
	add.s32 	%r5860, %r5786, 468;
	shr.u32 	%r5861, %r5860, 6;
	sub.s32 	%r5862, %r5861, %r5787;
	mul.wide.s32 	%rd8955, %r5862, 8;
	add.s64 	%rd8956, %rd8886, %rd8955;
	ld.local.u64 	%rd8957, [%rd8956];
	shr.u64 	%rd8958, %rd8957, 20;
	and.b64  	%rd8959, %rd8958, 68719476735;
	st.global.u64 	[%rd8890+3328], %rd8959;
	add.s32 	%r5863, %r5786, 504;
	shr.u32 	%r5864, %r5863, 6;
	sub.s32 	%r5865, %r5864, %r5787;
	mul.wide.s32 	%rd8960, %r5865, 8;
	add.s64 	%rd8961, %rd8886, %rd8960;
	ld.local.u64 	%rd8962, [%rd8961];
	ld.local.u64 	%rd8963, [%rd8961+8];
	mov.b64 	{%r5866, %r5867}, %rd8963;
	mov.b64 	{%r5868, %r5869}, %rd8962;
	shf.l.wrap.b32 	%r5870, %r5869, %r5866, 8;
	shf.l.wrap.b32 	%r5871, %r5866, %r5867, 8;
	mov.b64 	%rd8964, {%r5870, %r5871};
	and.b64  	%rd8965, %rd8964, 68719476735;
	st.global.u64 	[%rd8890+3584], %rd8965;
	add.s32 	%r5872, %r5786, 540;
	shr.u32 	%r5873, %r5872, 6;
	sub.s32 	%r5874, %r5873, %r5787;
	mul.wide.s32 	%rd8966, %r5874, 8;
	add.s64 	%rd8967, %rd8886, %rd8966;
	ld.local.u64 	%rd8968, [%rd8967];
	shr.u64 	%rd8969, %rd8968, 28;
	st.global.u64 	[%rd8890+3840], %rd8969;
	ld.local.u64 	%rd8970, [%rd8886+72];
	and.b64  	%rd8971, %rd8970, 68719476735;
	st.global.u64 	[%rd8890+4096], %rd8971;
	add.s32 	%r5875, %r5786, 612;
	shr.u32 	%r5876, %r5875, 6;
	sub.s32 	%r5877, %r5876, %r5787;
	mul.wide.s32 	%rd8972, %r5877, 8;
	add.s64 	%rd8973, %rd8886, %rd8972;
	ld.local.u64 	%rd8974, [%rd8973];
	ld.local.u64 	%rd8975, [%rd8973+8];
	mov.b64 	{%r5878, %r5879}, %rd8975;
	mov.b64 	{%r5880, %r5881}, %rd8974;
	shf.l.wrap.b32 	%r5882, %r5881, %r5878, 28;
	shf.l.wrap.b32 	%r5883, %r5878, %r5879, 28;
	mov.b64 	%rd8976, {%r5882, %r5883};
	and.b64  	%rd8977, %rd8976, 68719476735;
	st.global.u64 	[%rd8890+4352], %rd8977;
	add.s32 	%r5884, %r5786, 648;
	shr.u32 	%r5885, %r5884, 6;
	sub.s32 	%r5886, %r5885, %r5787;
	mul.wide.s32 	%rd8978, %r5886, 8;
	add.s64 	%rd8979, %rd8886, %rd8978;
	ld.local.u64 	%rd8980, [%rd8979];
	shr.u64 	%rd8981, %rd8980, 8;
	and.b64  	%rd8982, %rd8981, 68719476735;
	st.global.u64 	[%rd8890+4608], %rd8982;
	add.s32 	%r5887, %r5786, 684;
	shr.u32 	%r5888, %r5887, 6;
	sub.s32 	%r5889, %r5888, %r5787;
	mul.wide.s32 	%rd8983, %r5889, 8;
	add.s64 	%rd8984, %rd8886, %rd8983;
	ld.local.u64 	%rd8985, [%rd8984];
	ld.local.u64 	%rd8986, [%rd8984+8];
	mov.b64 	{%r5890, %r5891}, %rd8986;
	mov.b64 	{%r5892, %r5893}, %rd8985;
	shf.l.wrap.b32 	%r5894, %r5893, %r5890, 20;
	shf.l.wrap.b32 	%r5895, %r5890, %r5891, 20;
	mov.b64 	%rd8987, {%r5894, %r5895};
	and.b64  	%rd8988, %rd8987, 68719476735;
	st.global.u64 	[%rd8890+4864], %rd8988;
	add.s32 	%r5896, %r5786, 720;
	shr.u32 	%r5897, %r5896, 6;
	sub.s32 	%r5898, %r5897, %r5787;
	mul.wide.s32 	%rd8989, %r5898, 8;
	add.s64 	%rd8990, %rd8886, %rd8989;
	ld.local.u64 	%rd8991, [%rd8990];
	shr.u64 	%rd8992, %rd8991, 16;
	and.b64  	%rd8993, %rd8992, 68719476735;
	st.global.u64 	[%rd8890+5120], %rd8993;
	add.s32 	%r5899, %r5786, 756;
	shr.u32 	%r5900, %r5899, 6;
	sub.s32 	%r5901, %r5900, %r5787;
	mul.wide.s32 	%rd8994, %r5901, 8;
	add.s64 	%rd8995, %rd8886, %rd8994;
	ld.local.u64 	%rd8996, [%rd8995];
	ld.local.u64 	%rd8997, [%rd8995+8];
	mov.b64 	{%r5902, %r5903}, %rd8997;
	mov.b64 	{%r5904, %r5905}, %rd8996;
	shf.l.wrap.b32 	%r5906, %r5905, %r5902, 12;
	shf.l.wrap.b32 	%r5907, %r5902, %r5903, 12;
	mov.b64 	%rd8998, {%r5906, %r5907};
	and.b64  	%rd8999, %rd8998, 68719476735;
	st.global.u64 	[%rd8890+5376], %rd8999;
	add.s32 	%r5908, %r5786, 792;
	shr.u32 	%r5909, %r5908, 6;
	sub.s32 	%r5910, %r5909, %r5787;
	mul.wide.s32 	%rd9000, %r5910, 8;
	add.s64 	%rd9001, %rd8886, %rd9000;
	ld.local.u64 	%rd9002, [%rd9001];
	shr.u64 	%rd9003, %rd9002, 24;
	and.b64  	%rd9004, %rd9003, 68719476735;
	st.global.u64 	[%rd8890+5632], %rd9004;
	add.s32 	%r5911, %r5786, 828;
	shr.u32 	%r5912, %r5911, 6;
	sub.s32 	%r5913, %r5912, %r5787;
	mul.wide.s32 	%rd9005, %r5913, 8;
	add.s64 	%rd9006, %rd8886, %rd9005;
	ld.local.u64 	%rd9007, [%rd9006];
	ld.local.u64 	%rd9008, [%rd9006+8];
	mov.b64 	{%r5914, %r5915}, %rd9008;
	mov.b64 	{%r5916, %r5917}, %rd9007;
	shf.l.wrap.b32 	%r5918, %r5917, %r5914, 4;
	shf.l.wrap.b32 	%r5919, %r5914, %r5915, 4;
	mov.b64 	%rd9009, {%r5918, %r5919};
	and.b64  	%rd9010, %rd9009, 68719476735;
	st.global.u64 	[%rd8890+5888], %rd9010;
	add.s32 	%r5920, %r5786, 864;
	shr.u32 	%r5921, %r5920, 6;
	sub.s32 	%r5922, %r5921, %r5787;
	mul.wide.s32 	%rd9011, %r5922, 8;
	add.s64 	%rd9012, %rd8886, %rd9011;
	ld.local.u64 	%rd9013, [%rd9012];
	ld.local.u64 	%rd9014, [%rd9012+8];
	mov.b64 	{%r5923, %r5924}, %rd9014;
	mov.b64 	{%r5925, %r5926}, %rd9013;
	mov.b64 	%rd9015, {%r5926, %r5923};
	and.b64  	%rd9016, %rd9015, 68719476735;
	st.global.u64 	[%rd8890+6144], %rd9016;
	add.s32 	%r5927, %r5786, 900;
	shr.u32 	%r5928, %r5927, 6;
	sub.s32 	%r5929, %r5928, %r5787;
	mul.wide.s32 	%rd9017, %r5929, 8;
	add.s64 	%rd9018, %rd8886, %rd9017;
	ld.local.u64 	%rd9019, [%rd9018];
	shr.u64 	%rd9020, %rd9019, 4;
	and.b64  	%rd9021, %rd9020, 68719476735;
	st.global.u64 	[%rd8890+6400], %rd9021;
	add.s32 	%r5930, %r5786, 936;
	shr.u32 	%r5931, %r5930, 6;
	sub.s32 	%r5932, %r5931, %r5787;
	mul.wide.s32 	%rd9022, %r5932, 8;
	add.s64 	%rd9023, %rd8886, %rd9022;
	ld.local.u64 	%rd9024, [%rd9023];
	ld.local.u64 	%rd9025, [%rd9023+8];
	mov.b64 	{%r5933, %r5934}, %rd9025;
	mov.b64 	{%r5935, %r5936}, %rd9024;
	shf.l.wrap.b32 	%r5937, %r5936, %r5933, 24;
	shf.l.wrap.b32 	%r5938, %r5933, %r5934, 24;
	mov.b64 	%rd9026, {%r5937, %r5938};
	and.b64  	%rd9027, %rd9026, 68719476735;
	st.global.u64 	[%rd8890+6656], %rd9027;
	add.s32 	%r5939, %r5786, 972;
	shr.u32 	%r5940, %r5939, 6;
	sub.s32 	%r5941, %r5940, %r5787;
	mul.wide.s32 	%rd9028, %r5941, 8;
	add.s64 	%rd9029, %rd8886, %rd9028;
	ld.local.u64 	%rd9030, [%rd9029];
	shr.u64 	%rd9031, %rd9030, 12;
	and.b64  	%rd9032, %rd9031, 68719476735;
	st.global.u64 	[%rd8890+6912], %rd9032;
	add.s32 	%r5942, %r5786, 1008;
	shr.u32 	%r5943, %r5942, 6;
	sub.s32 	%r5944, %r5943, %r5787;
	mul.wide.s32 	%rd9033, %r5944, 8;
	add.s64 	%rd9034, %rd8886, %rd9033;
	ld.local.u64 	%rd9035, [%rd9034];
	ld.local.u64 	%rd9036, [%rd9034+8];
	mov.b64 	{%r5945, %r5946}, %rd9036;
	mov.b64 	{%r5947, %r5948}, %rd9035;
	shf.l.wrap.b32 	%r5949, %r5948, %r5945, 16;
	shf.l.wrap.b32 	%r5950, %r5945, %r5946, 16;
	mov.b64 	%rd9037, {%r5949, %r5950};
	and.b64  	%rd9038, %rd9037, 68719476735;
	st.global.u64 	[%rd8890+7168], %rd9038;
	add.s32 	%r5951, %r5786, 1044;
	shr.u32 	%r5952, %r5951, 6;
	sub.s32 	%r5953, %r5952, %r5787;
	mul.wide.s32 	%rd9039, %r5953, 8;
	add.s64 	%rd9040, %rd8886, %rd9039;
	ld.local.u64 	%rd9041, [%rd9040];
	shr.u64 	%rd9042, %rd9041, 20;
	and.b64  	%rd9043, %rd9042, 68719476735;
	st.global.u64 	[%rd8890+7424], %rd9043;
	add.s32 	%r5954, %r5786, 1080;
	shr.u32 	%r5955, %r5954, 6;
	sub.s32 	%r5956, %r5955, %r5787;
	mul.wide.s32 	%rd9044, %r5956, 8;
	add.s64 	%rd9045, %rd8886, %rd9044;
	ld.local.u64 	%rd9046, [%rd9045];
	ld.local.u64 	%rd9047, [%rd9045+8];
	mov.b64 	{%r5957, %r5958}, %rd9047;
	mov.b64 	{%r5959, %r5960}, %rd9046;
	shf.l.wrap.b32 	%r5961, %r5960, %r5957, 8;
	shf.l.wrap.b32 	%r5962, %r5957, %r5958, 8;
	mov.b64 	%rd9048, {%r5961, %r5962};
	and.b64  	%rd9049, %rd9048, 68719476735;
	st.global.u64 	[%rd8890+7680], %rd9049;
	add.s32 	%r5963, %r5786, 1116;
	shr.u32 	%r5964, %r5963, 6;
	sub.s32 	%r5965, %r5964, %r5787;
	mul.wide.s32 	%rd9050, %r5965, 8;
	add.s64 	%rd9051, %rd8886, %rd9050;
	ld.local.u64 	%rd9052, [%rd9051];
	shr.u64 	%rd9053, %rd9052, 28;
	st.global.u64 	[%rd8890+7936], %rd9053;
	bra.uni 	$L__BB0_1666;
$L__BB0_1088:
	mul.wide.s32 	%rd8541, %r643, 8;
	add.s64 	%rd8542, %rd14, %rd8541;
	ld.local.u64 	%rd8543, [%rd8542];
	shr.u64 	%rd16408, %rd8543, %r644;
$L__BB0_1089:
	and.b64  	%rd8544, %rd16408, 137438953471;
	st.global.u64 	[%rd963+256], %rd8544;
	add.s32 	%r5687, %r640, 74;
	shr.u32 	%r5688, %r5687, 6;
	sub.s32 	%r645, %r5688, %r641;
	and.b32  	%r646, %r5687, 42;
	setp.lt.u32 	%p281, %r646, 28;
	@%p281 bra 	$L__BB0_1091;
	mul.wide.s32 	%rd8545, %r645, 8;
	add.s64 	%rd8546, %rd14, %rd8545;
	ld.local.u64 	%rd8547, [%rd8546];
	ld.local.u64 	%rd8548, [%rd8546+8];
	shr.u64 	%rd8549, %rd8547, %r646;
	shl.b64 	%rd8550, %rd8548, 1;
	xor.b32  	%r5689, %r646, 63;
	shl.b64 	%rd8551, %rd8550, %r5689;
	or.b64  	%rd16409, %rd8551, %rd8549;
	bra.uni 	$L__BB0_1092;
$L__BB0_1091:
	mul.wide.s32 	%rd8552, %r645, 8;
	add.s64 	%rd8553, %rd14, %rd8552;
	ld.local.u64 	%rd8554, [%rd8553];
	shr.u64 	%rd16409, %rd8554, %r646;
$L__BB0_1092:
	and.b64  	%rd8555, %rd16409, 137438953471;
	st.global.u64 	[%rd963+512], %rd8555;
	add.s32 	%r5690, %r640, 111;
	shr.u32 	%r5691, %r5690, 6;
	sub.s32 	%r647, %r5691, %r641;
	and.b32  	%r648, %r5690, 47;
	setp.lt.u32 	%p282, %r648, 28;
	@%p282 bra 	$L__BB0_1094;
	mul.wide.s32 	%rd8556, %r647, 8;
	add.s64 	%rd8557, %rd14, %rd8556;
	ld.local.u64 	%rd8558, [%rd8557];
	ld.local.u64 	%rd8559, [%rd8557+8];
	shr.u64 	%rd8560, %rd8558, %r648;
	shl.b64 	%rd8561, %rd8559, 1;
	xor.b32  	%r5692, %r648, 63;
	shl.b64 	%rd8562, %rd8561, %r5692;
	or.b64  	%rd16410, %rd8562, %rd8560;
	bra.uni 	$L__BB0_1095;
$L__BB0_1094:
	mul.wide.s32 	%rd8563, %r647, 8;
	add.s64 	%rd8564, %rd14, %rd8563;
	ld.local.u64 	%rd8565, [%rd8564];
	shr.u64 	%rd16410, %rd8565, %r648;
$L__BB0_1095:
	and.b64  	%rd8566, %rd16410, 137438953471;
	st.global.u64 	[%rd963+768], %rd8566;
	add.s32 	%r5693, %r640, 148;
	shr.u32 	%r5694, %r5693, 6;
	sub.s32 	%r649, %r5694, %r641;
	and.b32  	%r650, %r5693, 52;
	setp.lt.u32 	%p283, %r650, 28;
	@%p283 bra 	$L__BB0_1097;
	mul.wide.s32 	%rd8567, %r649, 8;
	add.s64 	%rd8568, %rd14, %rd8567;
	ld.local.u64 	%rd8569, [%rd8568];
	ld.local.u64 	%rd8570, [%rd8568+8];
	shr.u64 	%rd8571, %rd8569, %r650;
	shl.b64 	%rd8572, %rd8570, 1;
	xor.b32  	%r5695, %r650, 63;
	shl.b64 	%rd8573, %rd8572, %r5695;
	or.b64  	%rd16411, %rd8573, %rd8571;
	bra.uni 	$L__BB0_1098;
$L__BB0_1097:
	mul.wide.s32 	%rd8574, %r649, 8;
	add.s64 	%rd8575, %rd14, %rd8574;
	ld.local.u64 	%rd8576, [%rd8575];
	shr.u64 	%rd16411, %rd8576, %r650;
$L__BB0_1098:
	and.b64  	%rd8577, %rd16411, 137438953471;
	st.global.u64 	[%rd963+1024], %rd8577;
	add.s32 	%r5696, %r640, 185;
	shr.u32 	%r5697, %r5696, 6;
	sub.s32 	%r651, %r5697, %r641;
	and.b32  	%r652, %r5696, 57;
	setp.lt.u32 	%p284, %r652, 28;
	@%p284 bra 	$L__BB0_1100;
	mul.wide.s32 	%rd8578, %r651, 8;
	add.s64 	%rd8579, %rd14, %rd8578;
	ld.local.u64 	%rd8580, [%rd8579];
	ld.local.u64 	%rd8581, [%rd8579+8];
	shr.u64 	%rd8582, %rd8580, %r652;
	shl.b64 	%rd8583, %rd8581, 1;
	xor.b32  	%r5698, %r652, 63;
	shl.b64 	%rd8584, %rd8583, %r5698;
	or.b64  	%rd16412, %rd8584, %rd8582;
	bra.uni 	$L__BB0_1101;
$L__BB0_1100:
	mul.wide.s32 	%rd8585, %r651, 8;
	add.s64 	%rd8586, %rd14, %rd8585;
	ld.local.u64 	%rd8587, [%rd8586];
	shr.u64 	%rd16412, %rd8587, %r652;
$L__BB0_1101:
	and.b64  	%rd8588, %rd16412, 137438953471;
	st.global.u64 	[%rd963+1280], %rd8588;
	add.s32 	%r5699, %r640, 222;
	shr.u32 	%r5700, %r5699, 6;
	sub.s32 	%r5701, %r5700, %r641;
	and.b32  	%r5702, %r5699, 62;
	sub.s32 	%r5703, 64, %r5702;
	mul.wide.s32 	%rd8589, %r5701, 8;
	add.s64 	%rd8590, %rd14, %rd8589;
	ld.local.u64 	%rd8591, [%rd8590];
	shr.u64 	%rd8592, %rd8591, %r5702;
	ld.local.u64 	%rd8593, [%rd8590+8];
	shl.b64 	%rd8594, %rd8593, %r5703;
	and.b64  	%rd8595, %rd8594, 137438953471;
	or.b64  	%rd8596, %rd8595, %rd8592;
	st.global.u64 	[%rd963+1536], %rd8596;
	add.s32 	%r5704, %r640, 259;
	shr.u32 	%r5705, %r5704, 6;
	sub.s32 	%r653, %r5705, %r641;
	and.b32  	%r654, %r5704, 35;
	setp.lt.u32 	%p285, %r654, 28;
	@%p285 bra 	$L__BB0_1103;
	mul.wide.s32 	%rd8597, %r653, 8;
	add.s64 	%rd8598, %rd14, %rd8597;
	ld.local.u64 	%rd8599, [%rd8598];
	ld.local.u64 	%rd8600, [%rd8598+8];
	shr.u64 	%rd8601, %rd8599, %r654;
	shl.b64 	%rd8602, %rd8600, 1;
	xor.b32  	%r5706, %r654, 63;
	shl.b64 	%rd8603, %rd8602, %r5706;
	or.b64  	%rd16413, %rd8603, %rd8601;
	bra.uni 	$L__BB0_1104;
$L__BB0_1103:
	mul.wide.s32 	%rd8604, %r653, 8;
	add.s64 	%rd8605, %rd14, %rd8604;
	ld.local.u64 	%rd8606, [%rd8605];
	shr.u64 	%rd16413, %rd8606, %r654;
$L__BB0_1104:
	and.b64  	%rd8607, %rd16413, 137438953471;
	st.global.u64 	[%rd963+1792], %rd8607;
	add.s32 	%r5707, %r640, 296;
	shr.u32 	%r5708, %r5707, 6;
	sub.s32 	%r655, %r5708, %r641;
	and.b32  	%r656, %r5707, 40;
	setp.lt.u32 	%p286, %r656, 28;
	@%p286 bra 	$L__BB0_1106;
	mul.wide.s32 	%rd8608, %r655, 8;
	add.s64 	%rd8609, %rd14, %rd8608;
	ld.local.u64 	%rd8610, [%rd8609];
	ld.local.u64 	%rd8611, [%rd8609+8];
	shr.u64 	%rd8612, %rd8610, %r656;
	shl.b64 	%rd8613, %rd8611, 1;
	xor.b32  	%r5709, %r656, 63;
	shl.b64 	%rd8614, %rd8613, %r5709;
	or.b64  	%rd16414, %rd8614, %rd8612;
	bra.uni 	$L__BB0_1107;
$L__BB0_1106:
	mul.wide.s32 	%rd8615, %r655, 8;
	add.s64 	%rd8616, %rd14, %rd8615;
	ld.local.u64 	%rd8617, [%rd8616];
	shr.u64 	%rd16414, %rd8617, %r656;
$L__BB0_1107:
	and.b64  	%rd8618, %rd16414, 137438953471;
	st.global.u64 	[%rd963+2048], %rd8618;
	add.s32 	%r5710, %r640, 333;
	shr.u32 	%r5711, %r5710, 6;
	sub.s32 	%r657, %r5711, %r641;
	and.b32  	%r658, %r5710, 45;
	setp.lt.u32 	%p287, %r658, 28;
	@%p287 bra 	$L__BB0_1109;
	mul.wide.s32 	%rd8619, %r657, 8;
	add.s64 	%rd8620, %rd14, %rd8619;
	ld.local.u64 	%rd8621, [%rd8620];
	ld.local.u64 	%rd8622, [%rd8620+8];
	shr.u64 	%rd8623, %rd8621, %r658;
	shl.b64 	%rd8624, %rd8622, 1;
	xor.b32  	%r5712, %r658, 63;
	shl.b64 	%rd8625, %rd8624, %r5712;
	or.b64  	%rd16415, %rd8625, %rd8623;
	bra.uni 	$L__BB0_1110;
$L__BB0_1109:
	mul.wide.s32 	%rd8626, %r657, 8;
	add.s64 	%rd8627, %rd14, %rd8626;
	ld.local.u64 	%rd8628, [%rd8627];
	shr.u64 	%rd16415, %rd8628, %r658;
$L__BB0_1110:
	and.b64  	%rd8629, %rd16415, 137438953471;
	st.global.u64 	[%rd963+2304], %rd8629;
	add.s32 	%r5713, %r640, 370;
	shr.u32 	%r5714, %r5713, 6;
	sub.s32 	%r659, %r5714, %r641;
	and.b32  	%r660, %r5713, 50;
	setp.lt.u32 	%p288, %r660, 28;
	@%p288 bra 	$L__BB0_1112;
	mul.wide.s32 	%rd8630, %r659, 8;
	add.s64 	%rd8631, %rd14, %rd8630;
	ld.local.u64 	%rd8632, [%rd8631];
	ld.local.u64 	%rd8633, [%rd8631+8];
	shr.u64 	%rd8634, %rd8632, %r660;
	shl.b64 	%rd8635, %rd8633, 1;
	xor.b32  	%r5715, %r660, 63;
	shl.b64 	%rd8636, %rd8635, %r5715;
	or.b64  	%rd16416, %rd8636, %rd8634;
	bra.uni 	$L__BB0_1113;
$L__BB0_1112:
	mul.wide.s32 	%rd8637, %r659, 8;
	add.s64 	%rd8638, %rd14, %rd8637;
	ld.local.u64 	%rd8639, [%rd8638];
	shr.u64 	%rd16416, %rd8639, %r660;
$L__BB0_1113:
	and.b64  	%rd8640, %rd16416, 137438953471;
	st.global.u64 	[%rd963+2560], %rd8640;
	add.s32 	%r5716, %r640, 407;
	shr.u32 	%r5717, %r5716, 6;
	sub.s32 	%r661, %r5717, %r641;
	and.b32  	%r662, %r5716, 55;
	setp.lt.u32 	%p289, %r662, 28;
	@%p289 bra 	$L__BB0_1115;
	mul.wide.s32 	%rd8641, %r661, 8;
	add.s64 	%rd8642, %rd14, %rd8641;
	ld.local.u64 	%rd8643, [%rd8642];
	ld.local.u64 	%rd8644, [%rd8642+8];
	shr.u64 	%rd8645, %rd8643, %r662;
	shl.b64 	%rd8646, %rd8644, 1;
	xor.b32  	%r5718, %r662, 63;
	shl.b64 	%rd8647, %rd8646, %r5718;
	or.b64  	%rd16417, %rd8647, %rd8645;
	bra.uni 	$L__BB0_1116;
$L__BB0_1115:
	mul.wide.s32 	%rd8648, %r661, 8;
	add.s64 	%rd8649, %rd14, %rd8648;
	ld.local.u64 	%rd8650, [%rd8649];
	shr.u64 	%rd16417, %rd8650, %r662;
$L__BB0_1116:
	and.b64  	%rd8651, %rd16417, 137438953471;
	st.global.u64 	[%rd963+2816], %rd8651;
	add.s32 	%r5719, %r640, 444;
	shr.u32 	%r5720, %r5719, 6;
	sub.s32 	%r5721, %r5720, %r641;
	and.b32  	%r5722, %r5719, 60;
	sub.s32 	%r5723, 64, %r5722;
	mul.wide.s32 	%rd8652, %r5721, 8;
	add.s64 	%rd8653, %rd14, %rd8652;
	ld.local.u64 	%rd8654, [%rd8653];
	shr.u64 	%rd8655, %rd8654, %r5722;
	ld.local.u64 	%rd8656, [%rd8653+8];
	shl.b64 	%rd8657, %rd8656, %r5723;
	and.b64  	%rd8658, %rd8657, 137438953471;
	or.b64  	%rd8659, %rd8658, %rd8655;
	st.global.u64 	[%rd963+3072], %rd8659;
	add.s32 	%r5724, %r640, 481;
	shr.u32 	%r5725, %r5724, 6;
	sub.s32 	%r663, %r5725, %r641;
	and.b32  	%r664, %r5724, 33;
	setp.lt.u32 	%p290, %r664, 28;
	@%p290 bra 	$L__BB0_1118;
	mul.wide.s32 	%rd8660, %r663, 8;
	add.s64 	%rd8661, %rd14, %rd8660;
	ld.local.u64 	%rd8662, [%rd8661];
	ld.local.u64 	%rd8663, [%rd8661+8];
	shr.u64 	%rd8664, %rd8662, %r664;
	shl.b64 	%rd8665, %rd8663, 1;
	xor.b32  	%r5726, %r664, 63;
	shl.b64 	%rd8666, %rd8665, %r5726;
	or.b64  	%rd16418, %rd8666, %rd8664;
	bra.uni 	$L__BB0_1119;
$L__BB0_1118:
	mul.wide.s32 	%rd8667, %r663, 8;
	add.s64 	%rd8668, %rd14, %rd8667;
	ld.local.u64 	%rd8669, [%rd8668];
	shr.u64 	%rd16418, %rd8669, %r664;
$L__BB0_1119:
	and.b64  	%rd8670, %rd16418, 137438953471;
	st.global.u64 	[%rd963+3328], %rd8670;
	add.s32 	%r5727, %r640, 518;
	shr.u32 	%r5728, %r5727, 6;
	sub.s32 	%r665, %r5728, %r641;
	and.b32  	%r666, %r5727, 38;
	setp.lt.u32 	%p291, %r666, 28;
	@%p291 bra 	$L__BB0_1121;
	mul.wide.s32 	%rd8671, %r665, 8;
	add.s64 	%rd8672, %rd14, %rd8671;
	ld.local.u64 	%rd8673, [%rd8672];
	ld.local.u64 	%rd8674, [%rd8672+8];
	shr.u64 	%rd8675, %rd8673, %r666;
	shl.b64 	%rd8676, %rd8674, 1;
	xor.b32  	%r5729, %r666, 63;
	shl.b64 	%rd8677, %rd8676, %r5729;
	or.b64  	%rd16419, %rd8677, %rd8675;
	bra.uni 	$L__BB0_1122;
$L__BB0_1121:
	mul.wide.s32 	%rd8678, %r665, 8;
	add.s64 	%rd8679, %rd14, %rd8678;
	ld.local.u64 	%rd8680, [%rd8679];
	shr.u64 	%rd16419, %rd8680, %r666;
$L__BB0_1122:
	and.b64  	%rd8681, %rd16419, 137438953471;
	st.global.u64 	[%rd963+3584], %rd8681;
	add.s32 	%r5730, %r640, 555;
	shr.u32 	%r5731, %r5730, 6;
	sub.s32 	%r667, %r5731, %r641;
	and.b32  	%r668, %r5730, 43;
	setp.lt.u32 	%p292, %r668, 28;
	@%p292 bra 	$L__BB0_1124;
	mul.wide.s32 	%rd8682, %r667, 8;
	add.s64 	%rd8683, %rd14, %rd8682;
	ld.local.u64 	%rd8684, [%rd8683];
	ld.local.u64 	%rd8685, [%rd8683+8];
	shr.u64 	%rd8686, %rd8684, %r668;
	shl.b64 	%rd8687, %rd8685, 1;
	xor.b32  	%r5732, %r668, 63;
	shl.b64 	%rd8688, %rd8687, %r5732;
	or.b64  	%rd16420, %rd8688, %rd8686;
	bra.uni 	$L__BB0_1125;
$L__BB0_1124:
	mul.wide.s32 	%rd8689, %r667, 8;
	add.s64 	%rd8690, %rd14, %rd8689;
	ld.local.u64 	%rd8691, [%rd8690];
	shr.u64 	%rd16420, %rd8691, %r668;
$L__BB0_1125:
	and.b64  	%rd8692, %rd16420, 137438953471;
	st.global.u64 	[%rd963+3840], %rd8692;
	add.s32 	%r5733, %r640, 592;
	shr.u32 	%r5734, %r5733, 6;
	sub.s32 	%r669, %r5734, %r641;
	and.b32  	%r670, %r5733, 48;
	setp.lt.u32 	%p293, %r670, 28;
	@%p293 bra 	$L__BB0_1127;
	mul.wide.s32 	%rd8693, %r669, 8;
	add.s64 	%rd8694, %rd14, %rd8693;
	ld.local.u64 	%rd8695, [%rd8694];
	ld.local.u64 	%rd8696, [%rd8694+8];
	shr.u64 	%rd8697, %rd8695, %r670;
	shl.b64 	%rd8698, %rd8696, 1;
	xor.b32  	%r5735, %r670, 63;
	shl.b64 	%rd8699, %rd8698, %r5735;
	or.b64  	%rd16421, %rd8699, %rd8697;
	bra.uni 	$L__BB0_1128;
$L__BB0_1127:
	mul.wide.s32 	%rd8700, %r669, 8;
	add.s64 	%rd8701, %rd14, %rd8700;
	ld.local.u64 	%rd8702, [%rd8701];
	shr.u64 	%rd16421, %rd8702, %r670;
$L__BB0_1128:
	and.b64  	%rd8703, %rd16421, 137438953471;
	st.global.u64 	[%rd963+4096], %rd8703;
	add.s32 	%r5736, %r640, 629;
	shr.u32 	%r5737, %r5736, 6;
	sub.s32 	%r671, %r5737, %r641;
	and.b32  	%r672, %r5736, 53;
	setp.lt.u32 	%p294, %r672, 28;
	@%p294 bra 	$L__BB0_1130;
	mul.wide.s32 	%rd8704, %r671, 8;
	add.s64 	%rd8705, %rd14, %rd8704;
	ld.local.u64 	%rd8706, [%rd8705];
	ld.local.u64 	%rd8707, [%rd8705+8];
	shr.u64 	%rd8708, %rd8706, %r672;
	shl.b64 	%rd8709, %rd8707, 1;
	xor.b32  	%r5738, %r672, 63;
	shl.b64 	%rd8710, %rd8709, %r5738;
	or.b64  	%rd16422, %rd8710, %rd8708;
	bra.uni 	$L__BB0_1131;
$L__BB0_1130:
	mul.wide.s32 	%rd8711, %r671, 8;
	add.s64 	%rd8712, %rd14, %rd8711;
	ld.local.u64 	%rd8713, [%rd8712];
	shr.u64 	%rd16422, %rd8713, %r672;
$L__BB0_1131:
	and.b64  	%rd8714, %rd16422, 137438953471;
	st.global.u64 	[%rd963+4352], %rd8714;
	add.s32 	%r5739, %r640, 666;
	shr.u32 	%r5740, %r5739, 6;
	sub.s32 	%r673, %r5740, %r641;
	and.b32  	%r674, %r5739, 58;
	setp.lt.u32 	%p295, %r674, 28;
	@%p295 bra 	$L__BB0_1133;
	mul.wide.s32 	%rd8715, %r673, 8;
	add.s64 	%rd8716, %rd14, %rd8715;
	ld.local.u64 	%rd8717, [%rd8716];
	ld.local.u64 	%rd8718, [%rd8716+8];
	shr.u64 	%rd8719, %rd8717, %r674;
	shl.b64 	%rd8720, %rd8718, 1;
	xor.b32  	%r5741, %r674, 63;
	shl.b64 	%rd8721, %rd8720, %r5741;
	or.b64  	%rd16423, %rd8721, %rd8719;
	bra.uni 	$L__BB0_1134;
$L__BB0_1133:
	mul.wide.s32 	%rd8722, %r673, 8;
	add.s64 	%rd8723, %rd14, %rd8722;
	ld.local.u64 	%rd8724, [%rd8723];
	shr.u64 	%rd16423, %rd8724, %r674;
$L__BB0_1134:
	and.b64  	%rd8725, %rd16423, 137438953471;
	st.global.u64 	[%rd963+4608], %rd8725;
	add.s32 	%r5742, %r640, 703;
	shr.u32 	%r5743, %r5742, 6;
	sub.s32 	%r5744, %r5743, %r641;
	and.b32  	%r5745, %r5742, 63;
	sub.s32 	%r5746, 64, %r5745;
	mul.wide.s32 	%rd8726, %r5744, 8;
	add.s64 	%rd8727, %rd14, %rd8726;
	ld.local.u64 	%rd8728, [%rd8727];
	shr.u64 	%rd8729, %rd8728, %r5745;
	ld.local.u64 	%rd8730, [%rd8727+8];
	shl.b64 	%rd8731, %rd8730, %r5746;
	and.b64  	%rd8732, %rd8731, 137438953471;
	or.b64  	%rd8733, %rd8732, %rd8729;
	st.global.u64 	[%rd963+4864], %rd8733;
	add.s32 	%r5747, %r640, 740;
	shr.u32 	%r5748, %r5747, 6;
	sub.s32 	%r675, %r5748, %r641;
	and.b32  	%r676, %r5747, 36;
	setp.lt.u32 	%p296, %r676, 28;
	@%p296 bra 	$L__BB0_1136;
	mul.wide.s32 	%rd8734, %r675, 8;
	add.s64 	%rd8735, %rd14, %rd8734;
	ld.local.u64 	%rd8736, [%rd8735];
	ld.local.u64 	%rd8737, [%rd8735+8];
	shr.u64 	%rd8738, %rd8736, %r676;
	shl.b64 	%rd8739, %rd8737, 1;
	xor.b32  	%r5749, %r676, 63;
	shl.b64 	%rd8740, %rd8739, %r5749;
	or.b64  	%rd16424, %rd8740, %rd8738;
	bra.uni 	$L__BB0_1137;
$L__BB0_1136:
	mul.wide.s32 	%rd8741, %r675, 8;
	add.s64 	%rd8742, %rd14, %rd8741;
	ld.local.u64 	%rd8743, [%rd8742];
	shr.u64 	%rd16424, %rd8743, %r676;
$L__BB0_1137:
	and.b64  	%rd8744, %rd16424, 137438953471;
	st.global.u64 	[%rd963+5120], %rd8744;
	add.s32 	%r5750, %r640, 777;
	shr.u32 	%r5751, %r5750, 6;
	sub.s32 	%r677, %r5751, %r641;
	and.b32  	%r678, %r5750, 41;
	setp.lt.u32 	%p297, %r678, 28;
	@%p297 bra 	$L__BB0_1139;
	mul.wide.s32 	%rd8745, %r677, 8;
	add.s64 	%rd8746, %rd14, %rd8745;
	ld.local.u64 	%rd8747, [%rd8746];
	ld.local.u64 	%rd8748, [%rd8746+8];
	shr.u64 	%rd8749, %rd8747, %r678;
	shl.b64 	%rd8750, %rd8748, 1;
	xor.b32  	%r5752, %r678, 63;
	shl.b64 	%rd8751, %rd8750, %r5752;
	or.b64  	%rd16425, %rd8751, %rd8749;
	bra.uni 	$L__BB0_1140;
$L__BB0_1139:
	mul.wide.s32 	%rd8752, %r677, 8;
	add.s64 	%rd8753, %rd14, %rd8752;
	ld.local.u64 	%rd8754, [%rd8753];
	shr.u64 	%rd16425, %rd8754, %r678;
$L__BB0_1140:
	and.b64  	%rd8755, %rd16425, 137438953471;
	st.global.u64 	[%rd963+5376], %rd8755;
	add.s32 	%r5753, %r640, 814;
	shr.u32 	%r5754, %r5753, 6;
	sub.s32 	%r679, %r5754, %r641;
	and.b32  	%r680, %r5753, 46;
	setp.lt.u32 	%p298, %r680, 28;
	@%p298 bra 	$L__BB0_1142;
	mul.wide.s32 	%rd8756, %r679, 8;
	add.s64 	%rd8757, %rd14, %rd8756;
	ld.local.u64 	%rd8758, [%rd8757];
	ld.local.u64 	%rd8759, [%rd8757+8];
	shr.u64 	%rd8760, %rd8758, %r680;
	shl.b64 	%rd8761, %rd8759, 1;
	xor.b32  	%r5755, %r680, 63;
	shl.b64 	%rd8762, %rd8761, %r5755;
	or.b64  	%rd16426, %rd8762, %rd8760;
	bra.uni 	$L__BB0_1143;
$L__BB0_1142:
	mul.wide.s32 	%rd8763, %r679, 8;
	add.s64 	%rd8764, %rd14, %rd8763;
	ld.local.u64 	%rd8765, [%rd8764];
	shr.u64 	%rd16426, %rd8765, %r680;
$L__BB0_1143:
	and.b64  	%rd8766, %rd16426, 137438953471;
	st.global.u64 	[%rd963+5632], %rd8766;
	add.s32 	%r5756, %r640, 851;
	shr.u32 	%r5757, %r5756, 6;
	sub.s32 	%r681, %r5757, %r641;
	and.b32  	%r682, %r5756, 51;
	setp.lt.u32 	%p299, %r682, 28;
	@%p299 bra 	$L__BB0_1145;
	mul.wide.s32 	%rd8767, %r681, 8;
	add.s64 	%rd8768, %rd14, %rd8767;
	ld.local.u64 	%rd8769, [%rd8768];
	ld.local.u64 	%rd8770, [%rd8768+8];
	shr.u64 	%rd8771, %rd8769, %r682;
	shl.b64 	%rd8772, %rd8770, 1;
	xor.b32  	%r5758, %r682, 63;
	shl.b64 	%rd8773, %rd8772, %r5758;
	or.b64  	%rd16427, %rd8773, %rd8771;
	bra.uni 	$L__BB0_1146;
$L__BB0_1145:
	mul.wide.s32 	%rd8774, %r681, 8;
	add.s64 	%rd8775, %rd14, %rd8774;
	ld.local.u64 	%rd8776, [%rd8775];
	shr.u64 	%rd16427, %rd8776, %r682;
$L__BB0_1146:
	and.b64  	%rd8777, %rd16427, 137438953471;
	st.global.u64 	[%rd963+5888], %rd8777;
	add.s32 	%r5759, %r640, 888;
	shr.u32 	%r5760, %r5759, 6;
	sub.s32 	%r683, %r5760, %r641;
	and.b32  	%r684, %r5759, 56;
	setp.lt.u32 	%p300, %r684, 28;
	@%p300 bra 	$L__BB0_1148;
	mul.wide.s32 	%rd8778, %r683, 8;
	add.s64 	%rd8779, %rd14, %rd8778;
	ld.local.u64 	%rd8780, [%rd8779];
	ld.local.u64 	%rd8781, [%rd8779+8];
	shr.u64 	%rd8782, %rd8780, %r684;
	shl.b64 	%rd8783, %rd8781, 1;
	xor.b32  	%r5761, %r684, 63;
	shl.b64 	%rd8784, %rd8783, %r5761;
	or.b64  	%rd16428, %rd8784, %rd8782;
	bra.uni 	$L__BB0_1149;
$L__BB0_1148:
	mul.wide.s32 	%rd8785, %r683, 8;
	add.s64 	%rd8786, %rd14, %rd8785;
	ld.local.u64 	%rd8787, [%rd8786];
	shr.u64 	%rd16428, %rd8787, %r684;
$L__BB0_1149:
	and.b64  	%rd8788, %rd16428, 137438953471;
	st.global.u64 	[%rd963+6144], %rd8788;
	add.s32 	%r5762, %r640, 925;
	shr.u32 	%r5763, %r5762, 6;
	sub.s32 	%r5764, %r5763, %r641;
	and.b32  	%r5765, %r5762, 61;
	sub.s32 	%r5766, 64, %r5765;
	mul.wide.s32 	%rd8789, %r5764, 8;
	add.s64 	%rd8790, %rd14, %rd8789;
	ld.local.u64 	%rd8791, [%rd8790];
	shr.u64 	%rd8792, %rd8791, %r5765;
	ld.local.u64 	%rd8793, [%rd8790+8];
	shl.b64 	%rd8794, %rd8793, %r5766;
	and.b64  	%rd8795, %rd8794, 137438953471;
	or.b64  	%rd8796, %rd8795, %rd8792;
	st.global.u64 	[%rd963+6400], %rd8796;
	add.s32 	%r5767, %r640, 962;
	shr.u32 	%r5768, %r5767, 6;
	sub.s32 	%r685, %r5768, %r641;
	and.b32  	%r686, %r5767, 34;
	setp.lt.u32 	%p301, %r686, 28;
	@%p301 bra 	$L__BB0_1151;
	mul.wide.s32 	%rd8797, %r685, 8;
	add.s64 	%rd8798, %rd14, %rd8797;
	ld.local.u64 	%rd8799, [%rd8798];
	ld.local.u64 	%rd8800, [%rd8798+8];
	shr.u64 	%rd8801, %rd8799, %r686;
	shl.b64 	%rd8802, %rd8800, 1;
	xor.b32  	%r5769, %r686, 63;
	shl.b64 	%rd8803, %rd8802, %r5769;
	or.b64  	%rd16429, %rd8803, %rd8801;
	bra.uni 	$L__BB0_1152;
$L__BB0_1151:
	mul.wide.s32 	%rd8804, %r685, 8;
	add.s64 	%rd8805, %rd14, %rd8804;
	ld.local.u64 	%rd8806, [%rd8805];
	shr.u64 	%rd16429, %rd8806, %r686;
$L__BB0_1152:
	and.b64  	%rd8807, %rd16429, 137438953471;
	st.global.u64 	[%rd963+6656], %rd8807;
	add.s32 	%r5770, %r640, 999;
	shr.u32 	%r5771, %r5770, 6;
	sub.s32 	%r687, %r5771, %r641;
	and.b32  	%r688, %r5770, 39;
	setp.lt.u32 	%p302, %r688, 28;
	@%p302 bra 	$L__BB0_1154;
	mul.wide.s32 	%rd8808, %r687, 8;
	add.s64 	%rd8809, %rd14, %rd8808;
	ld.local.u64 	%rd8810, [%rd8809];
	ld.local.u64 	%rd8811, [%rd8809+8];
	shr.u64 	%rd8812, %rd8810, %r688;
	shl.b64 	%rd8813, %rd8811, 1;
	xor.b32  	%r5772, %r688, 63;
	shl.b64 	%rd8814, %rd8813, %r5772;
	or.b64  	%rd16430, %rd8814, %rd8812;
	bra.uni 	$L__BB0_1155;
$L__BB0_1154:
	mul.wide.s32 	%rd8815, %r687, 8;
	add.s64 	%rd8816, %rd14, %rd8815;
	ld.local.u64 	%rd8817, [%rd8816];
	shr.u64 	%rd16430, %rd8817, %r688;
$L__BB0_1155:
	and.b64  	%rd8818, %rd16430, 137438953471;
	st.global.u64 	[%rd963+6912], %rd8818;
	add.s32 	%r5773, %r640, 1036;
	shr.u32 	%r5774, %r5773, 6;
	sub.s32 	%r689, %r5774, %r641;
	and.b32  	%r690, %r5773, 44;
	setp.lt.u32 	%p303, %r690, 28;
	@%p303 bra 	$L__BB0_1157;
	mul.wide.s32 	%rd8819, %r689, 8;
	add.s64 	%rd8820, %rd14, %rd8819;
	ld.local.u64 	%rd8821, [%rd8820];
	ld.local.u64 	%rd8822, [%rd8820+8];
	shr.u64 	%rd8823, %rd8821, %r690;
	shl.b64 	%rd8824, %rd8822, 1;
	xor.b32  	%r5775, %r690, 63;
	shl.b64 	%rd8825, %rd8824, %r5775;
	or.b64  	%rd16431, %rd8825, %rd8823;
	bra.uni 	$L__BB0_1158;
$L__BB0_1157:
	mul.wide.s32 	%rd8826, %r689, 8;
	add.s64 	%rd8827, %rd14, %rd8826;
	ld.local.u64 	%rd8828, [%rd8827];
	shr.u64 	%rd16431, %rd8828, %r690;
$L__BB0_1158:
	and.b64  	%rd8829, %rd16431, 137438953471;
	st.global.u64 	[%rd963+7168], %rd8829;
	add.s32 	%r5776, %r640, 1073;
	shr.u32 	%r5777, %r5776, 6;
	sub.s32 	%r691, %r5777, %r641;
	and.b32  	%r692, %r5776, 49;
	setp.lt.u32 	%p304, %r692, 28;
	@%p304 bra 	$L__BB0_1160;
	mul.wide.s32 	%rd8830, %r691, 8;
	add.s64 	%rd8831, %rd14, %rd8830;
	ld.local.u64 	%rd8832, [%rd8831];
	ld.local.u64 	%rd8833, [%rd8831+8];
	shr.u64 	%rd8834, %rd8832, %r692;
	shl.b64 	%rd8835, %rd8833, 1;
	xor.b32  	%r5778, %r692, 63;
	shl.b64 	%rd8836, %rd8835, %r5778;
	or.b64  	%rd16432, %rd8836, %rd8834;
	bra.uni 	$L__BB0_1161;
$L__BB0_1160:
	mul.wide.s32 	%rd8837, %r691, 8;
	add.s64 	%rd8838, %rd14, %rd8837;
	ld.local.u64 	%rd8839, [%rd8838];
	shr.u64 	%rd16432, %rd8839, %r692;
$L__BB0_1161:
	and.b64  	%rd8840, %rd16432, 137438953471;
	st.global.u64 	[%rd963+7424], %rd8840;
	add.s32 	%r5779, %r640, 1110;
	shr.u32 	%r5780, %r5779, 6;
	sub.s32 	%r693, %r5780, %r641;
	and.b32  	%r694, %r5779, 54;
	setp.lt.u32 	%p305, %r694, 28;
	@%p305 bra 	$L__BB0_1163;
	mul.wide.s32 	%rd8841, %r693, 8;
	add.s64 	%rd8842, %rd14, %rd8841;
	ld.local.u64 	%rd8843, [%rd8842];
	ld.local.u64 	%rd8844, [%rd8842+8];
	shr.u64 	%rd8845, %rd8843, %r694;
	shl.b64 	%rd8846, %rd8844, 1;
	xor.b32  	%r5781, %r694, 63;
	shl.b64 	%rd8847, %rd8846, %r5781;
	or.b64  	%rd16433, %rd8847, %rd8845;
	bra.uni 	$L__BB0_1164;
$L__BB0_1163:
	mul.wide.s32 	%rd8848, %r693, 8;
	add.s64 	%rd8849, %rd14, %rd8848;
	ld.local.u64 	%rd8850, [%rd8849];
	shr.u64 	%rd16433, %rd8850, %r694;
$L__BB0_1164:
	and.b64  	%rd8851, %rd16433, 137438953471;
	st.global.u64 	[%rd963+7680], %rd8851;
	add.s32 	%r5782, %r640, 1147;
	shr.u32 	%r5783, %r5782, 6;
	sub.s32 	%r695, %r5783, %r641;
	and.b32  	%r696, %r5782, 59;
	setp.eq.s32 	%p306, %r696, 27;
	@%p306 bra 	$L__BB0_1166;
	sub.s32 	%r5784, 64, %r696;
	mul.wide.s32 	%rd8852, %r695, 8;
	add.s64 	%rd8853, %rd14, %rd8852;
	ld.local.u64 	%rd8854, [%rd8853];
	shr.u64 	%rd8855, %rd8854, %r696;
	ld.local.u64 	%rd8856, [%rd8853+8];
	shl.b64 	%rd8857, %rd8856, %r5784;
	and.b64  	%rd8858, %rd8857, 137438953471;
	or.b64  	%rd1042, %rd8858, %rd8855;
	st.global.u64 	[%rd963+7936], %rd1042;
	bra.uni 	$L__BB0_1666;
$L__BB0_1166:
	mul.wide.s32 	%rd8859, %r695, 8;
	add.s64 	%rd8860, %rd14, %rd8859;
	ld.local.u64 	%rd8861, [%rd8860];
	shr.u64 	%rd1043, %rd8861, 27;
	st.global.u64 	[%rd963+7936], %rd1043;
	bra.uni 	$L__BB0_1666;
$L__BB0_1167:
	cvta.to.local.u64 	%rd8309, %rd1622;
	mov.u32 	%r5482, %tid.x;
	mul.lo.s32 	%r5483, %r5482, 1216;
	mul.lo.s32 	%r5484, %r5482, 19;
	mul.wide.u32 	%rd8310, %r5484, 8;
	add.s64 	%rd8311, %rd32, %rd8310;
	ld.global.nc.u64 	%rd8312, [%rd8311];
	ld.global.nc.u64 	%rd8313, [%rd8311+8];
	st.local.v2.u64 	[%rd8309], {%rd8312, %rd8313};
	ld.global.nc.u64 	%rd8314, [%rd8311+16];
	ld.global.nc.u64 	%rd8315, [%rd8311+24];
	st.local.v2.u64 	[%rd8309+16], {%rd8314, %rd8315};
	ld.global.nc.u64 	%rd8316, [%rd8311+32];
	ld.global.nc.u64 	%rd8317, [%rd8311+40];
	st.local.v2.u64 	[%rd8309+32], {%rd8316, %rd8317};
	ld.global.nc.u64 	%rd8318, [%rd8311+48];
	ld.global.nc.u64 	%rd8319, [%rd8311+56];
	st.local.v2.u64 	[%rd8309+48], {%rd8318, %rd8319};
	ld.global.nc.u64 	%rd8320, [%rd8311+64];
	ld.global.nc.u64 	%rd8321, [%rd8311+72];
	st.local.v2.u64 	[%rd8309+64], {%rd8320, %rd8321};
	ld.global.nc.u64 	%rd8322, [%rd8311+80];
	ld.global.nc.u64 	%rd8323, [%rd8311+88];
	st.local.v2.u64 	[%rd8309+80], {%rd8322, %rd8323};
	ld.global.nc.u64 	%rd8324, [%rd8311+96];
	ld.global.nc.u64 	%rd8325, [%rd8311+104];
	st.local.v2.u64 	[%rd8309+96], {%rd8324, %rd8325};
	ld.global.nc.u64 	%rd8326, [%rd8311+112];
	ld.global.nc.u64 	%rd8327, [%rd8311+120];
	st.local.v2.u64 	[%rd8309+112], {%rd8326, %rd8327};
	ld.global.nc.u64 	%rd8328, [%rd8311+128];
	ld.global.nc.u64 	%rd8329, [%rd8311+136];
	st.local.v2.u64 	[%rd8309+128], {%rd8328, %rd8329};
	ld.global.nc.u64 	%rd8330, [%rd8311+144];
	ld.global.nc.u64 	%rd8331, [%rd8311+152];
	st.local.v2.u64 	[%rd8309+144], {%rd8330, %rd8331};
	shr.u32 	%r5485, %r5483, 6;
	sub.s32 	%r5486, %r5485, %r5484;
	mul.wide.s32 	%rd8332, %r5486, 8;
	add.s64 	%rd8333, %rd8309, %rd8332;
	ld.local.u64 	%rd8334, [%rd8333];
	and.b64  	%rd8335, %rd8334, 274877906943;
	mul.wide.u32 	%rd8336, %r5482, 8;
	add.s64 	%rd8337, %rd33, %rd8336;
	st.global.u64 	[%rd8337], %rd8335;
	add.s64 	%rd8338, %rd8333, %rd8332;
	ld.local.u64 	%rd8339, [%rd8338];
	ld.local.u64 	%rd8340, [%rd8338+8];
	mov.b64 	{%r5487, %r5488}, %rd8340;
	mov.b64 	{%r5489, %r5490}, %rd8339;
	shf.l.wrap.b32 	%r5491, %r5490, %r5487, 26;
	shf.l.wrap.b32 	%r5492, %r5487, %r5488, 26;
	mov.b64 	%rd8341, {%r5491, %r5492};
	and.b64  	%rd8342, %rd8341, 274877906943;
	st.global.u64 	[%rd8337+256], %rd8342;
	add.s32 	%r5493, %r5483, 76;
	shr.u32 	%r5494, %r5493, 6;
	sub.s32 	%r5495, %r5494, %r5484;
	mul.wide.s32 	%rd8343, %r5495, 8;
	add.s64 	%rd8344, %rd8333, %rd8343;
	ld.local.u64 	%rd8345, [%rd8344];
	shr.u64 	%rd8346, %rd8345, 12;
	and.b64  	%rd8347, %rd8346, 274877906943;
	st.global.u64 	[%rd8337+512], %rd8347;
	add.s32 	%r5496, %r5483, 114;
	shr.u32 	%r5497, %r5496, 6;
	sub.s32 	%r5498, %r5497, %r5484;
	mul.wide.s32 	%rd8348, %r5498, 8;
	add.s64 	%rd8349, %rd8333, %rd8348;
	ld.local.u64 	%rd8350, [%rd8349];
	ld.local.u64 	%rd8351, [%rd8349+8];
	mov.b64 	{%r5499, %r5500}, %rd8351;
	mov.b64 	{%r5501, %r5502}, %rd8350;
	shf.l.wrap.b32 	%r5503, %r5502, %r5499, 14;
	shf.l.wrap.b32 	%r5504, %r5499, %r5500, 14;
	mov.b64 	%rd8352, {%r5503, %r5504};
	and.b64  	%rd8353, %rd8352, 274877906943;
	st.global.u64 	[%rd8337+768], %rd8353;
	add.s32 	%r5505, %r5483, 152;
	shr.u32 	%r5506, %r5505, 6;
	sub.s32 	%r5507, %r5506, %r5484;
	mul.wide.s32 	%rd8354, %r5507, 8;
	add.s64 	%rd8355, %rd8333, %rd8354;
	ld.local.u64 	%rd8356, [%rd8355];
	shr.u64 	%rd8357, %rd8356, 24;
	and.b64  	%rd8358, %rd8357, 274877906943;
	st.global.u64 	[%rd8337+1024], %rd8358;
	add.s32 	%r5508, %r5483, 190;
	shr.u32 	%r5509, %r5508, 6;
	sub.s32 	%r5510, %r5509, %r5484;
	mul.wide.s32 	%rd8359, %r5510, 8;
	add.s64 	%rd8360, %rd8333, %rd8359;
	ld.local.u64 	%rd8361, [%rd8360];
	ld.local.u64 	%rd8362, [%rd8360+8];
	mov.b64 	{%r5511, %r5512}, %rd8362;
	mov.b64 	{%r5513, %r5514}, %rd8361;
	shf.l.wrap.b32 	%r5515, %r5514, %r5511, 2;
	shf.l.wrap.b32 	%r5516, %r5511, %r5512, 2;
	mov.b64 	%rd8363, {%r5515, %r5516};
	and.b64  	%rd8364, %rd8363, 274877906943;
	st.global.u64 	[%rd8337+1280], %rd8364;
	add.s32 	%r5517, %r5483, 228;
	shr.u32 	%r5518, %r5517, 6;
	sub.s32 	%r5519, %r5518, %r5484;
	mul.wide.s32 	%rd8365, %r5519, 8;
	add.s64 	%rd8366, %rd8333, %rd8365;
	ld.local.u64 	%rd8367, [%rd8366];
	ld.local.u64 	%rd8368, [%rd8366+8];
	mov.b64 	{%r5520, %r5521}, %rd8368;
	mov.b64 	{%r5522, %r5523}, %rd8367;
	shf.l.wrap.b32 	%r5524, %r5523, %r5520, 28;
	shf.l.wrap.b32 	%r5525, %r5520, %r5521, 28;
	mov.b64 	%rd8369, {%r5524, %r5525};
	and.b64  	%rd8370, %rd8369, 274877906943;
	st.global.u64 	[%rd8337+1536], %rd8370;
	add.s32 	%r5526, %r5483, 266;
	shr.u32 	%r5527, %r5526, 6;
	sub.s32 	%r5528, %r5527, %r5484;
	mul.wide.s32 	%rd8371, %r5528, 8;
	add.s64 	%rd8372, %rd8333, %rd8371;
	ld.local.u64 	%rd8373, [%rd8372];
	shr.u64 	%rd8374, %rd8373, 10;
	and.b64  	%rd8375, %rd8374, 274877906943;
	st.global.u64 	[%rd8337+1792], %rd8375;
	add.s32 	%r5529, %r5483, 304;
	shr.u32 	%r5530, %r5529, 6;
	sub.s32 	%r5531, %r5530, %r5484;
	mul.wide.s32 	%rd8376, %r5531, 8;
	add.s64 	%rd8377, %rd8333, %rd8376;
	ld.local.u64 	%rd8378, [%rd8377];
	ld.local.u64 	%rd8379, [%rd8377+8];
	mov.b64 	{%r5532, %r5533}, %rd8379;
	mov.b64 	{%r5534, %r5535}, %rd8378;
	shf.l.wrap.b32 	%r5536, %r5535, %r5532, 16;
	shf.l.wrap.b32 	%r5537, %r5532, %r5533, 16;
	mov.b64 	%rd8380, {%r5536, %r5537};
	and.b64  	%rd8381, %rd8380, 274877906943;
	st.global.u64 	[%rd8337+2048], %rd8381;
	add.s32 	%r5538, %r5483, 342;
	shr.u32 	%r5539, %r5538, 6;
	sub.s32 	%r5540, %r5539, %r5484;
	mul.wide.s32 	%rd8382, %r5540, 8;
	add.s64 	%rd8383, %rd8333, %rd8382;
	ld.local.u64 	%rd8384, [%rd8383];
	shr.u64 	%rd8385, %rd8384, 22;
	and.b64  	%rd8386, %rd8385, 274877906943;
	st.global.u64 	[%rd8337+2304], %rd8386;
	add.s32 	%r5541, %r5483, 380;
	shr.u32 	%r5542, %r5541, 6;
	sub.s32 	%r5543, %r5542, %r5484;
	mul.wide.s32 	%rd8387, %r5543, 8;
	add.s64 	%rd8388, %rd8333, %rd8387;
	ld.local.u64 	%rd8389, [%rd8388];
	ld.local.u64 	%rd8390, [%rd8388+8];
	mov.b64 	{%r5544, %r5545}, %rd8390;
	mov.b64 	{%r5546, %r5547}, %rd8389;
	shf.l.wrap.b32 	%r5548, %r5547, %r5544, 4;
	shf.l.wrap.b32 	%r5549, %r5544, %r5545, 4;
	mov.b64 	%rd8391, {%r5548, %r5549};
	and.b64  	%rd8392, %rd8391, 274877906943;
	st.global.u64 	[%rd8337+2560], %rd8392;
	add.s32 	%r5550, %r5483, 418;
	shr.u32 	%r5551, %r5550, 6;
	sub.s32 	%r5552, %r5551, %r5484;
	mul.wide.s32 	%rd8393, %r5552, 8;
	add.s64 	%rd8394, %rd8333, %rd8393;
	ld.local.u64 	%rd8395, [%rd8394];
	ld.local.u64 	%rd8396, [%rd8394+8];
	mov.b64 	{%r5553, %r5554}, %rd8396;
	mov.b64 	{%r5555, %r5556}, %rd8395;
	shf.l.wrap.b32 	%r5557, %r5556, %r5553, 30;
	shf.l.wrap.b32 	%r5558, %r5553, %r5554, 30;
	mov.b64 	%rd8397, {%r5557, %r5558};
	and.b64  	%rd8398, %rd8397, 274877906943;
	st.global.u64 	[%rd8337+2816], %rd8398;
	add.s32 	%r5559, %r5483, 456;
	shr.u32 	%r5560, %r5559, 6;
	sub.s32 	%r5561, %r5560, %r5484;
	mul.wide.s32 	%rd8399, %r5561, 8;
	add.s64 	%rd8400, %rd8333, %rd8399;
	ld.local.u64 	%rd8401, [%rd8400];
	shr.u64 	%rd8402, %rd8401, 8;
	and.b64  	%rd8403, %rd8402, 274877906943;
	st.global.u64 	[%rd8337+3072], %rd8403;
	add.s32 	%r5562, %r5483, 494;
	shr.u32 	%r5563, %r5562, 6;
	sub.s32 	%r5564, %r5563, %r5484;
	mul.wide.s32 	%rd8404, %r5564, 8;
	add.s64 	%rd8405, %rd8333, %rd8404;
	ld.local.u64 	%rd8406, [%rd8405];
	ld.local.u64 	%rd8407, [%rd8405+8];
	mov.b64 	{%r5565, %r5566}, %rd8407;
	mov.b64 	{%r5567, %r5568}, %rd8406;
	shf.l.wrap.b32 	%r5569, %r5568, %r5565, 18;
	shf.l.wrap.b32 	%r5570, %r5565, %r5566, 18;
	mov.b64 	%rd8408, {%r5569, %r5570};
	and.b64  	%rd8409, %rd8408, 274877906943;
	st.global.u64 	[%rd8337+3328], %rd8409;
	add.s32 	%r5571, %r5483, 532;
	shr.u32 	%r5572, %r5571, 6;
	sub.s32 	%r5573, %r5572, %r5484;
	mul.wide.s32 	%rd8410, %r5573, 8;
	add.s64 	%rd8411, %rd8333, %rd8410;
	ld.local.u64 	%rd8412, [%rd8411];
	shr.u64 	%rd8413, %rd8412, 20;
	and.b64  	%rd8414, %rd8413, 274877906943;
	st.global.u64 	[%rd8337+3584], %rd8414;
	add.s32 	%r5574, %r5483, 570;
	shr.u32 	%r5575, %r5574, 6;
	sub.s32 	%r5576, %r5575, %r5484;
	mul.wide.s32 	%rd8415, %r5576, 8;
	add.s64 	%rd8416, %rd8333, %rd8415;
	ld.local.u64 	%rd8417, [%rd8416];
	ld.local.u64 	%rd8418, [%rd8416+8];
	mov.b64 	{%r5577, %r5578}, %rd8418;
	mov.b64 	{%r5579, %r5580}, %rd8417;
	shf.l.wrap.b32 	%r5581, %r5580, %r5577, 6;
	shf.l.wrap.b32 	%r5582, %r5577, %r5578, 6;
	mov.b64 	%rd8419, {%r5581, %r5582};
	and.b64  	%rd8420, %rd8419, 274877906943;
	st.global.u64 	[%rd8337+3840], %rd8420;
	add.s32 	%r5583, %r5483, 608;
	shr.u32 	%r5584, %r5583, 6;
	sub.s32 	%r5585, %r5584, %r5484;
	mul.wide.s32 	%rd8421, %r5585, 8;
	add.s64 	%rd8422, %rd8333, %rd8421;
	ld.local.u64 	%rd8423, [%rd8422];
	ld.local.u64 	%rd8424, [%rd8422+8];
	mov.b64 	{%r5586, %r5587}, %rd8424;
	mov.b64 	{%r5588, %r5589}, %rd8423;
	mov.b64 	%rd8425, {%r5589, %r5586};
	and.b64  	%rd8426, %rd8425, 274877906943;
	st.global.u64 	[%rd8337+4096], %rd8426;
	add.s32 	%r5590, %r5483, 646;
	shr.u32 	%r5591, %r5590, 6;
	sub.s32 	%r5592, %r5591, %r5484;
	mul.wide.s32 	%rd8427, %r5592, 8;
	add.s64 	%rd8428, %rd8333, %rd8427;
	ld.local.u64 	%rd8429, [%rd8428];
	shr.u64 	%rd8430, %rd8429, 6;
	and.b64  	%rd8431, %rd8430, 274877906943;
	st.global.u64 	[%rd8337+4352], %rd8431;
	add.s32 	%r5593, %r5483, 684;
	shr.u32 	%r5594, %r5593, 6;
	sub.s32 	%r5595, %r5594, %r5484;
	mul.wide.s32 	%rd8432, %r5595, 8;
	add.s64 	%rd8433, %rd8333, %rd8432;
	ld.local.u64 	%rd8434, [%rd8433];
	ld.local.u64 	%rd8435, [%rd8433+8];
	mov.b64 	{%r5596, %r5597}, %rd8435;
	mov.b64 	{%r5598, %r5599}, %rd8434;
	shf.l.wrap.b32 	%r5600, %r5599, %r5596, 20;
	shf.l.wrap.b32 	%r5601, %r5596, %r5597, 20;
	mov.b64 	%rd8436, {%r5600, %r5601};
	and.b64  	%rd8437, %rd8436, 274877906943;
	st.global.u64 	[%rd8337+4608], %rd8437;
	add.s32 	%r5602, %r5483, 722;
	shr.u32 	%r5603, %r5602, 6;
	sub.s32 	%r5604, %r5603, %r5484;
	mul.wide.s32 	%rd8438, %r5604, 8;
	add.s64 	%rd8439, %rd8333, %rd8438;
	ld.local.u64 	%rd8440, [%rd8439];
	shr.u64 	%rd8441, %rd8440, 18;
	and.b64  	%rd8442, %rd8441, 274877906943;
	st.global.u64 	[%rd8337+4864], %rd8442;
	add.s32 	%r5605, %r5483, 760;
	shr.u32 	%r5606, %r5605, 6;
	sub.s32 	%r5607, %r5606, %r5484;
	mul.wide.s32 	%rd8443, %r5607, 8;
	add.s64 	%rd8444, %rd8333, %rd8443;
	ld.local.u64 	%rd8445, [%rd8444];
	ld.local.u64 	%rd8446, [%rd8444+8];
	mov.b64 	{%r5608, %r5609}, %rd8446;
	mov.b64 	{%r5610, %r5611}, %rd8445;
	shf.l.wrap.b32 	%r5612, %r5611, %r5608, 8;
	shf.l.wrap.b32 	%r5613, %r5608, %r5609, 8;
	mov.b64 	%rd8447, {%r5612, %r5613};
	and.b64  	%rd8448, %rd8447, 274877906943;
	st.global.u64 	[%rd8337+5120], %rd8448;
	add.s32 	%r5614, %r5483, 798;
	shr.u32 	%r5615, %r5614, 6;
	sub.s32 	%r5616, %r5615, %r5484;
	mul.wide.s32 	%rd8449, %r5616, 8;
	add.s64 	%rd8450, %rd8333, %rd8449;
	ld.local.u64 	%rd8451, [%rd8450];
	ld.local.u64 	%rd8452, [%rd8450+8];
	mov.b64 	{%r5617, %r5618}, %rd8452;
	mov.b64 	{%r5619, %r5620}, %rd8451;
	shf.l.wrap.b32 	%r5621, %r5620, %r5617, 2;
	shf.l.wrap.b32 	%r5622, %r5619, %r5620, 2;
	mov.b64 	%rd8453, {%r5622, %r5621};
	and.b64  	%rd8454, %rd8453, 274877906943;
	st.global.u64 	[%rd8337+5376], %rd8454;
	add.s32 	%r5623, %r5483, 836;
	shr.u32 	%r5624, %r5623, 6;
	sub.s32 	%r5625, %r5624, %r5484;
	mul.wide.s32 	%rd8455, %r5625, 8;
	add.s64 	%rd8456, %rd8333, %rd8455;
	ld.local.u64 	%rd8457, [%rd8456];
	shr.u64 	%rd8458, %rd8457, 4;
	and.b64  	%rd8459, %rd8458, 274877906943;
	st.global.u64 	[%rd8337+5632], %rd8459;
	add.s32 	%r5626, %r5483, 874;
	shr.u32 	%r5627, %r5626, 6;
	sub.s32 	%r5628, %r5627, %r5484;
	mul.wide.s32 	%rd8460, %r5628, 8;
	add.s64 	%rd8461, %rd8333, %rd8460;
	ld.local.u64 	%rd8462, [%rd8461];
	ld.local.u64 	%rd8463, [%rd8461+8];
	mov.b64 	{%r5629, %r5630}, %rd8463;
	mov.b64 	{%r5631, %r5632}, %rd8462;
	shf.l.wrap.b32 	%r5633, %r5632, %r5629, 22;
	shf.l.wrap.b32 	%r5634, %r5629, %r5630, 22;
	mov.b64 	%rd8464, {%r5633, %r5634};
	and.b64  	%rd8465, %rd8464, 274877906943;
	st.global.u64 	[%rd8337+5888], %rd8465;
	add.s32 	%r5635, %r5483, 912;
	shr.u32 	%r5636, %r5635, 6;
	sub.s32 	%r5637, %r5636, %r5484;
	mul.wide.s32 	%rd8466, %r5637, 8;
	add.s64 	%rd8467, %rd8333, %rd8466;
	ld.local.u64 	%rd8468, [%rd8467];
	shr.u64 	%rd8469, %rd8468, 16;
	and.b64  	%rd8470, %rd8469, 274877906943;
	st.global.u64 	[%rd8337+6144], %rd8470;
	add.s32 	%r5638, %r5483, 950;
	shr.u32 	%r5639, %r5638, 6;
	sub.s32 	%r5640, %r5639, %r5484;
	mul.wide.s32 	%rd8471, %r5640, 8;
	add.s64 	%rd8472, %rd8333, %rd8471;
	ld.local.u64 	%rd8473, [%rd8472];
	ld.local.u64 	%rd8474, [%rd8472+8];
	mov.b64 	{%r5641, %r5642}, %rd8474;
	mov.b64 	{%r5643, %r5644}, %rd8473;
	shf.l.wrap.b32 	%r5645, %r5644, %r5641, 10;
	shf.l.wrap.b32 	%r5646, %r5641, %r5642, 10;
	mov.b64 	%rd8475, {%r5645, %r5646};
	and.b64  	%rd8476, %rd8475, 274877906943;
	st.global.u64 	[%rd8337+6400], %rd8476;
	add.s32 	%r5647, %r5483, 988;
	shr.u32 	%r5648, %r5647, 6;
	sub.s32 	%r5649, %r5648, %r5484;
	mul.wide.s32 	%rd8477, %r5649, 8;
	add.s64 	%rd8478, %rd8333, %rd8477;
	ld.local.u64 	%rd8479, [%rd8478];
	ld.local.u64 	%rd8480, [%rd8478+8];
	mov.b64 	{%r5650, %r5651}, %rd8480;
	mov.b64 	{%r5652, %r5653}, %rd8479;
	shf.l.wrap.b32 	%r5654, %r5653, %r5650, 4;
	shf.l.wrap.b32 	%r5655, %r5652, %r5653, 4;
	mov.b64 	%rd8481, {%r5655, %r5654};
	and.b64  	%rd8482, %rd8481, 274877906943;
	st.global.u64 	[%rd8337+6656], %rd8482;
	add.s32 	%r5656, %r5483, 1026;
	shr.u32 	%r5657, %r5656, 6;
	sub.s32 	%r5658, %r5657, %r5484;
	mul.wide.s32 	%rd8483, %r5658, 8;
	add.s64 	%rd8484, %rd8333, %rd8483;
	ld.local.u64 	%rd8485, [%rd8484];
	shr.u64 	%rd8486, %rd8485, 2;
	and.b64  	%rd8487, %rd8486, 274877906943;
	st.global.u64 	[%rd8337+6912], %rd8487;
	add.s32 	%r5659, %r5483, 1064;
	shr.u32 	%r5660, %r5659, 6;
	sub.s32 	%r5661, %r5660, %r5484;
	mul.wide.s32 	%rd8488, %r5661, 8;
	add.s64 	%rd8489, %rd8333, %rd8488;
	ld.local.u64 	%rd8490, [%rd8489];
	ld.local.u64 	%rd8491, [%rd8489+8];
	mov.b64 	{%r5662, %r5663}, %rd8491;
	mov.b64 	{%r5664, %r5665}, %rd8490;
	shf.l.wrap.b32 	%r5666, %r5665, %r5662, 24;
	shf.l.wrap.b32 	%r5667, %r5662, %r5663, 24;
	mov.b64 	%rd8492, {%r5666, %r5667};
	and.b64  	%rd8493, %rd8492, 274877906943;
	st.global.u64 	[%rd8337+7168], %rd8493;
	add.s32 	%r5668, %r5483, 1102;
	shr.u32 	%r5669, %r5668, 6;
	sub.s32 	%r5670, %r5669, %r5484;
	mul.wide.s32 	%rd8494, %r5670, 8;
	add.s64 	%rd8495, %rd8333, %rd8494;
	ld.local.u64 	%rd8496, [%rd8495];
	shr.u64 	%rd8497, %rd8496, 14;
	and.b64  	%rd8498, %rd8497, 274877906943;
	st.global.u64 	[%rd8337+7424], %rd8498;
	add.s32 	%r5671, %r5483, 1140;
	shr.u32 	%r5672, %r5671, 6;
	sub.s32 	%r5673, %r5672, %r5484;
	mul.wide.s32 	%rd8499, %r5673, 8;
	add.s64 	%rd8500, %rd8333, %rd8499;
	ld.local.u64 	%rd8501, [%rd8500];
	ld.local.u64 	%rd8502, [%rd8500+8];
	mov.b64 	{%r5674, %r5675}, %rd8502;
	mov.b64 	{%r5676, %r5677}, %rd8501;
	shf.l.wrap.b32 	%r5678, %r5677, %r5674, 12;
	shf.l.wrap.b32 	%r5679, %r5674, %r5675, 12;
	mov.b64 	%rd8503, {%r5678, %r5679};
	and.b64  	%rd8504, %rd8503, 274877906943;
	st.global.u64 	[%rd8337+7680], %rd8504;
	add.s32 	%r5680, %r5483, 1178;
	shr.u32 	%r5681, %r5680, 6;
	sub.s32 	%r5682, %r5681, %r5484;
	mul.wide.s32 	%rd8505, %r5682, 8;
	add.s64 	%rd8506, %rd8333, %rd8505;
	ld.local.u64 	%rd8507, [%rd8506];
	shr.u64 	%rd8508, %rd8507, 26;
	st.global.u64 	[%rd8337+7936], %rd8508;
	bra.uni 	$L__BB0_1666;
$L__BB0_1168:
	mul.wide.s32 	%rd7993, %r701, 8;
	add.s64 	%rd7994, %rd13, %rd7993;
	ld.local.u64 	%rd7995, [%rd7994];
	shr.u64 	%rd16435, %rd7995, %r702;
$L__BB0_1169:
	and.b64  	%rd7996, %rd16435, 549755813887;
	st.global.u64 	[%rd1049+256], %rd7996;
	add.s32 	%r5380, %r698, 78;
	shr.u32 	%r5381, %r5380, 6;
	sub.s32 	%r703, %r5381, %r699;
	and.b32  	%r704, %r5380, 46;
	setp.lt.u32 	%p255, %r704, 26;
	@%p255 bra 	$L__BB0_1171;
	mul.wide.s32 	%rd7997, %r703, 8;
	add.s64 	%rd7998, %rd13, %rd7997;
	ld.local.u64 	%rd7999, [%rd7998];
	ld.local.u64 	%rd8000, [%rd7998+8];
	shr.u64 	%rd8001, %rd7999, %r704;
	shl.b64 	%rd8002, %rd8000, 1;
	xor.b32  	%r5382, %r704, 63;
	shl.b64 	%rd8003, %rd8002, %r5382;
	or.b64  	%rd16436, %rd8003, %rd8001;
	bra.uni 	$L__BB0_1172;
$L__BB0_1171:
	mul.wide.s32 	%rd8004, %r703, 8;
	add.s64 	%rd8005, %rd13, %rd8004;
	ld.local.u64 	%rd8006, [%rd8005];
	shr.u64 	%rd16436, %rd8006, %r704;
$L__BB0_1172:
	and.b64  	%rd8007, %rd16436, 549755813887;
	st.global.u64 	[%rd1049+512], %rd8007;
	add.s32 	%r5383, %r698, 117;
	shr.u32 	%r5384, %r5383, 6;
	sub.s32 	%r705, %r5384, %r699;
	and.b32  	%r706, %r5383, 53;
	setp.lt.u32 	%p256, %r706, 26;
	@%p256 bra 	$L__BB0_1174;
	mul.wide.s32 	%rd8008, %r705, 8;
	add.s64 	%rd8009, %rd13, %rd8008;
	ld.local.u64 	%rd8010, [%rd8009];
	ld.local.u64 	%rd8011, [%rd8009+8];
	shr.u64 	%rd8012, %rd8010, %r706;
	shl.b64 	%rd8013, %rd8011, 1;
	xor.b32  	%r5385, %r706, 63;
	shl.b64 	%rd8014, %rd8013, %r5385;
	or.b64  	%rd16437, %rd8014, %rd8012;
	bra.uni 	$L__BB0_1175;
$L__BB0_1174:
	mul.wide.s32 	%rd8015, %r705, 8;
	add.s64 	%rd8016, %rd13, %rd8015;
	ld.local.u64 	%rd8017, [%rd8016];
	shr.u64 	%rd16437, %rd8017, %r706;
$L__BB0_1175:
	and.b64  	%rd8018, %rd16437, 549755813887;
	st.global.u64 	[%rd1049+768], %rd8018;
	add.s32 	%r5386, %r698, 156;
	shr.u32 	%r5387, %r5386, 6;
	sub.s32 	%r5388, %r5387, %r699;
	and.b32  	%r5389, %r5386, 60;
	sub.s32 	%r5390, 64, %r5389;
	mul.wide.s32 	%rd8019, %r5388, 8;
	add.s64 	%rd8020, %rd13, %rd8019;
	ld.local.u64 	%rd8021, [%rd8020];
	shr.u64 	%rd8022, %rd8021, %r5389;
	ld.local.u64 	%rd8023, [%rd8020+8];
	shl.b64 	%rd8024, %rd8023, %r5390;
	and.b64  	%rd8025, %rd8024, 549755813887;
	or.b64  	%rd8026, %rd8025, %rd8022;
	st.global.u64 	[%rd1049+1024], %rd8026;
	add.s32 	%r5391, %r698, 195;
	shr.u32 	%r5392, %r5391, 6;
	sub.s32 	%r707, %r5392, %r699;
	and.b32  	%r708, %r5391, 35;
	setp.lt.u32 	%p257, %r708, 26;
	@%p257 bra 	$L__BB0_1177;
	mul.wide.s32 	%rd8027, %r707, 8;
	add.s64 	%rd8028, %rd13, %rd8027;
	ld.local.u64 	%rd8029, [%rd8028];
	ld.local.u64 	%rd8030, [%rd8028+8];
	shr.u64 	%rd8031, %rd8029, %r708;
	shl.b64 	%rd8032, %rd8030, 1;
	xor.b32  	%r5393, %r708, 63;
	shl.b64 	%rd8033, %rd8032, %r5393;
	or.b64  	%rd16438, %rd8033, %rd8031;
	bra.uni 	$L__BB0_1178;
$L__BB0_1177:
	mul.wide.s32 	%rd8034, %r707, 8;
	add.s64 	%rd8035, %rd13, %rd8034;
	ld.local.u64 	%rd8036, [%rd8035];
	shr.u64 	%rd16438, %rd8036, %r708;
$L__BB0_1178:
	and.b64  	%rd8037, %rd16438, 549755813887;
	st.global.u64 	[%rd1049+1280], %rd8037;
	add.s32 	%r5394, %r698, 234;
	shr.u32 	%r5395, %r5394, 6;
	sub.s32 	%r709, %r5395, %r699;
	and.b32  	%r710, %r5394, 42;
	setp.lt.u32 	%p258, %r710, 26;
	@%p258 bra 	$L__BB0_1180;
	mul.wide.s32 	%rd8038, %r709, 8;
	add.s64 	%rd8039, %rd13, %rd8038;
	ld.local.u64 	%rd8040, [%rd8039];
	ld.local.u64 	%rd8041, [%rd8039+8];
	shr.u64 	%rd8042, %rd8040, %r710;
	shl.b64 	%rd8043, %rd8041, 1;
	xor.b32  	%r5396, %r710, 63;
	shl.b64 	%rd8044, %rd8043, %r5396;
	or.b64  	%rd16439, %rd8044, %rd8042;
	bra.uni 	$L__BB0_1181;
$L__BB0_1180:
	mul.wide.s32 	%rd8045, %r709, 8;
	add.s64 	%rd8046, %rd13, %rd8045;
	ld.local.u64 	%rd8047, [%rd8046];
	shr.u64 	%rd16439, %rd8047, %r710;
$L__BB0_1181:
	and.b64  	%rd8048, %rd16439, 549755813887;
	st.global.u64 	[%rd1049+1536], %rd8048;
	add.s32 	%r5397, %r698, 273;
	shr.u32 	%r5398, %r5397, 6;
	sub.s32 	%r711, %r5398, %r699;
	and.b32  	%r712, %r5397, 49;
	setp.lt.u32 	%p259, %r712, 26;
	@%p259 bra 	$L__BB0_1183;
	mul.wide.s32 	%rd8049, %r711, 8;
	add.s64 	%rd8050, %rd13, %rd8049;
	ld.local.u64 	%rd8051, [%rd8050];
	ld.local.u64 	%rd8052, [%rd8050+8];
	shr.u64 	%rd8053, %rd8051, %r712;
	shl.b64 	%rd8054, %rd8052, 1;
	xor.b32  	%r5399, %r712, 63;
	shl.b64 	%rd8055, %rd8054, %r5399;
	or.b64  	%rd16440, %rd8055, %rd8053;
	bra.uni 	$L__BB0_1184;
$L__BB0_1183:
	mul.wide.s32 	%rd8056, %r711, 8;
	add.s64 	%rd8057, %rd13, %rd8056;
	ld.local.u64 	%rd8058, [%rd8057];
	shr.u64 	%rd16440, %rd8058, %r712;
$L__BB0_1184:
	and.b64  	%rd8059, %rd16440, 549755813887;
	st.global.u64 	[%rd1049+1792], %rd8059;
	add.s32 	%r5400, %r698, 312;
	shr.u32 	%r5401, %r5400, 6;
	sub.s32 	%r713, %r5401, %r699;
	and.b32  	%r714, %r5400, 56;
	setp.lt.u32 	%p260, %r714, 26;
	@%p260 bra 	$L__BB0_1186;
	mul.wide.s32 	%rd8060, %r713, 8;
	add.s64 	%rd8061, %rd13, %rd8060;
	ld.local.u64 	%rd8062, [%rd8061];
	ld.local.u64 	%rd8063, [%rd8061+8];
	shr.u64 	%rd8064, %rd8062, %r714;
	shl.b64 	%rd8065, %rd8063, 1;
	xor.b32  	%r5402, %r714, 63;
	shl.b64 	%rd8066, %rd8065, %r5402;
	or.b64  	%rd16441, %rd8066, %rd8064;
	bra.uni 	$L__BB0_1187;
$L__BB0_1186:
	mul.wide.s32 	%rd8067, %r713, 8;
	add.s64 	%rd8068, %rd13, %rd8067;
	ld.local.u64 	%rd8069, [%rd8068];
	shr.u64 	%rd16441, %rd8069, %r714;
$L__BB0_1187:
	and.b64  	%rd8070, %rd16441, 549755813887;
	st.global.u64 	[%rd1049+2048], %rd8070;
	add.s32 	%r5403, %r698, 351;
	shr.u32 	%r5404, %r5403, 6;
	sub.s32 	%r5405, %r5404, %r699;
	and.b32  	%r5406, %r5403, 63;
	sub.s32 	%r5407, 64, %r5406;
	mul.wide.s32 	%rd8071, %r5405, 8;
	add.s64 	%rd8072, %rd13, %rd8071;
	ld.local.u64 	%rd8073, [%rd8072];
	shr.u64 	%rd8074, %rd8073, %r5406;
	ld.local.u64 	%rd8075, [%rd8072+8];
	shl.b64 	%rd8076, %rd8075, %r5407;
	and.b64  	%rd8077, %rd8076, 549755813887;
	or.b64  	%rd8078, %rd8077, %rd8074;
	st.global.u64 	[%rd1049+2304], %rd8078;
	add.s32 	%r5408, %r698, 390;
	shr.u32 	%r5409, %r5408, 6;
	sub.s32 	%r715, %r5409, %r699;
	and.b32  	%r716, %r5408, 38;
	setp.lt.u32 	%p261, %r716, 26;
	@%p261 bra 	$L__BB0_1189;
	mul.wide.s32 	%rd8079, %r715, 8;
	add.s64 	%rd8080, %rd13, %rd8079;
	ld.local.u64 	%rd8081, [%rd8080];
	ld.local.u64 	%rd8082, [%rd8080+8];
	shr.u64 	%rd8083, %rd8081, %r716;
	shl.b64 	%rd8084, %rd8082, 1;
	xor.b32  	%r5410, %r716, 63;
	shl.b64 	%rd8085, %rd8084, %r5410;
	or.b64  	%rd16442, %rd8085, %rd8083;
	bra.uni 	$L__BB0_1190;
$L__BB0_1189:
	mul.wide.s32 	%rd8086, %r715, 8;
	add.s64 	%rd8087, %rd13, %rd8086;
	ld.local.u64 	%rd8088, [%rd8087];
	shr.u64 	%rd16442, %rd8088, %r716;
$L__BB0_1190:
	and.b64  	%rd8089, %rd16442, 549755813887;
	st.global.u64 	[%rd1049+2560], %rd8089;
	add.s32 	%r5411, %r698, 429;
	shr.u32 	%r5412, %r5411, 6;
	sub.s32 	%r717, %r5412, %r699;
	and.b32  	%r718, %r5411, 45;
	setp.lt.u32 	%p262, %r718, 26;
	@%p262 bra 	$L__BB0_1192;
	mul.wide.s32 	%rd8090, %r717, 8;
	add.s64 	%rd8091, %rd13, %rd8090;
	ld.local.u64 	%rd8092, [%rd8091];
	ld.local.u64 	%rd8093, [%rd8091+8];
	shr.u64 	%rd8094, %rd8092, %r718;
	shl.b64 	%rd8095, %rd8093, 1;
	xor.b32  	%r5413, %r718, 63;
	shl.b64 	%rd8096, %rd8095, %r5413;
	or.b64  	%rd16443, %rd8096, %rd8094;
	bra.uni 	$L__BB0_1193;
$L__BB0_1192:
	mul.wide.s32 	%rd8097, %r717, 8;
	add.s64 	%rd8098, %rd13, %rd8097;
	ld.local.u64 	%rd8099, [%rd8098];
	shr.u64 	%rd16443, %rd8099, %r718;
$L__BB0_1193:
	and.b64  	%rd8100, %rd16443, 549755813887;
	st.global.u64 	[%rd1049+2816], %rd8100;
	add.s32 	%r5414, %r698, 468;
	shr.u32 	%r5415, %r5414, 6;
	sub.s32 	%r719, %r5415, %r699;
	and.b32  	%r720, %r5414, 52;
	setp.lt.u32 	%p263, %r720, 26;
	@%p263 bra 	$L__BB0_1195;
	mul.wide.s32 	%rd8101, %r719, 8;
	add.s64 	%rd8102, %rd13, %rd8101;
	ld.local.u64 	%rd8103, [%rd8102];
	ld.local.u64 	%rd8104, [%rd8102+8];
	shr.u64 	%rd8105, %rd8103, %r720;
	shl.b64 	%rd8106, %rd8104, 1;
	xor.b32  	%r5416, %r720, 63;
	shl.b64 	%rd8107, %rd8106, %r5416;
	or.b64  	%rd16444, %rd8107, %rd8105;
	bra.uni 	$L__BB0_1196;
$L__BB0_1195:
	mul.wide.s32 	%rd8108, %r719, 8;
	add.s64 	%rd8109, %rd13, %rd8108;
	ld.local.u64 	%rd8110, [%rd8109];
	shr.u64 	%rd16444, %rd8110, %r720;
$L__BB0_1196:
	and.b64  	%rd8111, %rd16444, 549755813887;
	st.global.u64 	[%rd1049+3072], %rd8111;
	add.s32 	%r5417, %r698, 507;
	shr.u32 	%r5418, %r5417, 6;
	sub.s32 	%r5419, %r5418, %r699;
	and.b32  	%r5420, %r5417, 59;
	sub.s32 	%r5421, 64, %r5420;
	mul.wide.s32 	%rd8112, %r5419, 8;
	add.s64 	%rd8113, %rd13, %rd8112;
	ld.local.u64 	%rd8114, [%rd8113];
	shr.u64 	%rd8115, %rd8114, %r5420;
	ld.local.u64 	%rd8116, [%rd8113+8];
	shl.b64 	%rd8117, %rd8116, %r5421;
	and.b64  	%rd8118, %rd8117, 549755813887;
	or.b64  	%rd8119, %rd8118, %rd8115;
	st.global.u64 	[%rd1049+3328], %rd8119;
	add.s32 	%r5422, %r698, 546;
	shr.u32 	%r5423, %r5422, 6;
	sub.s32 	%r721, %r5423, %r699;
	and.b32  	%r722, %r5422, 34;
	setp.lt.u32 	%p264, %r722, 26;
	@%p264 bra 	$L__BB0_1198;
	mul.wide.s32 	%rd8120, %r721, 8;
	add.s64 	%rd8121, %rd13, %rd8120;
	ld.local.u64 	%rd8122, [%rd8121];
	ld.local.u64 	%rd8123, [%rd8121+8];
	shr.u64 	%rd8124, %rd8122, %r722;
	shl.b64 	%rd8125, %rd8123, 1;
	xor.b32  	%r5424, %r722, 63;
	shl.b64 	%rd8126, %rd8125, %r5424;
	or.b64  	%rd16445, %rd8126, %rd8124;
	bra.uni 	$L__BB0_1199;
$L__BB0_1198:
	mul.wide.s32 	%rd8127, %r721, 8;
	add.s64 	%rd8128, %rd13, %rd8127;
	ld.local.u64 	%rd8129, [%rd8128];
	shr.u64 	%rd16445, %rd8129, %r722;
$L__BB0_1199:
	and.b64  	%rd8130, %rd16445, 549755813887;
	st.global.u64 	[%rd1049+3584], %rd8130;
	add.s32 	%r5425, %r698, 585;
	shr.u32 	%r5426, %r5425, 6;
	sub.s32 	%r723, %r5426, %r699;
	and.b32  	%r724, %r5425, 41;
	setp.lt.u32 	%p265, %r724, 26;
	@%p265 bra 	$L__BB0_1201;
	mul.wide.s32 	%rd8131, %r723, 8;
	add.s64 	%rd8132, %rd13, %rd8131;
	ld.local.u64 	%rd8133, [%rd8132];
	ld.local.u64 	%rd8134, [%rd8132+8];
	shr.u64 	%rd8135, %rd8133, %r724;
	shl.b64 	%rd8136, %rd8134, 1;
	xor.b32  	%r5427, %r724, 63;
	shl.b64 	%rd8137, %rd8136, %r5427;
	or.b64  	%rd16446, %rd8137, %rd8135;
	bra.uni 	$L__BB0_1202;
$L__BB0_1201:
	mul.wide.s32 	%rd8138, %r723, 8;
	add.s64 	%rd8139, %rd13, %rd8138;
	ld.local.u64 	%rd8140, [%rd8139];
	shr.u64 	%rd16446, %rd8140, %r724;
$L__BB0_1202:
	and.b64  	%rd8141, %rd16446, 549755813887;
	st.global.u64 	[%rd1049+3840], %rd8141;
	add.s32 	%r5428, %r698, 624;
	shr.u32 	%r5429, %r5428, 6;
	sub.s32 	%r725, %r5429, %r699;
	and.b32  	%r726, %r5428, 48;
	setp.lt.u32 	%p266, %r726, 26;
	@%p266 bra 	$L__BB0_1204;
	mul.wide.s32 	%rd8142, %r725, 8;
	add.s64 	%rd8143, %rd13, %rd8142;
	ld.local.u64 	%rd8144, [%rd8143];
	ld.local.u64 	%rd8145, [%rd8143+8];
	shr.u64 	%rd8146, %rd8144, %r726;
	shl.b64 	%rd8147, %rd8145, 1;
	xor.b32  	%r5430, %r726, 63;
	shl.b64 	%rd8148, %rd8147, %r5430;
	or.b64  	%rd16447, %rd8148, %rd8146;
	bra.uni 	$L__BB0_1205;
$L__BB0_1204:
	mul.wide.s32 	%rd8149, %r725, 8;
	add.s64 	%rd8150, %rd13, %rd8149;
	ld.local.u64 	%rd8151, [%rd8150];
	shr.u64 	%rd16447, %rd8151, %r726;
$L__BB0_1205:
	and.b64  	%rd8152, %rd16447, 549755813887;
	st.global.u64 	[%rd1049+4096], %rd8152;
	add.s32 	%r5431, %r698, 663;
	shr.u32 	%r5432, %r5431, 6;
	sub.s32 	%r727, %r5432, %r699;
	and.b32  	%r728, %r5431, 55;
	setp.lt.u32 	%p267, %r728, 26;
	@%p267 bra 	$L__BB0_1207;
	mul.wide.s32 	%rd8153, %r727, 8;
	add.s64 	%rd8154, %rd13, %rd8153;
	ld.local.u64 	%rd8155, [%rd8154];
	ld.local.u64 	%rd8156, [%rd8154+8];
	shr.u64 	%rd8157, %rd8155, %r728;
	shl.b64 	%rd8158, %rd8156, 1;
	xor.b32  	%r5433, %r728, 63;
	shl.b64 	%rd8159, %rd8158, %r5433;
	or.b64  	%rd16448, %rd8159, %rd8157;
	bra.uni 	$L__BB0_1208;
$L__BB0_1207:
	mul.wide.s32 	%rd8160, %r727, 8;
	add.s64 	%rd8161, %rd13, %rd8160;
	ld.local.u64 	%rd8162, [%rd8161];
	shr.u64 	%rd16448, %rd8162, %r728;
$L__BB0_1208:
	and.b64  	%rd8163, %rd16448, 549755813887;
	st.global.u64 	[%rd1049+4352], %rd8163;
	add.s32 	%r5434, %r698, 702;
	shr.u32 	%r5435, %r5434, 6;
	sub.s32 	%r5436, %r5435, %r699;
	and.b32  	%r5437, %r5434, 62;
	sub.s32 	%r5438, 64, %r5437;
	mul.wide.s32 	%rd8164, %r5436, 8;
	add.s64 	%rd8165, %rd13, %rd8164;
	ld.local.u64 	%rd8166, [%rd8165];
	shr.u64 	%rd8167, %rd8166, %r5437;
	ld.local.u64 	%rd8168, [%rd8165+8];
	shl.b64 	%rd8169, %rd8168, %r5438;
	and.b64  	%rd8170, %rd8169, 549755813887;
	or.b64  	%rd8171, %rd8170, %rd8167;
	st.global.u64 	[%rd1049+4608], %rd8171;
	add.s32 	%r5439, %r698, 741;
	shr.u32 	%r5440, %r5439, 6;
	sub.s32 	%r729, %r5440, %r699;
	and.b32  	%r730, %r5439, 37;
	setp.lt.u32 	%p268, %r730, 26;
	@%p268 bra 	$L__BB0_1210;
	mul.wide.s32 	%rd8172, %r729, 8;
	add.s64 	%rd8173, %rd13, %rd8172;
	ld.local.u64 	%rd8174, [%rd8173];
	ld.local.u64 	%rd8175, [%rd8173+8];
	shr.u64 	%rd8176, %rd8174, %r730;
	shl.b64 	%rd8177, %rd8175, 1;
	xor.b32  	%r5441, %r730, 63;
	shl.b64 	%rd8178, %rd8177, %r5441;
	or.b64  	%rd16449, %rd8178, %rd8176;
	bra.uni 	$L__BB0_1211;
$L__BB0_1210:
	mul.wide.s32 	%rd8179, %r729, 8;
	add.s64 	%rd8180, %rd13, %rd8179;
	ld.local.u64 	%rd8181, [%rd8180];
	shr.u64 	%rd16449, %rd8181, %r730;
$L__BB0_1211:
	and.b64  	%rd8182, %rd16449, 549755813887;
	st.global.u64 	[%rd1049+4864], %rd8182;
	add.s32 	%r5442, %r698, 780;
	shr.u32 	%r5443, %r5442, 6;
	sub.s32 	%r731, %r5443, %r699;
	and.b32  	%r732, %r5442, 44;
	setp.lt.u32 	%p269, %r732, 26;
	@%p269 bra 	$L__BB0_1213;
	mul.wide.s32 	%rd8183, %r731, 8;
	add.s64 	%rd8184, %rd13, %rd8183;
	ld.local.u64 	%rd8185, [%rd8184];
	ld.local.u64 	%rd8186, [%rd8184+8];
	shr.u64 	%rd8187, %rd8185, %r732;
	shl.b64 	%rd8188, %rd8186, 1;
	xor.b32  	%r5444, %r732, 63;
	shl.b64 	%rd8189, %rd8188, %r5444;
	or.b64  	%rd16450, %rd8189, %rd8187;
	bra.uni 	$L__BB0_1214;
$L__BB0_1213:
	mul.wide.s32 	%rd8190, %r731, 8;
	add.s64 	%rd8191, %rd13, %rd8190;
	ld.local.u64 	%rd8192, [%rd8191];
	shr.u64 	%rd16450, %rd8192, %r732;
$L__BB0_1214:
	and.b64  	%rd8193, %rd16450, 549755813887;
	st.global.u64 	[%rd1049+5120], %rd8193;
	add.s32 	%r5445, %r698, 819;
	shr.u32 	%r5446, %r5445, 6;
	sub.s32 	%r733, %r5446, %r699;
	and.b32  	%r734, %r5445, 51;
	setp.lt.u32 	%p270, %r734, 26;
	@%p270 bra 	$L__BB0_1216;
	mul.wide.s32 	%rd8194, %r733, 8;
	add.s64 	%rd8195, %rd13, %rd8194;
	ld.local.u64 	%rd8196, [%rd8195];
	ld.local.u64 	%rd8197, [%rd8195+8];
	shr.u64 	%rd8198, %rd8196, %r734;
	shl.b64 	%rd8199, %rd8197, 1;
	xor.b32  	%r5447, %r734, 63;
	shl.b64 	%rd8200, %rd8199, %r5447;
	or.b64  	%rd16451, %rd8200, %rd8198;
	bra.uni 	$L__BB0_1217;
$L__BB0_1216:
	mul.wide.s32 	%rd8201, %r733, 8;
	add.s64 	%rd8202, %rd13, %rd8201;
	ld.local.u64 	%rd8203, [%rd8202];
	shr.u64 	%rd16451, %rd8203, %r734;
$L__BB0_1217:
	and.b64  	%rd8204, %rd16451, 549755813887;
	st.global.u64 	[%rd1049+5376], %rd8204;
	add.s32 	%r5448, %r698, 858;
	shr.u32 	%r5449, %r5448, 6;
	sub.s32 	%r5450, %r5449, %r699;
	and.b32  	%r5451, %r5448, 58;
	sub.s32 	%r5452, 64, %r5451;
	mul.wide.s32 	%rd8205, %r5450, 8;
	add.s64 	%rd8206, %rd13, %rd8205;
	ld.local.u64 	%rd8207, [%rd8206];
	shr.u64 	%rd8208, %rd8207, %r5451;
	ld.local.u64 	%rd8209, [%rd8206+8];
	shl.b64 	%rd8210, %rd8209, %r5452;
	and.b64  	%rd8211, %rd8210, 549755813887;
	or.b64  	%rd8212, %rd8211, %rd8208;
	st.global.u64 	[%rd1049+5632], %rd8212;
	add.s32 	%r5453, %r698, 897;
	shr.u32 	%r5454, %r5453, 6;
	sub.s32 	%r735, %r5454, %r699;
	and.b32  	%r736, %r5453, 33;
	setp.lt.u32 	%p271, %r736, 26;
	@%p271 bra 	$L__BB0_1219;
	mul.wide.s32 	%rd8213, %r735, 8;
	add.s64 	%rd8214, %rd13, %rd8213;
	ld.local.u64 	%rd8215, [%rd8214];
	ld.local.u64 	%rd8216, [%rd8214+8];
	shr.u64 	%rd8217, %rd8215, %r736;
	shl.b64 	%rd8218, %rd8216, 1;
	xor.b32  	%r5455, %r736, 63;
	shl.b64 	%rd8219, %rd8218, %r5455;
	or.b64  	%rd16452, %rd8219, %rd8217;
	bra.uni 	$L__BB0_1220;
$L__BB0_1219:
	mul.wide.s32 	%rd8220, %r735, 8;
	add.s64 	%rd8221, %rd13, %rd8220;
	ld.local.u64 	%rd8222, [%rd8221];
	shr.u64 	%rd16452, %rd8222, %r736;
$L__BB0_1220:
	and.b64  	%rd8223, %rd16452, 549755813887;
	st.global.u64 	[%rd1049+5888], %rd8223;
	add.s32 	%r5456, %r698, 936;
	shr.u32 	%r5457, %r5456, 6;
	sub.s32 	%r737, %r5457, %r699;
	and.b32  	%r738, %r5456, 40;
	setp.lt.u32 	%p272, %r738, 26;
	@%p272 bra 	$L__BB0_1222;
	mul.wide.s32 	%rd8224, %r737, 8;
	add.s64 	%rd8225, %rd13, %rd8224;
	ld.local.u64 	%rd8226, [%rd8225];
	ld.local.u64 	%rd8227, [%rd8225+8];
	shr.u64 	%rd8228, %rd8226, %r738;
	shl.b64 	%rd8229, %rd8227, 1;
	xor.b32  	%r5458, %r738, 63;
	shl.b64 	%rd8230, %rd8229, %r5458;
	or.b64  	%rd16453, %rd8230, %rd8228;
	bra.uni 	$L__BB0_1223;
$L__BB0_1222:
	mul.wide.s32 	%rd8231, %r737, 8;
	add.s64 	%rd8232, %rd13, %rd8231;
	ld.local.u64 	%rd8233, [%rd8232];
	shr.u64 	%rd16453, %rd8233, %r738;
$L__BB0_1223:
	and.b64  	%rd8234, %rd16453, 549755813887;
	st.global.u64 	[%rd1049+6144], %rd8234;
	add.s32 	%r5459, %r698, 975;
	shr.u32 	%r5460, %r5459, 6;
	sub.s32 	%r739, %r5460, %r699;
	and.b32  	%r740, %r5459, 47;
	setp.lt.u32 	%p273, %r740, 26;
	@%p273 bra 	$L__BB0_1225;
	mul.wide.s32 	%rd8235, %r739, 8;
	add.s64 	%rd8236, %rd13, %rd8235;
	ld.local.u64 	%rd8237, [%rd8236];
	ld.local.u64 	%rd8238, [%rd8236+8];
	shr.u64 	%rd8239, %rd8237, %r740;
	shl.b64 	%rd8240, %rd8238, 1;
	xor.b32  	%r5461, %r740, 63;
	shl.b64 	%rd8241, %rd8240, %r5461;
	or.b64  	%rd16454, %rd8241, %rd8239;
	bra.uni 	$L__BB0_1226;
$L__BB0_1225:
	mul.wide.s32 	%rd8242, %r739, 8;
	add.s64 	%rd8243, %rd13, %rd8242;
	ld.local.u64 	%rd8244, [%rd8243];
	shr.u64 	%rd16454, %rd8244, %r740;
$L__BB0_1226:
	and.b64  	%rd8245, %rd16454, 549755813887;
	st.global.u64 	[%rd1049+6400], %rd8245;
	add.s32 	%r5462, %r698, 1014;
	shr.u32 	%r5463, %r5462, 6;
	sub.s32 	%r741, %r5463, %r699;
	and.b32  	%r742, %r5462, 54;
	setp.lt.u32 	%p274, %r742, 26;
	@%p274 bra 	$L__BB0_1228;
	mul.wide.s32 	%rd8246, %r741, 8;
	add.s64 	%rd8247, %rd13, %rd8246;
	ld.local.u64 	%rd8248, [%rd8247];
	ld.local.u64 	%rd8249, [%rd8247+8];
	shr.u64 	%rd8250, %rd8248, %r742;
	shl.b64 	%rd8251, %rd8249, 1;
	xor.b32  	%r5464, %r742, 63;
	shl.b64 	%rd8252, %rd8251, %r5464;
	or.b64  	%rd16455, %rd8252, %rd8250;
	bra.uni 	$L__BB0_1229;
$L__BB0_1228:
	mul.wide.s32 	%rd8253, %r741, 8;
	add.s64 	%rd8254, %rd13, %rd8253;
	ld.local.u64 	%rd8255, [%rd8254];
	shr.u64 	%rd16455, %rd8255, %r742;
$L__BB0_1229:
	and.b64  	%rd8256, %rd16455, 549755813887;
	st.global.u64 	[%rd1049+6656], %rd8256;
	add.s32 	%r5465, %r698, 1053;
	shr.u32 	%r5466, %r5465, 6;
	sub.s32 	%r5467, %r5466, %r699;
	and.b32  	%r5468, %r5465, 61;
	sub.s32 	%r5469, 64, %r5468;
	mul.wide.s32 	%rd8257, %r5467, 8;
	add.s64 	%rd8258, %rd13, %rd8257;
	ld.local.u64 	%rd8259, [%rd8258];
	shr.u64 	%rd8260, %rd8259, %r5468;
	ld.local.u64 	%rd8261, [%rd8258+8];
	shl.b64 	%rd8262, %rd8261, %r5469;
	and.b64  	%rd8263, %rd8262, 549755813887;
	or.b64  	%rd8264, %rd8263, %rd8260;
	st.global.u64 	[%rd1049+6912], %rd8264;
	add.s32 	%r5470, %r698, 1092;
	shr.u32 	%r5471, %r5470, 6;
	sub.s32 	%r743, %r5471, %r699;
	and.b32  	%r744, %r5470, 36;
	setp.lt.u32 	%p275, %r744, 26;
	@%p275 bra 	$L__BB0_1231;
	mul.wide.s32 	%rd8265, %r743, 8;
	add.s64 	%rd8266, %rd13, %rd8265;
	ld.local.u64 	%rd8267, [%rd8266];
	ld.local.u64 	%rd8268, [%rd8266+8];
	shr.u64 	%rd8269, %rd8267, %r744;
	shl.b64 	%rd8270, %rd8268, 1;
	xor.b32  	%r5472, %r744, 63;
	shl.b64 	%rd8271, %rd8270, %r5472;
	or.b64  	%rd16456, %rd8271, %rd8269;
	bra.uni 	$L__BB0_1232;
$L__BB0_1231:
	mul.wide.s32 	%rd8272, %r743, 8;
	add.s64 	%rd8273, %rd13, %rd8272;
	ld.local.u64 	%rd8274, [%rd8273];
	shr.u64 	%rd16456, %rd8274, %r744;
$L__BB0_1232:
	and.b64  	%rd8275, %rd16456, 549755813887;
	st.global.u64 	[%rd1049+7168], %rd8275;
	add.s32 	%r5473, %r698, 1131;
	shr.u32 	%r5474, %r5473, 6;
	sub.s32 	%r745, %r5474, %r699;
	and.b32  	%r746, %r5473, 43;
	setp.lt.u32 	%p276, %r746, 26;
	@%p276 bra 	$L__BB0_1234;
	mul.wide.s32 	%rd8276, %r745, 8;
	add.s64 	%rd8277, %rd13, %rd8276;
	ld.local.u64 	%rd8278, [%rd8277];
	ld.local.u64 	%rd8279, [%rd8277+8];
	shr.u64 	%rd8280, %rd8278, %r746;
	shl.b64 	%rd8281, %rd8279, 1;
	xor.b32  	%r5475, %r746, 63;
	shl.b64 	%rd8282, %rd8281, %r5475;
	or.b64  	%rd16457, %rd8282, %rd8280;
	bra.uni 	$L__BB0_1235;
$L__BB0_1234:
	mul.wide.s32 	%rd8283, %r745, 8;
	add.s64 	%rd8284, %rd13, %rd8283;
	ld.local.u64 	%rd8285, [%rd8284];
	shr.u64 	%rd16457, %rd8285, %r746;
$L__BB0_1235:
	and.b64  	%rd8286, %rd16457, 549755813887;
	st.global.u64 	[%rd1049+7424], %rd8286;
	add.s32 	%r5476, %r698, 1170;
	shr.u32 	%r5477, %r5476, 6;
	sub.s32 	%r747, %r5477, %r699;
	and.b32  	%r748, %r5476, 50;
	setp.lt.u32 	%p277, %r748, 26;
	@%p277 bra 	$L__BB0_1237;
	mul.wide.s32 	%rd8287, %r747, 8;
	add.s64 	%rd8288, %rd13, %rd8287;
	ld.local.u64 	%rd8289, [%rd8288];
	ld.local.u64 	%rd8290, [%rd8288+8];
	shr.u64 	%rd8291, %rd8289, %r748;
	shl.b64 	%rd8292, %rd8290, 1;
	xor.b32  	%r5478, %r748, 63;
	shl.b64 	%rd8293, %rd8292, %r5478;
	or.b64  	%rd16458, %rd8293, %rd8291;
	bra.uni 	$L__BB0_1238;
$L__BB0_1237:
	mul.wide.s32 	%rd8294, %r747, 8;
	add.s64 	%rd8295, %rd13, %rd8294;
	ld.local.u64 	%rd8296, [%rd8295];
	shr.u64 	%rd16458, %rd8296, %r748;
$L__BB0_1238:
	and.b64  	%rd8297, %rd16458, 549755813887;
	st.global.u64 	[%rd1049+7680], %rd8297;
	add.s32 	%r5479, %r698, 1209;
	shr.u32 	%r5480, %r5479, 6;
	sub.s32 	%r749, %r5480, %r699;
	and.b32  	%r750, %r5479, 57;
	setp.eq.s32 	%p278, %r750, 25;
	@%p278 bra 	$L__BB0_1240;
	sub.s32 	%r5481, 64, %r750;
	mul.wide.s32 	%rd8298, %r749, 8;
	add.s64 	%rd8299, %rd13, %rd8298;
	ld.local.u64 	%rd8300, [%rd8299];
	shr.u64 	%rd8301, %rd8300, %r750;
	ld.local.u64 	%rd8302, [%rd8299+8];
	shl.b64 	%rd8303, %rd8302, %r5481;
	and.b64  	%rd8304, %rd8303, 549755813887;
	or.b64  	%rd1122, %rd8304, %rd8301;
	st.global.u64 	[%rd1049+7936], %rd1122;
	bra.uni 	$L__BB0_1666;
$L__BB0_1240:
	mul.wide.s32 	%rd8305, %r749, 8;
	add.s64 	%rd8306, %rd13, %rd8305;
	ld.local.u64 	%rd8307, [%rd8306];
	shr.u64 	%rd1123, %rd8307, 25;
	st.global.u64 	[%rd1049+7936], %rd1123;
	bra.uni 	$L__BB0_1666;
$L__BB0_1241:
	cvta.to.local.u64 	%rd7777, %rd1622;
	mov.u32 	%r5208, %tid.x;
	mul.lo.s32 	%r5209, %r5208, 1280;
	mul.lo.s32 	%r5210, %r5208, 20;
	mul.wide.u32 	%rd7778, %r5210, 8;
	add.s64 	%rd7779, %rd32, %rd7778;
	ld.global.nc.u64 	%rd7780, [%rd7779];
	st.local.u64 	[%rd7777], %rd7780;
	ld.global.nc.u64 	%rd7781, [%rd7779+8];
	st.local.u64 	[%rd7777+8], %rd7781;
	ld.global.nc.u64 	%rd7782, [%rd7779+16];
	st.local.u64 	[%rd7777+16], %rd7782;
	ld.global.nc.u64 	%rd7783, [%rd7779+24];
	st.local.u64 	[%rd7777+24], %rd7783;
	ld.global.nc.u64 	%rd7784, [%rd7779+32];
	st.local.u64 	[%rd7777+32], %rd7784;
	ld.global.nc.u64 	%rd7785, [%rd7779+40];
	st.local.u64 	[%rd7777+40], %rd7785;
	ld.global.nc.u64 	%rd7786, [%rd7779+48];
	st.local.u64 	[%rd7777+48], %rd7786;
	ld.global.nc.u64 	%rd7787, [%rd7779+56];
	st.local.u64 	[%rd7777+56], %rd7787;
	ld.global.nc.u64 	%rd7788, [%rd7779+64];
	st.local.u64 	[%rd7777+64], %rd7788;
	ld.global.nc.u64 	%rd7789, [%rd7779+72];
	st.local.u64 	[%rd7777+72], %rd7789;
	ld.global.nc.u64 	%rd7790, [%rd7779+80];
	st.local.u64 	[%rd7777+80], %rd7790;
	ld.global.nc.u64 	%rd7791, [%rd7779+88];
	st.local.u64 	[%rd7777+88], %rd7791;
	ld.global.nc.u64 	%rd7792, [%rd7779+96];
	st.local.u64 	[%rd7777+96], %rd7792;
	ld.global.nc.u64 	%rd7793, [%rd7779+104];
	st.local.u64 	[%rd7777+104], %rd7793;
	ld.global.nc.u64 	%rd7794, [%rd7779+112];
	st.local.u64 	[%rd7777+112], %rd7794;
	ld.global.nc.u64 	%rd7795, [%rd7779+120];
	st.local.u64 	[%rd7777+120], %rd7795;
	ld.global.nc.u64 	%rd7796, [%rd7779+128];
	st.local.u64 	[%rd7777+128], %rd7796;
	ld.global.nc.u64 	%rd7797, [%rd7779+136];
	st.local.u64 	[%rd7777+136], %rd7797;
	ld.global.nc.u64 	%rd7798, [%rd7779+144];
	st.local.u64 	[%rd7777+144], %rd7798;
	ld.global.nc.u64 	%rd7799, [%rd7779+152];
	st.local.u64 	[%rd7777+152], %rd7799;
	ld.global.nc.u64 	%rd7800, [%rd7779+160];
	st.local.u64 	[%rd7777+160], %rd7800;
	shr.u32 	%r5211, %r5209, 6;
	sub.s32 	%r5212, %r5211, %r5210;
	mul.wide.s32 	%rd7801, %r5212, 8;
	add.s64 	%rd7802, %rd7777, %rd7801;
	ld.local.u64 	%rd7803, [%rd7802];
	and.b64  	%rd7804, %rd7803, 1099511627775;
	mul.wide.u32 	%rd7805, %r5208, 8;
	add.s64 	%rd7806, %rd33, %rd7805;
	st.global.u64 	[%rd7806], %rd7804;
	add.s64 	%rd7807, %rd7802, %rd7801;
	ld.local.u64 	%rd7808, [%rd7807];
	ld.local.u64 	%rd7809, [%rd7807+8];
	mov.b64 	{%r5213, %r5214}, %rd7809;
	mov.b64 	{%r5215, %r5216}, %rd7808;
	shf.l.wrap.b32 	%r5217, %r5216, %r5213, 24;
	shf.l.wrap.b32 	%r5218, %r5213, %r5214, 24;
	mov.b64 	%rd7810, {%r5217, %r5218};
	and.b64  	%rd7811, %rd7810, 1099511627775;
	st.global.u64 	[%rd7806+256], %rd7811;
	or.b32  	%r5219, %r5209, 64;
	shr.u32 	%r5220, %r5219, 6;
	sub.s32 	%r5221, %r5220, %r5210;
	mul.wide.s32 	%rd7812, %r5221, 8;
	add.s64 	%rd7813, %rd7802, %rd7812;
	ld.local.u64 	%rd7814, [%rd7813];
	shr.u64 	%rd7815, %rd7814, 16;
	and.b64  	%rd7816, %rd7815, 1099511627775;
	st.global.u64 	[%rd7806+512], %rd7816;
	ld.local.u64 	%rd7817, [%rd7813];
	ld.local.u64 	%rd7818, [%rd7813+8];
	mov.b64 	{%r5222, %r5223}, %rd7818;
	mov.b64 	{%r5224, %r5225}, %rd7817;
	shf.l.wrap.b32 	%r5226, %r5225, %r5222, 8;
	shf.l.wrap.b32 	%r5227, %r5222, %r5223, 8;
	mov.b64 	%rd7819, {%r5226, %r5227};
	and.b64  	%rd7820, %rd7819, 1099511627775;
	st.global.u64 	[%rd7806+768], %rd7820;
	or.b32  	%r5228, %r5209, 128;
	shr.u32 	%r5229, %r5228, 6;
	sub.s32 	%r5230, %r5229, %r5210;
	mul.wide.s32 	%rd7821, %r5230, 8;
	add.s64 	%rd7822, %rd7802, %rd7821;
	ld.local.u64 	%rd7823, [%rd7822];
	ld.local.u64 	%rd7824, [%rd7822+8];
	mov.b64 	{%r5231, %r5232}, %rd7824;
	mov.b64 	{%r5233, %r5234}, %rd7823;
	mov.b64 	%rd7825, {%r5234, %r5231};
	and.b64  	%rd7826, %rd7825, 1099511627775;
	st.global.u64 	[%rd7806+1024], %rd7826;
	or.b32  	%r5235, %r5209, 192;
	shr.u32 	%r5236, %r5235, 6;
	sub.s32 	%r5237, %r5236, %r5210;
	mul.wide.s32 	%rd7827, %r5237, 8;
	add.s64 	%rd7828, %rd7802, %rd7827;
	ld.local.u64 	%rd7829, [%rd7828];
	shr.u64 	%rd7830, %rd7829, 8;
	and.b64  	%rd7831, %rd7830, 1099511627775;
	st.global.u64 	[%rd7806+1280], %rd7831;
	ld.local.u64 	%rd7832, [%rd7828];
	ld.local.u64 	%rd7833, [%rd7828+8];
	mov.b64 	{%r5238, %r5239}, %rd7833;
	mov.b64 	{%r5240, %r5241}, %rd7832;
	shf.l.wrap.b32 	%r5242, %r5241, %r5238, 16;
	shf.l.wrap.b32 	%r5243, %r5238, %r5239, 16;
	mov.b64 	%rd7834, {%r5242, %r5243};
	and.b64  	%rd7835, %rd7834, 1099511627775;
	st.global.u64 	[%rd7806+1536], %rd7835;
	add.s32 	%r5244, %r5209, 280;
	shr.u32 	%r5245, %r5244, 6;
	sub.s32 	%r5246, %r5245, %r5210;
	mul.wide.s32 	%rd7836, %r5246, 8;
	add.s64 	%rd7837, %rd7802, %rd7836;
	ld.local.u64 	%rd7838, [%rd7837];
	shr.u64 	%rd7839, %rd7838, 24;
	st.global.u64 	[%rd7806+1792], %rd7839;
	ld.local.u64 	%rd7840, [%rd7802+40];
	and.b64  	%rd7841, %rd7840, 1099511627775;
	st.global.u64 	[%rd7806+2048], %rd7841;
	add.s32 	%r5247, %r5209, 360;
	shr.u32 	%r5248, %r5247, 6;
	sub.s32 	%r5249, %r5248, %r5210;
	mul.wide.s32 	%rd7842, %r5249, 8;
	add.s64 	%rd7843, %rd7802, %rd7842;
	ld.local.u64 	%rd7844, [%rd7843];
	ld.local.u64 	%rd7845, [%rd7843+8];
	mov.b64 	{%r5250, %r5251}, %rd7845;
	mov.b64 	{%r5252, %r5253}, %rd7844;
	shf.l.wrap.b32 	%r5254, %r5253, %r5250, 24;
	shf.l.wrap.b32 	%r5255, %r5250, %r5251, 24;
	mov.b64 	%rd7846, {%r5254, %r5255};
	and.b64  	%rd7847, %rd7846, 1099511627775;
	st.global.u64 	[%rd7806+2304], %rd7847;
	add.s32 	%r5256, %r5209, 400;
	shr.u32 	%r5257, %r5256, 6;
	sub.s32 	%r5258, %r5257, %r5210;
	mul.wide.s32 	%rd7848, %r5258, 8;
	add.s64 	%rd7849, %rd7802, %rd7848;
	ld.local.u64 	%rd7850, [%rd7849];
	shr.u64 	%rd7851, %rd7850, 16;
	and.b64  	%rd7852, %rd7851, 1099511627775;
	st.global.u64 	[%rd7806+2560], %rd7852;
	add.s32 	%r5259, %r5209, 440;
	shr.u32 	%r5260, %r5259, 6;
	sub.s32 	%r5261, %r5260, %r5210;
	mul.wide.s32 	%rd7853, %r5261, 8;
	add.s64 	%rd7854, %rd7802, %rd7853;
	ld.local.u64 	%rd7855, [%rd7854];
	ld.local.u64 	%rd7856, [%rd7854+8];
	mov.b64 	{%r5262, %r5263}, %rd7856;
	mov.b64 	{%r5264, %r5265}, %rd7855;
	shf.l.wrap.b32 	%r5266, %r5265, %r5262, 8;
	shf.l.wrap.b32 	%r5267, %r5262, %r5263, 8;
	mov.b64 	%rd7857, {%r5266, %r5267};
	and.b64  	%rd7858, %rd7857, 1099511627775;
	st.global.u64 	[%rd7806+2816], %rd7858;
	add.s32 	%r5268, %r5209, 480;
	shr.u32 	%r5269, %r5268, 6;
	sub.s32 	%r5270, %r5269, %r5210;
	mul.wide.s32 	%rd7859, %r5270, 8;
	add.s64 	%rd7860, %rd7802, %rd7859;
	ld.local.u64 	%rd7861, [%rd7860];
	ld.local.u64 	%rd7862, [%rd7860+8];
	mov.b64 	{%r5271, %r5272}, %rd7862;
	mov.b64 	{%r5273, %r5274}, %rd7861;
	mov.b64 	%rd7863, {%r5274, %r5271};
	and.b64  	%rd7864, %rd7863, 1099511627775;
	st.global.u64 	[%rd7806+3072], %rd7864;
	add.s32 	%r5275, %r5209, 520;
	shr.u32 	%r5276, %r5275, 6;
	sub.s32 	%r5277, %r5276, %r5210;
	mul.wide.s32 	%rd7865, %r5277, 8;
	add.s64 	%rd7866, %rd7802, %rd7865;
	ld.local.u64 	%rd7867, [%rd7866];
	shr.u64 	%rd7868, %rd7867, 8;
	and.b64  	%rd7869, %rd7868, 1099511627775;
	st.global.u64 	[%rd7806+3328], %rd7869;
	add.s32 	%r5278, %r5209, 560;
	shr.u32 	%r5279, %r5278, 6;
	sub.s32 	%r5280, %r5279, %r5210;
	mul.wide.s32 	%rd7870, %r5280, 8;
	add.s64 	%rd7871, %rd7802, %rd7870;
	ld.local.u64 	%rd7872, [%rd7871];
	ld.local.u64 	%rd7873, [%rd7871+8];
	mov.b64 	{%r5281, %r5282}, %rd7873;
	mov.b64 	{%r5283, %r5284}, %rd7872;
	shf.l.wrap.b32 	%r5285, %r5284, %r5281, 16;
	shf.l.wrap.b32 	%r5286, %r5281, %r5282, 16;
	mov.b64 	%rd7874, {%r5285, %r5286};
	and.b64  	%rd7875, %rd7874, 1099511627775;
	st.global.u64 	[%rd7806+3584], %rd7875;
	add.s32 	%r5287, %r5209, 600;
	shr.u32 	%r5288, %r5287, 6;
	sub.s32 	%r5289, %r5288, %r5210;
	mul.wide.s32 	%rd7876, %r5289, 8;
	add.s64 	%rd7877, %rd7802, %rd7876;
	ld.local.u64 	%rd7878, [%rd7877];
	shr.u64 	%rd7879, %rd7878, 24;
	st.global.u64 	[%rd7806+3840], %rd7879;
	ld.local.u64 	%rd7880, [%rd7802+80];
	and.b64  	%rd7881, %rd7880, 1099511627775;
	st.global.u64 	[%rd7806+4096], %rd7881;
	add.s32 	%r5290, %r5209, 680;
	shr.u32 	%r5291, %r5290, 6;
	sub.s32 	%r5292, %r5291, %r5210;
	mul.wide.s32 	%rd7882, %r5292, 8;
	add.s64 	%rd7883, %rd7802, %rd7882;
	ld.local.u64 	%rd7884, [%rd7883];
	ld.local.u64 	%rd7885, [%rd7883+8];
	mov.b64 	{%r5293, %r5294}, %rd7885;
	mov.b64 	{%r5295, %r5296}, %rd7884;
	shf.l.wrap.b32 	%r5297, %r5296, %r5293, 24;
	shf.l.wrap.b32 	%r5298, %r5293, %r5294, 24;
	mov.b64 	%rd7886, {%r5297, %r5298};
	and.b64  	%rd7887, %rd7886, 1099511627775;
	st.global.u64 	[%rd7806+4352], %rd7887;
	add.s32 	%r5299, %r5209, 720;
	shr.u32 	%r5300, %r5299, 6;
	sub.s32 	%r5301, %r5300, %r5210;
	mul.wide.s32 	%rd7888, %r5301, 8;
	add.s64 	%rd7889, %rd7802, %rd7888;
	ld.local.u64 	%rd7890, [%rd7889];
	shr.u64 	%rd7891, %rd7890, 16;
	and.b64  	%rd7892, %rd7891, 1099511627775;
	st.global.u64 	[%rd7806+4608], %rd7892;
	add.s32 	%r5302, %r5209, 760;
	shr.u32 	%r5303, %r5302, 6;
	sub.s32 	%r5304, %r5303, %r5210;
	mul.wide.s32 	%rd7893, %r5304, 8;
	add.s64 	%rd7894, %rd7802, %rd7893;
	ld.local.u64 	%rd7895, [%rd7894];
	ld.local.u64 	%rd7896, [%rd7894+8];
	mov.b64 	{%r5305, %r5306}, %rd7896;
	mov.b64 	{%r5307, %r5308}, %rd7895;
	shf.l.wrap.b32 	%r5309, %r5308, %r5305, 8;
	shf.l.wrap.b32 	%r5310, %r5305, %r5306, 8;
	mov.b64 	%rd7897, {%r5309, %r5310};
	and.b64  	%rd7898, %rd7897, 1099511627775;
	st.global.u64 	[%rd7806+4864], %rd7898;
	add.s32 	%r5311, %r5209, 800;
	shr.u32 	%r5312, %r5311, 6;
	sub.s32 	%r5313, %r5312, %r5210;
	mul.wide.s32 	%rd7899, %r5313, 8;
	add.s64 	%rd7900, %rd7802, %rd7899;
	ld.local.u64 	%rd7901, [%rd7900];
	ld.local.u64 	%rd7902, [%rd7900+8];
	mov.b64 	{%r5314, %r5315}, %rd7902;
	mov.b64 	{%r5316, %r5317}, %rd7901;
	mov.b64 	%rd7903, {%r5317, %r5314};
	and.b64  	%rd7904, %rd7903, 1099511627775;
	st.global.u64 	[%rd7806+5120], %rd7904;
	add.s32 	%r5318, %r5209, 840;
	shr.u32 	%r5319, %r5318, 6;
	sub.s32 	%r5320, %r5319, %r5210;
	mul.wide.s32 	%rd7905, %r5320, 8;
	add.s64 	%rd7906, %rd7802, %rd7905;
	ld.local.u64 	%rd7907, [%rd7906];
	shr.u64 	%rd7908, %rd7907, 8;
	and.b64  	%rd7909, %rd7908, 1099511627775;
	st.global.u64 	[%rd7806+5376], %rd7909;
	add.s32 	%r5321, %r5209, 880;
	shr.u32 	%r5322, %r5321, 6;
	sub.s32 	%r5323, %r5322, %r5210;
	mul.wide.s32 	%rd7910, %r5323, 8;
	add.s64 	%rd7911, %rd7802, %rd7910;
	ld.local.u64 	%rd7912, [%rd7911];
	ld.local.u64 	%rd7913, [%rd7911+8];
	mov.b64 	{%r5324, %r5325}, %rd7913;
	mov.b64 	{%r5326, %r5327}, %rd7912;
	shf.l.wrap.b32 	%r5328, %r5327, %r5324, 16;
	shf.l.wrap.b32 	%r5329, %r5324, %r5325, 16;
	mov.b64 	%rd7914, {%r5328, %r5329};
	and.b64  	%rd7915, %rd7914, 1099511627775;
	st.global.u64 	[%rd7806+5632], %rd7915;
	add.s32 	%r5330, %r5209, 920;
	shr.u32 	%r5331, %r5330, 6;
	sub.s32 	%r5332, %r5331, %r5210;
	mul.wide.s32 	%rd7916, %r5332, 8;
	add.s64 	%rd7917, %rd7802, %rd7916;
	ld.local.u64 	%rd7918, [%rd7917];
	shr.u64 	%rd7919, %rd7918, 24;
	st.global.u64 	[%rd7806+5888], %rd7919;
	ld.local.u64 	%rd7920, [%rd7802+120];
	and.b64  	%rd7921, %rd7920, 1099511627775;
	st.global.u64 	[%rd7806+6144], %rd7921;
	add.s32 	%r5333, %r5209, 1000;
	shr.u32 	%r5334, %r5333, 6;
	sub.s32 	%r5335, %r5334, %r5210;
	mul.wide.s32 	%rd7922, %r5335, 8;
	add.s64 	%rd7923, %rd7802, %rd7922;
	ld.local.u64 	%rd7924, [%rd7923];
	ld.local.u64 	%rd7925, [%rd7923+8];
	mov.b64 	{%r5336, %r5337}, %rd7925;
	mov.b64 	{%r5338, %r5339}, %rd7924;
	shf.l.wrap.b32 	%r5340, %r5339, %r5336, 24;
	shf.l.wrap.b32 	%r5341, %r5336, %r5337, 24;
	mov.b64 	%rd7926, {%r5340, %r5341};
	and.b64  	%rd7927, %rd7926, 1099511627775;
	st.global.u64 	[%rd7806+6400], %rd7927;
	add.s32 	%r5342, %r5209, 1040;
	shr.u32 	%r5343, %r5342, 6;
	sub.s32 	%r5344, %r5343, %r5210;
	mul.wide.s32 	%rd7928, %r5344, 8;
	add.s64 	%rd7929, %rd7802, %rd7928;
	ld.local.u64 	%rd7930, [%rd7929];
	shr.u64 	%rd7931, %rd7930, 16;
	and.b64  	%rd7932, %rd7931, 1099511627775;
	st.global.u64 	[%rd7806+6656], %rd7932;
	add.s32 	%r5345, %r5209, 1080;
	shr.u32 	%r5346, %r5345, 6;
	sub.s32 	%r5347, %r5346, %r5210;
	mul.wide.s32 	%rd7933, %r5347, 8;
	add.s64 	%rd7934, %rd7802, %rd7933;
	ld.local.u64 	%rd7935, [%rd7934];
	ld.local.u64 	%rd7936, [%rd7934+8];
	mov.b64 	{%r5348, %r5349}, %rd7936;
	mov.b64 	{%r5350, %r5351}, %rd7935;
	shf.l.wrap.b32 	%r5352, %r5351, %r5348, 8;
	shf.l.wrap.b32 	%r5353, %r5348, %r5349, 8;
	mov.b64 	%rd7937, {%r5352, %r5353};
	and.b64  	%rd7938, %rd7937, 1099511627775;
	st.global.u64 	[%rd7806+6912], %rd7938;
	add.s32 	%r5354, %r5209, 1120;
	shr.u32 	%r5355, %r5354, 6;
	sub.s32 	%r5356, %r5355, %r5210;
	mul.wide.s32 	%rd7939, %r5356, 8;
	add.s64 	%rd7940, %rd7802, %rd7939;
	ld.local.u64 	%rd7941, [%rd7940];
	ld.local.u64 	%rd7942, [%rd7940+8];
	mov.b64 	{%r5357, %r5358}, %rd7942;
	mov.b64 	{%r5359, %r5360}, %rd7941;
	mov.b64 	%rd7943, {%r5360, %r5357};
	and.b64  	%rd7944, %rd7943, 1099511627775;
	st.global.u64 	[%rd7806+7168], %rd7944;
	add.s32 	%r5361, %r5209, 1160;
	shr.u32 	%r5362, %r5361, 6;
	sub.s32 	%r5363, %r5362, %r5210;
	mul.wide.s32 	%rd7945, %r5363, 8;
	add.s64 	%rd7946, %rd7802, %rd7945;
	ld.local.u64 	%rd7947, [%rd7946];
	shr.u64 	%rd7948, %rd7947, 8;
	and.b64  	%rd7949, %rd7948, 1099511627775;
	st.global.u64 	[%rd7806+7424], %rd7949;
	add.s32 	%r5364, %r5209, 1200;
	shr.u32 	%r5365, %r5364, 6;
	sub.s32 	%r5366, %r5365, %r5210;
	mul.wide.s32 	%rd7950, %r5366, 8;
	add.s64 	%rd7951, %rd7802, %rd7950;
	ld.local.u64 	%rd7952, [%rd7951];
	ld.local.u64 	%rd7953, [%rd7951+8];
	mov.b64 	{%r5367, %r5368}, %rd7953;
	mov.b64 	{%r5369, %r5370}, %rd7952;
	shf.l.wrap.b32 	%r5371, %r5370, %r5367, 16;
	shf.l.wrap.b32 	%r5372, %r5367, %r5368, 16;
	mov.b64 	%rd7954, {%r5371, %r5372};
	and.b64  	%rd7955, %rd7954, 1099511627775;
	st.global.u64 	[%rd7806+7680], %rd7955;
	add.s32 	%r5373, %r5209, 1240;
	shr.u32 	%r5374, %r5373, 6;
	sub.s32 	%r5375, %r5374, %r5210;
	mul.wide.s32 	%rd7956, %r5375, 8;
	add.s64 	%rd7957, %rd7802, %rd7956;
	ld.local.u64 	%rd7958, [%rd7957];
	shr.u64 	%rd7959, %rd7958, 24;
	st.global.u64 	[%rd7806+7936], %rd7959;
	bra.uni 	$L__BB0_1666;
$L__BB0_1242:
	mul.wide.s32 	%rd7467, %r755, 8;
	add.s64 	%rd7468, %rd12, %rd7467;
	ld.local.u64 	%rd7469, [%rd7468];
	shr.u64 	%rd16460, %rd7469, %r756;
$L__BB0_1243:
	and.b64  	%rd7470, %rd16460, 2199023255551;
	st.global.u64 	[%rd1129+256], %rd7470;
	add.s32 	%r5102, %r752, 82;
	shr.u32 	%r5103, %r5102, 6;
	sub.s32 	%r757, %r5103, %r753;
	and.b32  	%r758, %r5102, 50;
	setp.lt.u32 	%p231, %r758, 24;
	@%p231 bra 	$L__BB0_1245;
	mul.wide.s32 	%rd7471, %r757, 8;
	add.s64 	%rd7472, %rd12, %rd7471;
	ld.local.u64 	%rd7473, [%rd7472];
	ld.local.u64 	%rd7474, [%rd7472+8];
	shr.u64 	%rd7475, %rd7473, %r758;
	shl.b64 	%rd7476, %rd7474, 1;
	xor.b32  	%r5104, %r758, 63;
	shl.b64 	%rd7477, %rd7476, %r5104;
	or.b64  	%rd16461, %rd7477, %rd7475;
	bra.uni 	$L__BB0_1246;
$L__BB0_1245:
	mul.wide.s32 	%rd7478, %r757, 8;
	add.s64 	%rd7479, %rd12, %rd7478;
	ld.local.u64 	%rd7480, [%rd7479];
	shr.u64 	%rd16461, %rd7480, %r758;
$L__BB0_1246:
	and.b64  	%rd7481, %rd16461, 2199023255551;
	st.global.u64 	[%rd1129+512], %rd7481;
	add.s32 	%r5105, %r752, 123;
	shr.u32 	%r5106, %r5105, 6;
	sub.s32 	%r5107, %r5106, %r753;
	and.b32  	%r5108, %r5105, 59;
	sub.s32 	%r5109, 64, %r5108;
	mul.wide.s32 	%rd7482, %r5107, 8;
	add.s64 	%rd7483, %rd12, %rd7482;
	ld.local.u64 	%rd7484, [%rd7483];
	shr.u64 	%rd7485, %rd7484, %r5108;
	ld.local.u64 	%rd7486, [%rd7483+8];
	shl.b64 	%rd7487, %rd7486, %r5109;
	and.b64  	%rd7488, %rd7487, 2199023255551;
	or.b64  	%rd7489, %rd7488, %rd7485;
	st.global.u64 	[%rd1129+768], %rd7489;
	add.s32 	%r5110, %r752, 164;
	shr.u32 	%r5111, %r5110, 6;
	sub.s32 	%r759, %r5111, %r753;
	and.b32  	%r760, %r5110, 36;
	setp.lt.u32 	%p232, %r760, 24;
	@%p232 bra 	$L__BB0_1248;
	mul.wide.s32 	%rd7490, %r759, 8;
	add.s64 	%rd7491, %rd12, %rd7490;
	ld.local.u64 	%rd7492, [%rd7491];
	ld.local.u64 	%rd7493, [%rd7491+8];
	shr.u64 	%rd7494, %rd7492, %r760;
	shl.b64 	%rd7495, %rd7493, 1;
	xor.b32  	%r5112, %r760, 63;
	shl.b64 	%rd7496, %rd7495, %r5112;
	or.b64  	%rd16462, %rd7496, %rd7494;
	bra.uni 	$L__BB0_1249;
$L__BB0_1248:
	mul.wide.s32 	%rd7497, %r759, 8;
	add.s64 	%rd7498, %rd12, %rd7497;
	ld.local.u64 	%rd7499, [%rd7498];
	shr.u64 	%rd16462, %rd7499, %r760;
$L__BB0_1249:
	and.b64  	%rd7500, %rd16462, 2199023255551;
	st.global.u64 	[%rd1129+1024], %rd7500;
	add.s32 	%r5113, %r752, 205;
	shr.u32 	%r5114, %r5113, 6;
	sub.s32 	%r761, %r5114, %r753;
	and.b32  	%r762, %r5113, 45;
	setp.lt.u32 	%p233, %r762, 24;
	@%p233 bra 	$L__BB0_1251;
	mul.wide.s32 	%rd7501, %r761, 8;
	add.s64 	%rd7502, %rd12, %rd7501;
	ld.local.u64 	%rd7503, [%rd7502];
	ld.local.u64 	%rd7504, [%rd7502+8];
	shr.u64 	%rd7505, %rd7503, %r762;
	shl.b64 	%rd7506, %rd7504, 1;
	xor.b32  	%r5115, %r762, 63;
	shl.b64 	%rd7507, %rd7506, %r5115;
	or.b64  	%rd16463, %rd7507, %rd7505;
	bra.uni 	$L__BB0_1252;
$L__BB0_1251:
	mul.wide.s32 	%rd7508, %r761, 8;
	add.s64 	%rd7509, %rd12, %rd7508;
	ld.local.u64 	%rd7510, [%rd7509];
	shr.u64 	%rd16463, %rd7510, %r762;
$L__BB0_1252:
	and.b64  	%rd7511, %rd16463, 2199023255551;
	st.global.u64 	[%rd1129+1280], %rd7511;
	add.s32 	%r5116, %r752, 246;
	shr.u32 	%r5117, %r5116, 6;
	sub.s32 	%r763, %r5117, %r753;
	and.b32  	%r764, %r5116, 54;
	setp.lt.u32 	%p234, %r764, 24;
	@%p234 bra 	$L__BB0_1254;
	mul.wide.s32 	%rd7512, %r763, 8;
	add.s64 	%rd7513, %rd12, %rd7512;
	ld.local.u64 	%rd7514, [%rd7513];
	ld.local.u64 	%rd7515, [%rd7513+8];
	shr.u64 	%rd7516, %rd7514, %r764;
	shl.b64 	%rd7517, %rd7515, 1;
	xor.b32  	%r5118, %r764, 63;
	shl.b64 	%rd7518, %rd7517, %r5118;
	or.b64  	%rd16464, %rd7518, %rd7516;
	bra.uni 	$L__BB0_1255;
$L__BB0_1254:
	mul.wide.s32 	%rd7519, %r763, 8;
	add.s64 	%rd7520, %rd12, %rd7519;
	ld.local.u64 	%rd7521, [%rd7520];
	shr.u64 	%rd16464, %rd7521, %r764;
$L__BB0_1255:
	and.b64  	%rd7522, %rd16464, 2199023255551;
	st.global.u64 	[%rd1129+1536], %rd7522;
	add.s32 	%r5119, %r752, 287;
	shr.u32 	%r5120, %r5119, 6;
	sub.s32 	%r5121, %r5120, %r753;
	and.b32  	%r5122, %r5119, 63;
	sub.s32 	%r5123, 64, %r5122;
	mul.wide.s32 	%rd7523, %r5121, 8;
	add.s64 	%rd7524, %rd12, %rd7523;
	ld.local.u64 	%rd7525, [%rd7524];
	shr.u64 	%rd7526, %rd7525, %r5122;
	ld.local.u64 	%rd7527, [%rd7524+8];
	shl.b64 	%rd7528, %rd7527, %r5123;
	and.b64  	%rd7529, %rd7528, 2199023255551;
	or.b64  	%rd7530, %rd7529, %rd7526;
	st.global.u64 	[%rd1129+1792], %rd7530;
	add.s32 	%r5124, %r752, 328;
	shr.u32 	%r5125, %r5124, 6;
	sub.s32 	%r765, %r5125, %r753;
	and.b32  	%r766, %r5124, 40;
	setp.lt.u32 	%p235, %r766, 24;
	@%p235 bra 	$L__BB0_1257;
	mul.wide.s32 	%rd7531, %r765, 8;
	add.s64 	%rd7532, %rd12, %rd7531;
	ld.local.u64 	%rd7533, [%rd7532];
	ld.local.u64 	%rd7534, [%rd7532+8];
	shr.u64 	%rd7535, %rd7533, %r766;
	shl.b64 	%rd7536, %rd7534, 1;
	xor.b32  	%r5126, %r766, 63;
	shl.b64 	%rd7537, %rd7536, %r5126;
	or.b64  	%rd16465, %rd7537, %rd7535;
	bra.uni 	$L__BB0_1258;
$L__BB0_1257:
	mul.wide.s32 	%rd7538, %r765, 8;
	add.s64 	%rd7539, %rd12, %rd7538;
	ld.local.u64 	%rd7540, [%rd7539];
	shr.u64 	%rd16465, %rd7540, %r766;
$L__BB0_1258:
	and.b64  	%rd7541, %rd16465, 2199023255551;
	st.global.u64 	[%rd1129+2048], %rd7541;
	add.s32 	%r5127, %r752, 369;
	shr.u32 	%r5128, %r5127, 6;
	sub.s32 	%r767, %r5128, %r753;
	and.b32  	%r768, %r5127, 49;
	setp.lt.u32 	%p236, %r768, 24;
	@%p236 bra 	$L__BB0_1260;
	mul.wide.s32 	%rd7542, %r767, 8;
	add.s64 	%rd7543, %rd12, %rd7542;
	ld.local.u64 	%rd7544, [%rd7543];
	ld.local.u64 	%rd7545, [%rd7543+8];
	shr.u64 	%rd7546, %rd7544, %r768;
	shl.b64 	%rd7547, %rd7545, 1;
	xor.b32  	%r5129, %r768, 63;
	shl.b64 	%rd7548, %rd7547, %r5129;
	or.b64  	%rd16466, %rd7548, %rd7546;
	bra.uni 	$L__BB0_1261;
$L__BB0_1260:
	mul.wide.s32 	%rd7549, %r767, 8;
	add.s64 	%rd7550, %rd12, %rd7549;
	ld.local.u64 	%rd7551, [%rd7550];
	shr.u64 	%rd16466, %rd7551, %r768;
$L__BB0_1261:
	and.b64  	%rd7552, %rd16466, 2199023255551;
	st.global.u64 	[%rd1129+2304], %rd7552;
	add.s32 	%r5130, %r752, 410;
	shr.u32 	%r5131, %r5130, 6;
	sub.s32 	%r5132, %r5131, %r753;
	and.b32  	%r5133, %r5130, 58;
	sub.s32 	%r5134, 64, %r5133;
	mul.wide.s32 	%rd7553, %r5132, 8;
	add.s64 	%rd7554, %rd12, %rd7553;
	ld.local.u64 	%rd7555, [%rd7554];
	shr.u64 	%rd7556, %rd7555, %r5133;
	ld.local.u64 	%rd7557, [%rd7554+8];
	shl.b64 	%rd7558, %rd7557, %r5134;
	and.b64  	%rd7559, %rd7558, 2199023255551;
	or.b64  	%rd7560, %rd7559, %rd7556;
	st.global.u64 	[%rd1129+2560], %rd7560;
	add.s32 	%r5135, %r752, 451;
	shr.u32 	%r5136, %r5135, 6;
	sub.s32 	%r769, %r5136, %r753;
	and.b32  	%r770, %r5135, 35;
	setp.lt.u32 	%p237, %r770, 24;
	@%p237 bra 	$L__BB0_1263;
	mul.wide.s32 	%rd7561, %r769, 8;
	add.s64 	%rd7562, %rd12, %rd7561;
	ld.local.u64 	%rd7563, [%rd7562];
	ld.local.u64 	%rd7564, [%rd7562+8];
	shr.u64 	%rd7565, %rd7563, %r770;
	shl.b64 	%rd7566, %rd7564, 1;
	xor.b32  	%r5137, %r770, 63;
	shl.b64 	%rd7567, %rd7566, %r5137;
	or.b64  	%rd16467, %rd7567, %rd7565;
	bra.uni 	$L__BB0_1264;
$L__BB0_1263:
	mul.wide.s32 	%rd7568, %r769, 8;
	add.s64 	%rd7569, %rd12, %rd7568;
	ld.local.u64 	%rd7570, [%rd7569];
	shr.u64 	%rd16467, %rd7570, %r770;
$L__BB0_1264:
	and.b64  	%rd7571, %rd16467, 2199023255551;
	st.global.u64 	[%rd1129+2816], %rd7571;
	add.s32 	%r5138, %r752, 492;
	shr.u32 	%r5139, %r5138, 6;
	sub.s32 	%r771, %r5139, %r753;
	and.b32  	%r772, %r5138, 44;
	setp.lt.u32 	%p238, %r772, 24;
	@%p238 bra 	$L__BB0_1266;
	mul.wide.s32 	%rd7572, %r771, 8;
	add.s64 	%rd7573, %rd12, %rd7572;
	ld.local.u64 	%rd7574, [%rd7573];
	ld.local.u64 	%rd7575, [%rd7573+8];
	shr.u64 	%rd7576, %rd7574, %r772;
	shl.b64 	%rd7577, %rd7575, 1;
	xor.b32  	%r5140, %r772, 63;
	shl.b64 	%rd7578, %rd7577, %r5140;
	or.b64  	%rd16468, %rd7578, %rd7576;
	bra.uni 	$L__BB0_1267;
$L__BB0_1266:
	mul.wide.s32 	%rd7579, %r771, 8;
	add.s64 	%rd7580, %rd12, %rd7579;
	ld.local.u64 	%rd7581, [%rd7580];
	shr.u64 	%rd16468, %rd7581, %r772;
$L__BB0_1267:
	and.b64  	%rd7582, %rd16468, 2199023255551;
	st.global.u64 	[%rd1129+3072], %rd7582;
	add.s32 	%r5141, %r752, 533;
	shr.u32 	%r5142, %r5141, 6;
	sub.s32 	%r773, %r5142, %r753;
	and.b32  	%r774, %r5141, 53;
	setp.lt.u32 	%p239, %r774, 24;
	@%p239 bra 	$L__BB0_1269;
	mul.wide.s32 	%rd7583, %r773, 8;
	add.s64 	%rd7584, %rd12, %rd7583;
	ld.local.u64 	%rd7585, [%rd7584];
	ld.local.u64 	%rd7586, [%rd7584+8];
	shr.u64 	%rd7587, %rd7585, %r774;
	shl.b64 	%rd7588, %rd7586, 1;
	xor.b32  	%r5143, %r774, 63;
	shl.b64 	%rd7589, %rd7588, %r5143;
	or.b64  	%rd16469, %rd7589, %rd7587;
	bra.uni 	$L__BB0_1270;
$L__BB0_1269:
	mul.wide.s32 	%rd7590, %r773, 8;
	add.s64 	%rd7591, %rd12, %rd7590;
	ld.local.u64 	%rd7592, [%rd7591];
	shr.u64 	%rd16469, %rd7592, %r774;
$L__BB0_1270:
	and.b64  	%rd7593, %rd16469, 2199023255551;
	st.global.u64 	[%rd1129+3328], %rd7593;
	add.s32 	%r5144, %r752, 574;
	shr.u32 	%r5145, %r5144, 6;
	sub.s32 	%r5146, %r5145, %r753;
	and.b32  	%r5147, %r5144, 62;
	sub.s32 	%r5148, 64, %r5147;
	mul.wide.s32 	%rd7594, %r5146, 8;
	add.s64 	%rd7595, %rd12, %rd7594;
	ld.local.u64 	%rd7596, [%rd7595];
	shr.u64 	%rd7597, %rd7596, %r5147;
	ld.local.u64 	%rd7598, [%rd7595+8];
	shl.b64 	%rd7599, %rd7598, %r5148;
	and.b64  	%rd7600, %rd7599, 2199023255551;
	or.b64  	%rd7601, %rd7600, %rd7597;
	st.global.u64 	[%rd1129+3584], %rd7601;
	add.s32 	%r5149, %r752, 615;
	shr.u32 	%r5150, %r5149, 6;
	sub.s32 	%r775, %r5150, %r753;
	and.b32  	%r776, %r5149, 39;
	setp.lt.u32 	%p240, %r776, 24;
	@%p240 bra 	$L__BB0_1272;
	mul.wide.s32 	%rd7602, %r775, 8;
	add.s64 	%rd7603, %rd12, %rd7602;
	ld.local.u64 	%rd7604, [%rd7603];
	ld.local.u64 	%rd7605, [%rd7603+8];
	shr.u64 	%rd7606, %rd7604, %r776;
	shl.b64 	%rd7607, %rd7605, 1;
	xor.b32  	%r5151, %r776, 63;
	shl.b64 	%rd7608, %rd7607, %r5151;
	or.b64  	%rd16470, %rd7608, %rd7606;
	bra.uni 	$L__BB0_1273;
$L__BB0_1272:
	mul.wide.s32 	%rd7609, %r775, 8;
	add.s64 	%rd7610, %rd12, %rd7609;
	ld.local.u64 	%rd7611, [%rd7610];
	shr.u64 	%rd16470, %rd7611, %r776;
$L__BB0_1273:
	and.b64  	%rd7612, %rd16470, 2199023255551;
	st.global.u64 	[%rd1129+3840], %rd7612;
	add.s32 	%r5152, %r752, 656;
	shr.u32 	%r5153, %r5152, 6;
	sub.s32 	%r777, %r5153, %r753;
	and.b32  	%r778, %r5152, 48;
	setp.lt.u32 	%p241, %r778, 24;
	@%p241 bra 	$L__BB0_1275;
	mul.wide.s32 	%rd7613, %r777, 8;
	add.s64 	%rd7614, %rd12, %rd7613;
	ld.local.u64 	%rd7615, [%rd7614];
	ld.local.u64 	%rd7616, [%rd7614+8];
	shr.u64 	%rd7617, %rd7615, %r778;
	shl.b64 	%rd7618, %rd7616, 1;
	xor.b32  	%r5154, %r778, 63;
	shl.b64 	%rd7619, %rd7618, %r5154;
	or.b64  	%rd16471, %rd7619, %rd7617;
	bra.uni 	$L__BB0_1276;
$L__BB0_1275:
	mul.wide.s32 	%rd7620, %r777, 8;
	add.s64 	%rd7621, %rd12, %rd7620;
	ld.local.u64 	%rd7622, [%rd7621];
	shr.u64 	%rd16471, %rd7622, %r778;
$L__BB0_1276:
	and.b64  	%rd7623, %rd16471, 2199023255551;
	st.global.u64 	[%rd1129+4096], %rd7623;
	add.s32 	%r5155, %r752, 697;
	shr.u32 	%r5156, %r5155, 6;
	sub.s32 	%r5157, %r5156, %r753;
	and.b32  	%r5158, %r5155, 57;
	sub.s32 	%r5159, 64, %r5158;
	mul.wide.s32 	%rd7624, %r5157, 8;
	add.s64 	%rd7625, %rd12, %rd7624;
	ld.local.u64 	%rd7626, [%rd7625];
	shr.u64 	%rd7627, %rd7626, %r5158;
	ld.local.u64 	%rd7628, [%rd7625+8];
	shl.b64 	%rd7629, %rd7628, %r5159;
	and.b64  	%rd7630, %rd7629, 2199023255551;
	or.b64  	%rd7631, %rd7630, %rd7627;
	st.global.u64 	[%rd1129+4352], %rd7631;
	add.s32 	%r5160, %r752, 738;
	shr.u32 	%r5161, %r5160, 6;
	sub.s32 	%r779, %r5161, %r753;
	and.b32  	%r780, %r5160, 34;
	setp.lt.u32 	%p242, %r780, 24;
	@%p242 bra 	$L__BB0_1278;
	mul.wide.s32 	%rd7632, %r779, 8;
	add.s64 	%rd7633, %rd12, %rd7632;
	ld.local.u64 	%rd7634, [%rd7633];
	ld.local.u64 	%rd7635, [%rd7633+8];
	shr.u64 	%rd7636, %rd7634, %r780;
	shl.b64 	%rd7637, %rd7635, 1;
	xor.b32  	%r5162, %r780, 63;
	shl.b64 	%rd7638, %rd7637, %r5162;
	or.b64  	%rd16472, %rd7638, %rd7636;
	bra.uni 	$L__BB0_1279;
$L__BB0_1278:
	mul.wide.s32 	%rd7639, %r779, 8;
	add.s64 	%rd7640, %rd12, %rd7639;
	ld.local.u64 	%rd7641, [%rd7640];
	shr.u64 	%rd16472, %rd7641, %r780;
$L__BB0_1279:
	and.b64  	%rd7642, %rd16472, 2199023255551;
	st.global.u64 	[%rd1129+4608], %rd7642;
	add.s32 	%r5163, %r752, 779;
	shr.u32 	%r5164, %r5163, 6;
	sub.s32 	%r781, %r5164, %r753;
	and.b32  	%r782, %r5163, 43;
	setp.lt.u32 	%p243, %r782, 24;
	@%p243 bra 	$L__BB0_1281;
	mul.wide.s32 	%rd7643, %r781, 8;
	add.s64 	%rd7644, %rd12, %rd7643;
	ld.local.u64 	%rd7645, [%rd7644];
	ld.local.u64 	%rd7646, [%rd7644+8];
	shr.u64 	%rd7647, %rd7645, %r782;
	shl.b64 	%rd7648, %rd7646, 1;
	xor.b32  	%r5165, %r782, 63;
	shl.b64 	%rd7649, %rd7648, %r5165;
	or.b64  	%rd16473, %rd7649, %rd7647;
	bra.uni 	$L__BB0_1282;
$L__BB0_1281:
	mul.wide.s32 	%rd7650, %r781, 8;
	add.s64 	%rd7651, %rd12, %rd7650;
	ld.local.u64 	%rd7652, [%rd7651];
	shr.u64 	%rd16473, %rd7652, %r782;
$L__BB0_1282:
	and.b64  	%rd7653, %rd16473, 2199023255551;
	st.global.u64 	[%rd1129+4864], %rd7653;
	add.s32 	%r5166, %r752, 820;
	shr.u32 	%r5167, %r5166, 6;
	sub.s32 	%r783, %r5167, %r753;
	and.b32  	%r784, %r5166, 52;
	setp.lt.u32 	%p244, %r784, 24;
	@%p244 bra 	$L__BB0_1284;
	mul.wide.s32 	%rd7654, %r783, 8;
	add.s64 	%rd7655, %rd12, %rd7654;
	ld.local.u64 	%rd7656, [%rd7655];
	ld.local.u64 	%rd7657, [%rd7655+8];
	shr.u64 	%rd7658, %rd7656, %r784;
	shl.b64 	%rd7659, %rd7657, 1;
	xor.b32  	%r5168, %r784, 63;
	shl.b64 	%rd7660, %rd7659, %r5168;
	or.b64  	%rd16474, %rd7660, %rd7658;
	bra.uni 	$L__BB0_1285;
$L__BB0_1284:
	mul.wide.s32 	%rd7661, %r783, 8;
	add.s64 	%rd7662, %rd12, %rd7661;
	ld.local.u64 	%rd7663, [%rd7662];
	shr.u64 	%rd16474, %rd7663, %r784;
$L__BB0_1285:
	and.b64  	%rd7664, %rd16474, 2199023255551;
	st.global.u64 	[%rd1129+5120], %rd7664;
	add.s32 	%r5169, %r752, 861;
	shr.u32 	%r5170, %r5169, 6;
	sub.s32 	%r5171, %r5170, %r753;
	and.b32  	%r5172, %r5169, 61;
	sub.s32 	%r5173, 64, %r5172;
	mul.wide.s32 	%rd7665, %r5171, 8;
	add.s64 	%rd7666, %rd12, %rd7665;
	ld.local.u64 	%rd7667, [%rd7666];
	shr.u64 	%rd7668, %rd7667, %r5172;
	ld.local.u64 	%rd7669, [%rd7666+8];
	shl.b64 	%rd7670, %rd7669, %r5173;
	and.b64  	%rd7671, %rd7670, 2199023255551;
	or.b64  	%rd7672, %rd7671, %rd7668;
	st.global.u64 	[%rd1129+5376], %rd7672;
	add.s32 	%r5174, %r752, 902;
	shr.u32 	%r5175, %r5174, 6;
	sub.s32 	%r785, %r5175, %r753;
	and.b32  	%r786, %r5174, 38;
	setp.lt.u32 	%p245, %r786, 24;
	@%p245 bra 	$L__BB0_1287;
	mul.wide.s32 	%rd7673, %r785, 8;
	add.s64 	%rd7674, %rd12, %rd7673;
	ld.local.u64 	%rd7675, [%rd7674];
	ld.local.u64 	%rd7676, [%rd7674+8];
	shr.u64 	%rd7677, %rd7675, %r786;
	shl.b64 	%rd7678, %rd7676, 1;
	xor.b32  	%r5176, %r786, 63;
	shl.b64 	%rd7679, %rd7678, %r5176;
	or.b64  	%rd16475, %rd7679, %rd7677;
	bra.uni 	$L__BB0_1288;
$L__BB0_1287:
	mul.wide.s32 	%rd7680, %r785, 8;
	add.s64 	%rd7681, %rd12, %rd7680;
	ld.local.u64 	%rd7682, [%rd7681];
	shr.u64 	%rd16475, %rd7682, %r786;
$L__BB0_1288:
	and.b64  	%rd7683, %rd16475, 2199023255551;
	st.global.u64 	[%rd1129+5632], %rd7683;
	add.s32 	%r5177, %r752, 943;
	shr.u32 	%r5178, %r5177, 6;
	sub.s32 	%r787, %r5178, %r753;
	and.b32  	%r788, %r5177, 47;
	setp.lt.u32 	%p246, %r788, 24;
	@%p246 bra 	$L__BB0_1290;
	mul.wide.s32 	%rd7684, %r787, 8;
	add.s64 	%rd7685, %rd12, %rd7684;
	ld.local.u64 	%rd7686, [%rd7685];
	ld.local.u64 	%rd7687, [%rd7685+8];
	shr.u64 	%rd7688, %rd7686, %r788;
	shl.b64 	%rd7689, %rd7687, 1;
	xor.b32  	%r5179, %r788, 63;
	shl.b64 	%rd7690, %rd7689, %r5179;
	or.b64  	%rd16476, %rd7690, %rd7688;
	bra.uni 	$L__BB0_1291;
$L__BB0_1290:
	mul.wide.s32 	%rd7691, %r787, 8;
	add.s64 	%rd7692, %rd12, %rd7691;
	ld.local.u64 	%rd7693, [%rd7692];
	shr.u64 	%rd16476, %rd7693, %r788;
$L__BB0_1291:
	and.b64  	%rd7694, %rd16476, 2199023255551;
	st.global.u64 	[%rd1129+5888], %rd7694;
	add.s32 	%r5180, %r752, 984;
	shr.u32 	%r5181, %r5180, 6;
	sub.s32 	%r5182, %r5181, %r753;
	and.b32  	%r5183, %r5180, 56;
	sub.s32 	%r5184, 64, %r5183;
	mul.wide.s32 	%rd7695, %r5182, 8;
	add.s64 	%rd7696, %rd12, %rd7695;
	ld.local.u64 	%rd7697, [%rd7696];
	shr.u64 	%rd7698, %rd7697, %r5183;
	ld.local.u64 	%rd7699, [%rd7696+8];
	shl.b64 	%rd7700, %rd7699, %r5184;
	and.b64  	%rd7701, %rd7700, 2199023255551;
	or.b64  	%rd7702, %rd7701, %rd7698;
	st.global.u64 	[%rd1129+6144], %rd7702;
	add.s32 	%r5185, %r752, 1025;
	shr.u32 	%r5186, %r5185, 6;
	sub.s32 	%r789, %r5186, %r753;
	and.b32  	%r790, %r5185, 33;
	setp.lt.u32 	%p247, %r790, 24;
	@%p247 bra 	$L__BB0_1293;
	mul.wide.s32 	%rd7703, %r789, 8;
	add.s64 	%rd7704, %rd12, %rd7703;
	ld.local.u64 	%rd7705, [%rd7704];
	ld.local.u64 	%rd7706, [%rd7704+8];
	shr.u64 	%rd7707, %rd7705, %r790;
	shl.b64 	%rd7708, %rd7706, 1;
	xor.b32  	%r5187, %r790, 63;
	shl.b64 	%rd7709, %rd7708, %r5187;
	or.b64  	%rd16477, %rd7709, %rd7707;
	bra.uni 	$L__BB0_1294;
$L__BB0_1293:
	mul.wide.s32 	%rd7710, %r789, 8;
	add.s64 	%rd7711, %rd12, %rd7710;
	ld.local.u64 	%rd7712, [%rd7711];
	shr.u64 	%rd16477, %rd7712, %r790;
$L__BB0_1294:
	and.b64  	%rd7713, %rd16477, 2199023255551;
	st.global.u64 	[%rd1129+6400], %rd7713;
	add.s32 	%r5188, %r752, 1066;
	shr.u32 	%r5189, %r5188, 6;
	sub.s32 	%r791, %r5189, %r753;
	and.b32  	%r792, %r5188, 42;
	setp.lt.u32 	%p248, %r792, 24;
	@%p248 bra 	$L__BB0_1296;
	mul.wide.s32 	%rd7714, %r791, 8;
	add.s64 	%rd7715, %rd12, %rd7714;
	ld.local.u64 	%rd7716, [%rd7715];
	ld.local.u64 	%rd7717, [%rd7715+8];
	shr.u64 	%rd7718, %rd7716, %r792;
	shl.b64 	%rd7719, %rd7717, 1;
	xor.b32  	%r5190, %r792, 63;
	shl.b64 	%rd7720, %rd7719, %r5190;
	or.b64  	%rd16478, %rd7720, %rd7718;
	bra.uni 	$L__BB0_1297;
$L__BB0_1296:
	mul.wide.s32 	%rd7721, %r791, 8;
	add.s64 	%rd7722, %rd12, %rd7721;
	ld.local.u64 	%rd7723, [%rd7722];
	shr.u64 	%rd16478, %rd7723, %r792;
$L__BB0_1297:
	and.b64  	%rd7724, %rd16478, 2199023255551;
	st.global.u64 	[%rd1129+6656], %rd7724;
	add.s32 	%r5191, %r752, 1107;
	shr.u32 	%r5192, %r5191, 6;
	sub.s32 	%r793, %r5192, %r753;
	and.b32  	%r794, %r5191, 51;
	setp.lt.u32 	%p249, %r794, 24;
	@%p249 bra 	$L__BB0_1299;
	mul.wide.s32 	%rd7725, %r793, 8;
	add.s64 	%rd7726, %rd12, %rd7725;
	ld.local.u64 	%rd7727, [%rd7726];
	ld.local.u64 	%rd7728, [%rd7726+8];
	shr.u64 	%rd7729, %rd7727, %r794;
	shl.b64 	%rd7730, %rd7728, 1;
	xor.b32  	%r5193, %r794, 63;
	shl.b64 	%rd7731, %rd7730, %r5193;
	or.b64  	%rd16479, %rd7731, %rd7729;
	bra.uni 	$L__BB0_1300;
$L__BB0_1299:
	mul.wide.s32 	%rd7732, %r793, 8;
	add.s64 	%rd7733, %rd12, %rd7732;
	ld.local.u64 	%rd7734, [%rd7733];
	shr.u64 	%rd16479, %rd7734, %r794;
$L__BB0_1300:
	and.b64  	%rd7735, %rd16479, 2199023255551;
	st.global.u64 	[%rd1129+6912], %rd7735;
	add.s32 	%r5194, %r752, 1148;
	shr.u32 	%r5195, %r5194, 6;
	sub.s32 	%r5196, %r5195, %r753;
	and.b32  	%r5197, %r5194, 60;
	sub.s32 	%r5198, 64, %r5197;
	mul.wide.s32 	%rd7736, %r5196, 8;
	add.s64 	%rd7737, %rd12, %rd7736;
	ld.local.u64 	%rd7738, [%rd7737];
	shr.u64 	%rd7739, %rd7738, %r5197;
	ld.local.u64 	%rd7740, [%rd7737+8];
	shl.b64 	%rd7741, %rd7740, %r5198;
	and.b64  	%rd7742, %rd7741, 2199023255551;
	or.b64  	%rd7743, %rd7742, %rd7739;
	st.global.u64 	[%rd1129+7168], %rd7743;
	add.s32 	%r5199, %r752, 1189;
	shr.u32 	%r5200, %r5199, 6;
	sub.s32 	%r795, %r5200, %r753;
	and.b32  	%r796, %r5199, 37;
	setp.lt.u32 	%p250, %r796, 24;
	@%p250 bra 	$L__BB0_1302;
	mul.wide.s32 	%rd7744, %r795, 8;
	add.s64 	%rd7745, %rd12, %rd7744;
	ld.local.u64 	%rd7746, [%rd7745];
	ld.local.u64 	%rd7747, [%rd7745+8];
	shr.u64 	%rd7748, %rd7746, %r796;
	shl.b64 	%rd7749, %rd7747, 1;
	xor.b32  	%r5201, %r796, 63;
	shl.b64 	%rd7750, %rd7749, %r5201;
	or.b64  	%rd16480, %rd7750, %rd7748;
	bra.uni 	$L__BB0_1303;
$L__BB0_1302:
	mul.wide.s32 	%rd7751, %r795, 8;
	add.s64 	%rd7752, %rd12, %rd7751;
	ld.local.u64 	%rd7753, [%rd7752];
	shr.u64 	%rd16480, %rd7753, %r796;
$L__BB0_1303:
	and.b64  	%rd7754, %rd16480, 2199023255551;
	st.global.u64 	[%rd1129+7424], %rd7754;
	add.s32 	%r5202, %r752, 1230;
	shr.u32 	%r5203, %r5202, 6;
	sub.s32 	%r797, %r5203, %r753;
	and.b32  	%r798, %r5202, 46;
	setp.lt.u32 	%p251, %r798, 24;
	@%p251 bra 	$L__BB0_1305;
	mul.wide.s32 	%rd7755, %r797, 8;
	add.s64 	%rd7756, %rd12, %rd7755;
	ld.local.u64 	%rd7757, [%rd7756];
	ld.local.u64 	%rd7758, [%rd7756+8];
	shr.u64 	%rd7759, %rd7757, %r798;
	shl.b64 	%rd7760, %rd7758, 1;
	xor.b32  	%r5204, %r798, 63;
	shl.b64 	%rd7761, %rd7760, %r5204;
	or.b64  	%rd16481, %rd7761, %rd7759;
	bra.uni 	$L__BB0_1306;
$L__BB0_1305:
	mul.wide.s32 	%rd7762, %r797, 8;
	add.s64 	%rd7763, %rd12, %rd7762;
	ld.local.u64 	%rd7764, [%rd7763];
	shr.u64 	%rd16481, %rd7764, %r798;
$L__BB0_1306:
	and.b64  	%rd7765, %rd16481, 2199023255551;
	st.global.u64 	[%rd1129+7680], %rd7765;
	add.s32 	%r5205, %r752, 1271;
	shr.u32 	%r5206, %r5205, 6;
	sub.s32 	%r799, %r5206, %r753;
	and.b32  	%r800, %r5205, 55;
	setp.eq.s32 	%p252, %r800, 23;
	@%p252 bra 	$L__BB0_1308;
	sub.s32 	%r5207, 64, %r800;
	mul.wide.s32 	%rd7766, %r799, 8;
	add.s64 	%rd7767, %rd12, %rd7766;
	ld.local.u64 	%rd7768, [%rd7767];
	shr.u64 	%rd7769, %rd7768, %r800;
	ld.local.u64 	%rd7770, [%rd7767+8];
	shl.b64 	%rd7771, %rd7770, %r5207;
	and.b64  	%rd7772, %rd7771, 2199023255551;
	or.b64  	%rd1196, %rd7772, %rd7769;
	st.global.u64 	[%rd1129+7936], %rd1196;
	bra.uni 	$L__BB0_1666;
$L__BB0_1308:
	mul.wide.s32 	%rd7773, %r799, 8;
	add.s64 	%rd7774, %rd12, %rd7773;
	ld.local.u64 	%rd7775, [%rd7774];
	shr.u64 	%rd1197, %rd7775, 23;
	st.global.u64 	[%rd1129+7936], %rd1197;
	bra.uni 	$L__BB0_1666;
$L__BB0_1309:
	cvta.to.local.u64 	%rd7229, %rd1622;
	mov.u32 	%r4885, %tid.x;
	mul.lo.s32 	%r4886, %r4885, 1344;
	mul.lo.s32 	%r4887, %r4885, 21;
	mul.wide.u32 	%rd7230, %r4887, 8;
	add.s64 	%rd7231, %rd32, %rd7230;
	ld.global.nc.u64 	%rd7232, [%rd7231];
	ld.global.nc.u64 	%rd7233, [%rd7231+8];
	st.local.v2.u64 	[%rd7229], {%rd7232, %rd7233};
	ld.global.nc.u64 	%rd7234, [%rd7231+16];
	ld.global.nc.u64 	%rd7235, [%rd7231+24];
	st.local.v2.u64 	[%rd7229+16], {%rd7234, %rd7235};
	ld.global.nc.u64 	%rd7236, [%rd7231+32];
	ld.global.nc.u64 	%rd7237, [%rd7231+40];
	st.local.v2.u64 	[%rd7229+32], {%rd7236, %rd7237};
	ld.global.nc.u64 	%rd7238, [%rd7231+48];
	ld.global.nc.u64 	%rd7239, [%rd7231+56];
	st.local.v2.u64 	[%rd7229+48], {%rd7238, %rd7239};
	ld.global.nc.u64 	%rd7240, [%rd7231+64];
	ld.global.nc.u64 	%rd7241, [%rd7231+72];
	st.local.v2.u64 	[%rd7229+64], {%rd7240, %rd7241};
	ld.global.nc.u64 	%rd7242, [%rd7231+80];
	ld.global.nc.u64 	%rd7243, [%rd7231+88];
	st.local.v2.u64 	[%rd7229+80], {%rd7242, %rd7243};
	ld.global.nc.u64 	%rd7244, [%rd7231+96];
	ld.global.nc.u64 	%rd7245, [%rd7231+104];
	st.local.v2.u64 	[%rd7229+96], {%rd7244, %rd7245};
	ld.global.nc.u64 	%rd7246, [%rd7231+112];
	ld.global.nc.u64 	%rd7247, [%rd7231+120];
	st.local.v2.u64 	[%rd7229+112], {%rd7246, %rd7247};
	ld.global.nc.u64 	%rd7248, [%rd7231+128];
	ld.global.nc.u64 	%rd7249, [%rd7231+136];
	st.local.v2.u64 	[%rd7229+128], {%rd7248, %rd7249};
	ld.global.nc.u64 	%rd7250, [%rd7231+144];
	ld.global.nc.u64 	%rd7251, [%rd7231+152];
	st.local.v2.u64 	[%rd7229+144], {%rd7250, %rd7251};
	ld.global.nc.u64 	%rd7252, [%rd7231+160];
	ld.global.nc.u64 	%rd7253, [%rd7231+168];
	st.local.v2.u64 	[%rd7229+160], {%rd7252, %rd7253};
	shr.u32 	%r4888, %r4886, 6;
	sub.s32 	%r4889, %r4888, %r4887;
	mul.wide.s32 	%rd7254, %r4889, 8;
	add.s64 	%rd7255, %rd7229, %rd7254;
	ld.local.u64 	%rd7256, [%rd7255];
	and.b64  	%rd7257, %rd7256, 4398046511103;
	mul.wide.u32 	%rd7258, %r4885, 8;
	add.s64 	%rd7259, %rd33, %rd7258;
	st.global.u64 	[%rd7259], %rd7257;
	add.s64 	%rd7260, %rd7255, %rd7254;
	ld.local.u64 	%rd7261, [%rd7260];
	ld.local.u64 	%rd7262, [%rd7260+8];
	mov.b64 	{%r4890, %r4891}, %rd7262;
	mov.b64 	{%r4892, %r4893}, %rd7261;
	shf.l.wrap.b32 	%r4894, %r4893, %r4890, 22;
	shf.l.wrap.b32 	%r4895, %r4890, %r4891, 22;
	mov.b64 	%rd7263, {%r4894, %r4895};
	and.b64  	%rd7264, %rd7263, 4398046511103;
	st.global.u64 	[%rd7259+256], %rd7264;
	add.s32 	%r4896, %r4886, 84;
	shr.u32 	%r4897, %r4896, 6;
	sub.s32 	%r4898, %r4897, %r4887;
	mul.wide.s32 	%rd7265, %r4898, 8;
	add.s64 	%rd7266, %rd7255, %rd7265;
	ld.local.u64 	%rd7267, [%rd7266];
	shr.u64 	%rd7268, %rd7267, 20;
	and.b64  	%rd7269, %rd7268, 4398046511103;
	st.global.u64 	[%rd7259+512], %rd7269;
	add.s32 	%r4899, %r4886, 126;
	shr.u32 	%r4900, %r4899, 6;
	sub.s32 	%r4901, %r4900, %r4887;
	mul.wide.s32 	%rd7270, %r4901, 8;
	add.s64 	%rd7271, %rd7255, %rd7270;
	ld.local.u64 	%rd7272, [%rd7271];
	ld.local.u64 	%rd7273, [%rd7271+8];
	mov.b64 	{%r4902, %r4903}, %rd7273;
	mov.b64 	{%r4904, %r4905}, %rd7272;
	shf.l.wrap.b32 	%r4906, %r4905, %r4902, 2;
	shf.l.wrap.b32 	%r4907, %r4902, %r4903, 2;
	mov.b64 	%rd7274, {%r4906, %r4907};
	and.b64  	%rd7275, %rd7274, 4398046511103;
	st.global.u64 	[%rd7259+768], %rd7275;
	add.s32 	%r4908, %r4886, 168;
	shr.u32 	%r4909, %r4908, 6;
	sub.s32 	%r4910, %r4909, %r4887;
	mul.wide.s32 	%rd7276, %r4910, 8;
	add.s64 	%rd7277, %rd7255, %rd7276;
	ld.local.u64 	%rd7278, [%rd7277];
	ld.local.u64 	%rd7279, [%rd7277+8];
	mov.b64 	{%r4911, %r4912}, %rd7279;
	mov.b64 	{%r4913, %r4914}, %rd7278;
	shf.l.wrap.b32 	%r4915, %r4914, %r4911, 24;
	shf.l.wrap.b32 	%r4916, %r4911, %r4912, 24;
	mov.b64 	%rd7280, {%r4915, %r4916};
	and.b64  	%rd7281, %rd7280, 4398046511103;
	st.global.u64 	[%rd7259+1024], %rd7281;
	add.s32 	%r4917, %r4886, 210;
	shr.u32 	%r4918, %r4917, 6;
	sub.s32 	%r4919, %r4918, %r4887;
	mul.wide.s32 	%rd7282, %r4919, 8;
	add.s64 	%rd7283, %rd7255, %rd7282;
	ld.local.u64 	%rd7284, [%rd7283];
	shr.u64 	%rd7285, %rd7284, 18;
	and.b64  	%rd7286, %rd7285, 4398046511103;
	st.global.u64 	[%rd7259+1280], %rd7286;
	add.s32 	%r4920, %r4886, 252;
	shr.u32 	%r4921, %r4920, 6;
	sub.s32 	%r4922, %r4921, %r4887;
	mul.wide.s32 	%rd7287, %r4922, 8;
	add.s64 	%rd7288, %rd7255, %rd7287;
	ld.local.u64 	%rd7289, [%rd7288];
	ld.local.u64 	%rd7290, [%rd7288+8];
	mov.b64 	{%r4923, %r4924}, %rd7290;
	mov.b64 	{%r4925, %r4926}, %rd7289;
	shf.l.wrap.b32 	%r4927, %r4926, %r4923, 4;
	shf.l.wrap.b32 	%r4928, %r4923, %r4924, 4;
	mov.b64 	%rd7291, {%r4927, %r4928};
	and.b64  	%rd7292, %rd7291, 4398046511103;
	st.global.u64 	[%rd7259+1536], %rd7292;
	add.s32 	%r4929, %r4886, 294;
	shr.u32 	%r4930, %r4929, 6;
	sub.s32 	%r4931, %r4930, %r4887;
	mul.wide.s32 	%rd7293, %r4931, 8;
	add.s64 	%rd7294, %rd7255, %rd7293;
	ld.local.u64 	%rd7295, [%rd7294];
	ld.local.u64 	%rd7296, [%rd7294+8];
	mov.b64 	{%r4932, %r4933}, %rd7296;
	mov.b64 	{%r4934, %r4935}, %rd7295;
	shf.l.wrap.b32 	%r4936, %r4935, %r4932, 26;
	shf.l.wrap.b32 	%r4937, %r4932, %r4933, 26;
	mov.b64 	%rd7297, {%r4936, %r4937};
	and.b64  	%rd7298, %rd7297, 4398046511103;
	st.global.u64 	[%rd7259+1792], %rd7298;
	add.s32 	%r4938, %r4886, 336;
	shr.u32 	%r4939, %r4938, 6;
	sub.s32 	%r4940, %r4939, %r4887;
	mul.wide.s32 	%rd7299, %r4940, 8;
	add.s64 	%rd7300, %rd7255, %rd7299;
	ld.local.u64 	%rd7301, [%rd7300];
	shr.u64 	%rd7302, %rd7301, 16;
	and.b64  	%rd7303, %rd7302, 4398046511103;
	st.global.u64 	[%rd7259+2048], %rd7303;
	add.s32 	%r4941, %r4886, 378;
	shr.u32 	%r4942, %r4941, 6;
	sub.s32 	%r4943, %r4942, %r4887;
	mul.wide.s32 	%rd7304, %r4943, 8;
	add.s64 	%rd7305, %rd7255, %rd7304;
	ld.local.u64 	%rd7306, [%rd7305];
	ld.local.u64 	%rd7307, [%rd7305+8];
	mov.b64 	{%r4944, %r4945}, %rd7307;
	mov.b64 	{%r4946, %r4947}, %rd7306;
	shf.l.wrap.b32 	%r4948, %r4947, %r4944, 6;
	shf.l.wrap.b32 	%r4949, %r4944, %r4945, 6;
	mov.b64 	%rd7308, {%r4948, %r4949};
	and.b64  	%rd7309, %rd7308, 4398046511103;
	st.global.u64 	[%rd7259+2304], %rd7309;
	add.s32 	%r4950, %r4886, 420;
	shr.u32 	%r4951, %r4950, 6;
	sub.s32 	%r4952, %r4951, %r4887;
	mul.wide.s32 	%rd7310, %r4952, 8;
	add.s64 	%rd7311, %rd7255, %rd7310;
	ld.local.u64 	%rd7312, [%rd7311];
	ld.local.u64 	%rd7313, [%rd7311+8];
	mov.b64 	{%r4953, %r4954}, %rd7313;
	mov.b64 	{%r4955, %r4956}, %rd7312;
	shf.l.wrap.b32 	%r4957, %r4956, %r4953, 28;
	shf.l.wrap.b32 	%r4958, %r4953, %r4954, 28;
	mov.b64 	%rd7314, {%r4957, %r4958};
	and.b64  	%rd7315, %rd7314, 4398046511103;
	st.global.u64 	[%rd7259+2560], %rd7315;
	add.s32 	%r4959, %r4886, 462;
	shr.u32 	%r4960, %r4959, 6;
	sub.s32 	%r4961, %r4960, %r4887;
	mul.wide.s32 	%rd7316, %r4961, 8;
	add.s64 	%rd7317, %rd7255, %rd7316;
	ld.local.u64 	%rd7318, [%rd7317];
	shr.u64 	%rd7319, %rd7318, 14;
	and.b64  	%rd7320, %rd7319, 4398046511103;
	st.global.u64 	[%rd7259+2816], %rd7320;
	add.s32 	%r4962, %r4886, 504;
	shr.u32 	%r4963, %r4962, 6;
	sub.s32 	%r4964, %r4963, %r4887;
	mul.wide.s32 	%rd7321, %r4964, 8;
	add.s64 	%rd7322, %rd7255, %rd7321;
	ld.local.u64 	%rd7323, [%rd7322];
	ld.local.u64 	%rd7324, [%rd7322+8];
	mov.b64 	{%r4965, %r4966}, %rd7324;
	mov.b64 	{%r4967, %r4968}, %rd7323;
	shf.l.wrap.b32 	%r4969, %r4968, %r4965, 8;
	shf.l.wrap.b32 	%r4970, %r4965, %r4966, 8;
	mov.b64 	%rd7325, {%r4969, %r4970};
	and.b64  	%rd7326, %rd7325, 4398046511103;
	st.global.u64 	[%rd7259+3072], %rd7326;
	add.s32 	%r4971, %r4886, 546;
	shr.u32 	%r4972, %r4971, 6;
	sub.s32 	%r4973, %r4972, %r4887;
	mul.wide.s32 	%rd7327, %r4973, 8;
	add.s64 	%rd7328, %rd7255, %rd7327;
	ld.local.u64 	%rd7329, [%rd7328];
	ld.local.u64 	%rd7330, [%rd7328+8];
	mov.b64 	{%r4974, %r4975}, %rd7330;
	mov.b64 	{%r4976, %r4977}, %rd7329;
	shf.l.wrap.b32 	%r4978, %r4977, %r4974, 30;
	shf.l.wrap.b32 	%r4979, %r4974, %r4975, 30;
	mov.b64 	%rd7331, {%r4978, %r4979};
	and.b64  	%rd7332, %rd7331, 4398046511103;
	st.global.u64 	[%rd7259+3328], %rd7332;
	add.s32 	%r4980, %r4886, 588;
	shr.u32 	%r4981, %r4980, 6;
	sub.s32 	%r4982, %r4981, %r4887;
	mul.wide.s32 	%rd7333, %r4982, 8;
	add.s64 	%rd7334, %rd7255, %rd7333;
	ld.local.u64 	%rd7335, [%rd7334];
	shr.u64 	%rd7336, %rd7335, 12;
	and.b64  	%rd7337, %rd7336, 4398046511103;
	st.global.u64 	[%rd7259+3584], %rd7337;
	add.s32 	%r4983, %r4886, 630;
	shr.u32 	%r4984, %r4983, 6;
	sub.s32 	%r4985, %r4984, %r4887;
	mul.wide.s32 	%rd7338, %r4985, 8;
	add.s64 	%rd7339, %rd7255, %rd7338;
	ld.local.u64 	%rd7340, [%rd7339];
	ld.local.u64 	%rd7341, [%rd7339+8];
	mov.b64 	{%r4986, %r4987}, %rd7341;
	mov.b64 	{%r4988, %r4989}, %rd7340;
	shf.l.wrap.b32 	%r4990, %r4989, %r4986, 10;
	shf.l.wrap.b32 	%r4991, %r4986, %r4987, 10;
	mov.b64 	%rd7342, {%r4990, %r4991};
	and.b64  	%rd7343, %rd7342, 4398046511103;
	st.global.u64 	[%rd7259+3840], %rd7343;
	add.s32 	%r4992, %r4886, 672;
	shr.u32 	%r4993, %r4992, 6;
	sub.s32 	%r4994, %r4993, %r4887;
	mul.wide.s32 	%rd7344, %r4994, 8;
	add.s64 	%rd7345, %rd7255, %rd7344;
	ld.local.u64 	%rd7346, [%rd7345];
	ld.local.u64 	%rd7347, [%rd7345+8];
	mov.b64 	{%r4995, %r4996}, %rd7347;
	mov.b64 	{%r4997, %r4998}, %rd7346;
	mov.b64 	%rd7348, {%r4998, %r4995};
	and.b64  	%rd7349, %rd7348, 4398046511103;
	st.global.u64 	[%rd7259+4096], %rd7349;
	add.s32 	%r4999, %r4886, 714;
	shr.u32 	%r5000, %r4999, 6;
	sub.s32 	%r5001, %r5000, %r4887;
	mul.wide.s32 	%rd7350, %r5001, 8;
	add.s64 	%rd7351, %rd7255, %rd7350;
	ld.local.u64 	%rd7352, [%rd7351];
	shr.u64 	%rd7353, %rd7352, 10;
	and.b64  	%rd7354, %rd7353, 4398046511103;
	st.global.u64 	[%rd7259+4352], %rd7354;
	add.s32 	%r5002, %r4886, 756;
	shr.u32 	%r5003, %r5002, 6;
	sub.s32 	%r5004, %r5003, %r4887;
	mul.wide.s32 	%rd7355, %r5004, 8;
	add.s64 	%rd7356, %rd7255, %rd7355;
	ld.local.u64 	%rd7357, [%rd7356];
	ld.local.u64 	%rd7358, [%rd7356+8];
	mov.b64 	{%r5005, %r5006}, %rd7358;
	mov.b64 	{%r5007, %r5008}, %rd7357;
	shf.l.wrap.b32 	%r5009, %r5008, %r5005, 12;
	shf.l.wrap.b32 	%r5010, %r5005, %r5006, 12;
	mov.b64 	%rd7359, {%r5009, %r5010};
	and.b64  	%rd7360, %rd7359, 4398046511103;
	st.global.u64 	[%rd7259+4608], %rd7360;
	add.s32 	%r5011, %r4886, 798;
	shr.u32 	%r5012, %r5011, 6;
	sub.s32 	%r5013, %r5012, %r4887;
	mul.wide.s32 	%rd7361, %r5013, 8;
	add.s64 	%rd7362, %rd7255, %rd7361;
	ld.local.u64 	%rd7363, [%rd7362];
	ld.local.u64 	%rd7364, [%rd7362+8];
	mov.b64 	{%r5014, %r5015}, %rd7364;
	mov.b64 	{%r5016, %r5017}, %rd7363;
	shf.l.wrap.b32 	%r5018, %r5017, %r5014, 2;
	shf.l.wrap.b32 	%r5019, %r5016, %r5017, 2;
	mov.b64 	%rd7365, {%r5019, %r5018};
	and.b64  	%rd7366, %rd7365, 4398046511103;
	st.global.u64 	[%rd7259+4864], %rd7366;
	add.s32 	%r5020, %r4886, 840;
	shr.u32 	%r5021, %r5020, 6;
	sub.s32 	%r5022, %r5021, %r4887;
	mul.wide.s32 	%rd7367, %r5022, 8;
	add.s64 	%rd7368, %rd7255, %rd7367;
	ld.local.u64 	%rd7369, [%rd7368];
	shr.u64 	%rd7370, %rd7369, 8;
	and.b64  	%rd7371, %rd7370, 4398046511103;
	st.global.u64 	[%rd7259+5120], %rd7371;
	add.s32 	%r5023, %r4886, 882;
	shr.u32 	%r5024, %r5023, 6;
	sub.s32 	%r5025, %r5024, %r4887;
	mul.wide.s32 	%rd7372, %r5025, 8;
	add.s64 	%rd7373, %rd7255, %rd7372;
	ld.local.u64 	%rd7374, [%rd7373];
	ld.local.u64 	%rd7375, [%rd7373+8];
	mov.b64 	{%r5026, %r5027}, %rd7375;
	mov.b64 	{%r5028, %r5029}, %rd7374;
	shf.l.wrap.b32 	%r5030, %r5029, %r5026, 14;
	shf.l.wrap.b32 	%r5031, %r5026, %r5027, 14;
	mov.b64 	%rd7376, {%r5030, %r5031};
	and.b64  	%rd7377, %rd7376, 4398046511103;
	st.global.u64 	[%rd7259+5376], %rd7377;
	add.s32 	%r5032, %r4886, 924;
	shr.u32 	%r5033, %r5032, 6;
	sub.s32 	%r5034, %r5033, %r4887;
	mul.wide.s32 	%rd7378, %r5034, 8;
	add.s64 	%rd7379, %rd7255, %rd7378;
	ld.local.u64 	%rd7380, [%rd7379];
	ld.local.u64 	%rd7381, [%rd7379+8];
	mov.b64 	{%r5035, %r5036}, %rd7381;
	mov.b64 	{%r5037, %r5038}, %rd7380;
	shf.l.wrap.b32 	%r5039, %r5038, %r5035, 4;
	shf.l.wrap.b32 	%r5040, %r5037, %r5038, 4;
	mov.b64 	%rd7382, {%r5040, %r5039};
	and.b64  	%rd7383, %rd7382, 4398046511103;
	st.global.u64 	[%rd7259+5632], %rd7383;
	add.s32 	%r5041, %r4886, 966;
	shr.u32 	%r5042, %r5041, 6;
	sub.s32 	%r5043, %r5042, %r4887;
	mul.wide.s32 	%rd7384, %r5043, 8;
	add.s64 	%rd7385, %rd7255, %rd7384;
	ld.local.u64 	%rd7386, [%rd7385];
	shr.u64 	%rd7387, %rd7386, 6;
	and.b64  	%rd7388, %rd7387, 4398046511103;
	st.global.u64 	[%rd7259+5888], %rd7388;
	add.s32 	%r5044, %r4886, 1008;
	shr.u32 	%r5045, %r5044, 6;
	sub.s32 	%r5046, %r5045, %r4887;
	mul.wide.s32 	%rd7389, %r5046, 8;
	add.s64 	%rd7390, %rd7255, %rd7389;
	ld.local.u64 	%rd7391, [%rd7390];
	ld.local.u64 	%rd7392, [%rd7390+8];
	mov.b64 	{%r5047, %r5048}, %rd7392;
	mov.b64 	{%r5049, %r5050}, %rd7391;
	shf.l.wrap.b32 	%r5051, %r5050, %r5047, 16;
	shf.l.wrap.b32 	%r5052, %r5047, %r5048, 16;
	mov.b64 	%rd7393, {%r5051, %r5052};
	and.b64  	%rd7394, %rd7393, 4398046511103;
	st.global.u64 	[%rd7259+6144], %rd7394;
	add.s32 	%r5053, %r4886, 1050;
	shr.u32 	%r5054, %r5053, 6;
	sub.s32 	%r5055, %r5054, %r4887;
	mul.wide.s32 	%rd7395, %r5055, 8;
	add.s64 	%rd7396, %rd7255, %rd7395;
	ld.local.u64 	%rd7397, [%rd7396];
	ld.local.u64 	%rd7398, [%rd7396+8];
	mov.b64 	{%r5056, %r5057}, %rd7398;
	mov.b64 	{%r5058, %r5059}, %rd7397;
	shf.l.wrap.b32 	%r5060, %r5059, %r5056, 6;
	shf.l.wrap.b32 	%r5061, %r5058, %r5059, 6;
	mov.b64 	%rd7399, {%r5061, %r5060};
	and.b64  	%rd7400, %rd7399, 4398046511103;
	st.global.u64 	[%rd7259+6400], %rd7400;
	add.s32 	%r5062, %r4886, 1092;
	shr.u32 	%r5063, %r5062, 6;
	sub.s32 	%r5064, %r5063, %r4887;
	mul.wide.s32 	%rd7401, %r5064, 8;
	add.s64 	%rd7402, %rd7255, %rd7401;
	ld.local.u64 	%rd7403, [%rd7402];
	shr.u64 	%rd7404, %rd7403, 4;
	and.b64  	%rd7405, %rd7404, 4398046511103;
	st.global.u64 	[%rd7259+6656], %rd7405;
	add.s32 	%r5065, %r4886, 1134;
	shr.u32 	%r5066, %r5065, 6;
	sub.s32 	%r5067, %r5066, %r4887;
	mul.wide.s32 	%rd7406, %r5067, 8;
	add.s64 	%rd7407, %rd7255, %rd7406;
	ld.local.u64 	%rd7408, [%rd7407];
	ld.local.u64 	%rd7409, [%rd7407+8];
	mov.b64 	{%r5068, %r5069}, %rd7409;
	mov.b64 	{%r5070, %r5071}, %rd7408;
	shf.l.wrap.b32 	%r5072, %r5071, %r5068, 18;
	shf.l.wrap.b32 	%r5073, %r5068, %r5069, 18;
	mov.b64 	%rd7410, {%r5072, %r5073};
	and.b64  	%rd7411, %rd7410, 4398046511103;
	st.global.u64 	[%rd7259+6912], %rd7411;
	add.s32 	%r5074, %r4886, 1176;
	shr.u32 	%r5075, %r5074, 6;
	sub.s32 	%r5076, %r5075, %r4887;
	mul.wide.s32 	%rd7412, %r5076, 8;
	add.s64 	%rd7413, %rd7255, %rd7412;
	ld.local.u64 	%rd7414, [%rd7413];
	ld.local.u64 	%rd7415, [%rd7413+8];
	mov.b64 	{%r5077, %r5078}, %rd7415;
	mov.b64 	{%r5079, %r5080}, %rd7414;
	shf.l.wrap.b32 	%r5081, %r5080, %r5077, 8;
	shf.l.wrap.b32 	%r5082, %r5079, %r5080, 8;
	mov.b64 	%rd7416, {%r5082, %r5081};
	and.b64  	%rd7417, %rd7416, 4398046511103;
	st.global.u64 	[%rd7259+7168], %rd7417;
	add.s32 	%r5083, %r4886, 1218;
	shr.u32 	%r5084, %r5083, 6;
	sub.s32 	%r5085, %r5084, %r4887;
	mul.wide.s32 	%rd7418, %r5085, 8;
	add.s64 	%rd7419, %rd7255, %rd7418;
	ld.local.u64 	%rd7420, [%rd7419];
	shr.u64 	%rd7421, %rd7420, 2;
	and.b64  	%rd7422, %rd7421, 4398046511103;
	st.global.u64 	[%rd7259+7424], %rd7422;
	add.s32 	%r5086, %r4886, 1260;
	shr.u32 	%r5087, %r5086, 6;
	sub.s32 	%r5088, %r5087, %r4887;
	mul.wide.s32 	%rd7423, %r5088, 8;
	add.s64 	%rd7424, %rd7255, %rd7423;
	ld.local.u64 	%rd7425, [%rd7424];
	ld.local.u64 	%rd7426, [%rd7424+8];
	mov.b64 	{%r5089, %r5090}, %rd7426;
	mov.b64 	{%r5091, %r5092}, %rd7425;
	shf.l.wrap.b32 	%r5093, %r5092, %r5089, 20;
	shf.l.wrap.b32 	%r5094, %r5089, %r5090, 20;
	mov.b64 	%rd7427, {%r5093, %r5094};
	and.b64  	%rd7428, %rd7427, 4398046511103;
	st.global.u64 	[%rd7259+7680], %rd7428;
	add.s32 	%r5095, %r4886, 1302;
	shr.u32 	%r5096, %r5095, 6;
	sub.s32 	%r5097, %r5096, %r4887;
	mul.wide.s32 	%rd7429, %r5097, 8;
	add.s64 	%rd7430, %rd7255, %rd7429;
	ld.local.u64 	%rd7431, [%rd7430];
	shr.u64 	%rd7432, %rd7431, 22;
	st.global.u64 	[%rd7259+7936], %rd7432;
	bra.uni 	$L__BB0_1666;
$L__BB0_1310:
	mul.wide.s32 	%rd6925, %r805, 8;
	add.s64 	%rd6926, %rd11, %rd6925;
	ld.local.u64 	%rd6927, [%rd6926];
	shr.u64 	%rd16483, %rd6927, %r806;
$L__BB0_1311:
	and.b64  	%rd6928, %rd16483, 8796093022207;
	st.global.u64 	[%rd1203+256], %rd6928;
	add.s32 	%r4775, %r802, 86;
	shr.u32 	%r4776, %r4775, 6;
	sub.s32 	%r4777, %r4776, %r803;
	and.b32  	%r4778, %r4775, 54;
	sub.s32 	%r4779, 64, %r4778;
	mul.wide.s32 	%rd6929, %r4777, 8;
	add.s64 	%rd6930, %rd11, %rd6929;
	ld.local.u64 	%rd6931, [%rd6930];
	shr.u64 	%rd6932, %rd6931, %r4778;
	ld.local.u64 	%rd6933, [%rd6930+8];
	shl.b64 	%rd6934, %rd6933, %r4779;
	and.b64  	%rd6935, %rd6934, 8796093022207;
	or.b64  	%rd6936, %rd6935, %rd6932;
	st.global.u64 	[%rd1203+512], %rd6936;
	add.s32 	%r4780, %r802, 129;
	shr.u32 	%r4781, %r4780, 6;
	sub.s32 	%r807, %r4781, %r803;
	and.b32  	%r808, %r4780, 33;
	setp.lt.u32 	%p209, %r808, 22;
	@%p209 bra 	$L__BB0_1313;
	mul.wide.s32 	%rd6937, %r807, 8;
	add.s64 	%rd6938, %rd11, %rd6937;
	ld.local.u64 	%rd6939, [%rd6938];
	ld.local.u64 	%rd6940, [%rd6938+8];
	shr.u64 	%rd6941, %rd6939, %r808;
	shl.b64 	%rd6942, %rd6940, 1;
	xor.b32  	%r4782, %r808, 63;
	shl.b64 	%rd6943, %rd6942, %r4782;
	or.b64  	%rd16484, %rd6943, %rd6941;
	bra.uni 	$L__BB0_1314;
$L__BB0_1313:
	mul.wide.s32 	%rd6944, %r807, 8;
	add.s64 	%rd6945, %rd11, %rd6944;
	ld.local.u64 	%rd6946, [%rd6945];
	shr.u64 	%rd16484, %rd6946, %r808;
$L__BB0_1314:
	and.b64  	%rd6947, %rd16484, 8796093022207;
	st.global.u64 	[%rd1203+768], %rd6947;
	add.s32 	%r4783, %r802, 172;
	shr.u32 	%r4784, %r4783, 6;
	sub.s32 	%r809, %r4784, %r803;
	and.b32  	%r810, %r4783, 44;
	setp.lt.u32 	%p210, %r810, 22;
	@%p210 bra 	$L__BB0_1316;
	mul.wide.s32 	%rd6948, %r809, 8;
	add.s64 	%rd6949, %rd11, %rd6948;
	ld.local.u64 	%rd6950, [%rd6949];
	ld.local.u64 	%rd6951, [%rd6949+8];
	shr.u64 	%rd6952, %rd6950, %r810;
	shl.b64 	%rd6953, %rd6951, 1;
	xor.b32  	%r4785, %r810, 63;
	shl.b64 	%rd6954, %rd6953, %r4785;
	or.b64  	%rd16485, %rd6954, %rd6952;
	bra.uni 	$L__BB0_1317;
$L__BB0_1316:
	mul.wide.s32 	%rd6955, %r809, 8;
	add.s64 	%rd6956, %rd11, %rd6955;
	ld.local.u64 	%rd6957, [%rd6956];
	shr.u64 	%rd16485, %rd6957, %r810;
$L__BB0_1317:
	and.b64  	%rd6958, %rd16485, 8796093022207;
	st.global.u64 	[%rd1203+1024], %rd6958;
	add.s32 	%r4786, %r802, 215;
	shr.u32 	%r4787, %r4786, 6;
	sub.s32 	%r4788, %r4787, %r803;
	and.b32  	%r4789, %r4786, 55;
	sub.s32 	%r4790, 64, %r4789;
	mul.wide.s32 	%rd6959, %r4788, 8;
	add.s64 	%rd6960, %rd11, %rd6959;
	ld.local.u64 	%rd6961, [%rd6960];
	shr.u64 	%rd6962, %rd6961, %r4789;
	ld.local.u64 	%rd6963, [%rd6960+8];
	shl.b64 	%rd6964, %rd6963, %r4790;
	and.b64  	%rd6965, %rd6964, 8796093022207;
	or.b64  	%rd6966, %rd6965, %rd6962;
	st.global.u64 	[%rd1203+1280], %rd6966;
	add.s32 	%r4791, %r802, 258;
	shr.u32 	%r4792, %r4791, 6;
	sub.s32 	%r811, %r4792, %r803;
	and.b32  	%r812, %r4791, 34;
	setp.lt.u32 	%p211, %r812, 22;
	@%p211 bra 	$L__BB0_1319;
	mul.wide.s32 	%rd6967, %r811, 8;
	add.s64 	%rd6968, %rd11, %rd6967;
	ld.local.u64 	%rd6969, [%rd6968];
	ld.local.u64 	%rd6970, [%rd6968+8];
	shr.u64 	%rd6971, %rd6969, %r812;
	shl.b64 	%rd6972, %rd6970, 1;
	xor.b32  	%r4793, %r812, 63;
	shl.b64 	%rd6973, %rd6972, %r4793;
	or.b64  	%rd16486, %rd6973, %rd6971;
	bra.uni 	$L__BB0_1320;
$L__BB0_1319:
	mul.wide.s32 	%rd6974, %r811, 8;
	add.s64 	%rd6975, %rd11, %rd6974;
	ld.local.u64 	%rd6976, [%rd6975];
	shr.u64 	%rd16486, %rd6976, %r812;
$L__BB0_1320:
	and.b64  	%rd6977, %rd16486, 8796093022207;
	st.global.u64 	[%rd1203+1536], %rd6977;
	add.s32 	%r4794, %r802, 301;
	shr.u32 	%r4795, %r4794, 6;
	sub.s32 	%r813, %r4795, %r803;
	and.b32  	%r814, %r4794, 45;
	setp.lt.u32 	%p212, %r814, 22;
	@%p212 bra 	$L__BB0_1322;
	mul.wide.s32 	%rd6978, %r813, 8;
	add.s64 	%rd6979, %rd11, %rd6978;
	ld.local.u64 	%rd6980, [%rd6979];
	ld.local.u64 	%rd6981, [%rd6979+8];
	shr.u64 	%rd6982, %rd6980, %r814;
	shl.b64 	%rd6983, %rd6981, 1;
	xor.b32  	%r4796, %r814, 63;
	shl.b64 	%rd6984, %rd6983, %r4796;
	or.b64  	%rd16487, %rd6984, %rd6982;
	bra.uni 	$L__BB0_1323;
$L__BB0_1322:
	mul.wide.s32 	%rd6985, %r813, 8;
	add.s64 	%rd6986, %rd11, %rd6985;
	ld.local.u64 	%rd6987, [%rd6986];
	shr.u64 	%rd16487, %rd6987, %r814;
$L__BB0_1323:
	and.b64  	%rd6988, %rd16487, 8796093022207;
	st.global.u64 	[%rd1203+1792], %rd6988;
	add.s32 	%r4797, %r802, 344;
	shr.u32 	%r4798, %r4797, 6;
	sub.s32 	%r4799, %r4798, %r803;
	and.b32  	%r4800, %r4797, 56;
	sub.s32 	%r4801, 64, %r4800;
	mul.wide.s32 	%rd6989, %r4799, 8;
	add.s64 	%rd6990, %rd11, %rd6989;
	ld.local.u64 	%rd6991, [%rd6990];
	shr.u64 	%rd6992, %rd6991, %r4800;
	ld.local.u64 	%rd6993, [%rd6990+8];
	shl.b64 	%rd6994, %rd6993, %r4801;
	and.b64  	%rd6995, %rd6994, 8796093022207;
	or.b64  	%rd6996, %rd6995, %rd6992;
	st.global.u64 	[%rd1203+2048], %rd6996;
	add.s32 	%r4802, %r802, 387;
	shr.u32 	%r4803, %r4802, 6;
	sub.s32 	%r815, %r4803, %r803;
	and.b32  	%r816, %r4802, 35;
	setp.lt.u32 	%p213, %r816, 22;
	@%p213 bra 	$L__BB0_1325;
	mul.wide.s32 	%rd6997, %r815, 8;
	add.s64 	%rd6998, %rd11, %rd6997;
	ld.local.u64 	%rd6999, [%rd6998];
	ld.local.u64 	%rd7000, [%rd6998+8];
	shr.u64 	%rd7001, %rd6999, %r816;
	shl.b64 	%rd7002, %rd7000, 1;
	xor.b32  	%r4804, %r816, 63;
	shl.b64 	%rd7003, %rd7002, %r4804;
	or.b64  	%rd16488, %rd7003, %rd7001;
	bra.uni 	$L__BB0_1326;
$L__BB0_1325:
	mul.wide.s32 	%rd7004, %r815, 8;
	add.s64 	%rd7005, %rd11, %rd7004;
	ld.local.u64 	%rd7006, [%rd7005];
	shr.u64 	%rd16488, %rd7006, %r816;
$L__BB0_1326:
	and.b64  	%rd7007, %rd16488, 8796093022207;
	st.global.u64 	[%rd1203+2304], %rd7007;
	add.s32 	%r4805, %r802, 430;
	shr.u32 	%r4806, %r4805, 6;
	sub.s32 	%r817, %r4806, %r803;
	and.b32  	%r818, %r4805, 46;
	setp.lt.u32 	%p214, %r818, 22;
	@%p214 bra 	$L__BB0_1328;
	mul.wide.s32 	%rd7008, %r817, 8;
	add.s64 	%rd7009, %rd11, %rd7008;
	ld.local.u64 	%rd7010, [%rd7009];
	ld.local.u64 	%rd7011, [%rd7009+8];
	shr.u64 	%rd7012, %rd7010, %r818;
	shl.b64 	%rd7013, %rd7011, 1;
	xor.b32  	%r4807, %r818, 63;
	shl.b64 	%rd7014, %rd7013, %r4807;
	or.b64  	%rd16489, %rd7014, %rd7012;
	bra.uni 	$L__BB0_1329;
$L__BB0_1328:
	mul.wide.s32 	%rd7015, %r817, 8;
	add.s64 	%rd7016, %rd11, %rd7015;
	ld.local.u64 	%rd7017, [%rd7016];
	shr.u64 	%rd16489, %rd7017, %r818;
$L__BB0_1329:
	and.b64  	%rd7018, %rd16489, 8796093022207;
	st.global.u64 	[%rd1203+2560], %rd7018;
	add.s32 	%r4808, %r802, 473;
	shr.u32 	%r4809, %r4808, 6;
	sub.s32 	%r4810, %r4809, %r803;
	and.b32  	%r4811, %r4808, 57;
	sub.s32 	%r4812, 64, %r4811;
	mul.wide.s32 	%rd7019, %r4810, 8;
	add.s64 	%rd7020, %rd11, %rd7019;
	ld.local.u64 	%rd7021, [%rd7020];
	shr.u64 	%rd7022, %rd7021, %r4811;
	ld.local.u64 	%rd7023, [%rd7020+8];
	shl.b64 	%rd7024, %rd7023, %r4812;
	and.b64  	%rd7025, %rd7024, 8796093022207;
	or.b64  	%rd7026, %rd7025, %rd7022;
	st.global.u64 	[%rd1203+2816], %rd7026;
	add.s32 	%r4813, %r802, 516;
	shr.u32 	%r4814, %r4813, 6;
	sub.s32 	%r819, %r4814, %r803;
	and.b32  	%r820, %r4813, 36;
	setp.lt.u32 	%p215, %r820, 22;
	@%p215 bra 	$L__BB0_1331;
	mul.wide.s32 	%rd7027, %r819, 8;
	add.s64 	%rd7028, %rd11, %rd7027;
	ld.local.u64 	%rd7029, [%rd7028];
	ld.local.u64 	%rd7030, [%rd7028+8];
	shr.u64 	%rd7031, %rd7029, %r820;
	shl.b64 	%rd7032, %rd7030, 1;
	xor.b32  	%r4815, %r820, 63;
	shl.b64 	%rd7033, %rd7032, %r4815;
	or.b64  	%rd16490, %rd7033, %rd7031;
	bra.uni 	$L__BB0_1332;
$L__BB0_1331:
	mul.wide.s32 	%rd7034, %r819, 8;
	add.s64 	%rd7035, %rd11, %rd7034;
	ld.local.u64 	%rd7036, [%rd7035];
	shr.u64 	%rd16490, %rd7036, %r820;
$L__BB0_1332:
	and.b64  	%rd7037, %rd16490, 8796093022207;
	st.global.u64 	[%rd1203+3072], %rd7037;
	add.s32 	%r4816, %r802, 559;
	shr.u32 	%r4817, %r4816, 6;
	sub.s32 	%r821, %r4817, %r803;
	and.b32  	%r822, %r4816, 47;
	setp.lt.u32 	%p216, %r822, 22;
	@%p216 bra 	$L__BB0_1334;
	mul.wide.s32 	%rd7038, %r821, 8;
	add.s64 	%rd7039, %rd11, %rd7038;
	ld.local.u64 	%rd7040, [%rd7039];
	ld.local.u64 	%rd7041, [%rd7039+8];
	shr.u64 	%rd7042, %rd7040, %r822;
	shl.b64 	%rd7043, %rd7041, 1;
	xor.b32  	%r4818, %r822, 63;
	shl.b64 	%rd7044, %rd7043, %r4818;
	or.b64  	%rd16491, %rd7044, %rd7042;
	bra.uni 	$L__BB0_1335;
$L__BB0_1334:
	mul.wide.s32 	%rd7045, %r821, 8;
	add.s64 	%rd7046, %rd11, %rd7045;
	ld.local.u64 	%rd7047, [%rd7046];
	shr.u64 	%rd16491, %rd7047, %r822;
$L__BB0_1335:
	and.b64  	%rd7048, %rd16491, 8796093022207;
	st.global.u64 	[%rd1203+3328], %rd7048;
	add.s32 	%r4819, %r802, 602;
	shr.u32 	%r4820, %r4819, 6;
	sub.s32 	%r4821, %r4820, %r803;
	and.b32  	%r4822, %r4819, 58;
	sub.s32 	%r4823, 64, %r4822;
	mul.wide.s32 	%rd7049, %r4821, 8;
	add.s64 	%rd7050, %rd11, %rd7049;
	ld.local.u64 	%rd7051, [%rd7050];
	shr.u64 	%rd7052, %rd7051, %r4822;
	ld.local.u64 	%rd7053, [%rd7050+8];
	shl.b64 	%rd7054, %rd7053, %r4823;
	and.b64  	%rd7055, %rd7054, 8796093022207;
	or.b64  	%rd7056, %rd7055, %rd7052;
	st.global.u64 	[%rd1203+3584], %rd7056;
	add.s32 	%r4824, %r802, 645;
	shr.u32 	%r4825, %r4824, 6;
	sub.s32 	%r823, %r4825, %r803;
	and.b32  	%r824, %r4824, 37;
	setp.lt.u32 	%p217, %r824, 22;
	@%p217 bra 	$L__BB0_1337;
	mul.wide.s32 	%rd7057, %r823, 8;
	add.s64 	%rd7058, %rd11, %rd7057;
	ld.local.u64 	%rd7059, [%rd7058];
	ld.local.u64 	%rd7060, [%rd7058+8];
	shr.u64 	%rd7061, %rd7059, %r824;
	shl.b64 	%rd7062, %rd7060, 1;
	xor.b32  	%r4826, %r824, 63;
	shl.b64 	%rd7063, %rd7062, %r4826;
	or.b64  	%rd16492, %rd7063, %rd7061;
	bra.uni 	$L__BB0_1338;
$L__BB0_1337:
	mul.wide.s32 	%rd7064, %r823, 8;
	add.s64 	%rd7065, %rd11, %rd7064;
	ld.local.u64 	%rd7066, [%rd7065];
	shr.u64 	%rd16492, %rd7066, %r824;
$L__BB0_1338:
	and.b64  	%rd7067, %rd16492, 8796093022207;
	st.global.u64 	[%rd1203+3840], %rd7067;
	add.s32 	%r4827, %r802, 688;
	shr.u32 	%r4828, %r4827, 6;
	sub.s32 	%r825, %r4828, %r803;
	and.b32  	%r826, %r4827, 48;
	setp.lt.u32 	%p218, %r826, 22;
	@%p218 bra 	$L__BB0_1340;
	mul.wide.s32 	%rd7068, %r825, 8;
	add.s64 	%rd7069, %rd11, %rd7068;
	ld.local.u64 	%rd7070, [%rd7069];
	ld.local.u64 	%rd7071, [%rd7069+8];
	shr.u64 	%rd7072, %rd7070, %r826;
	shl.b64 	%rd7073, %rd7071, 1;
	xor.b32  	%r4829, %r826, 63;
	shl.b64 	%rd7074, %rd7073, %r4829;
	or.b64  	%rd16493, %rd7074, %rd7072;
	bra.uni 	$L__BB0_1341;
$L__BB0_1340:
	mul.wide.s32 	%rd7075, %r825, 8;
	add.s64 	%rd7076, %rd11, %rd7075;
	ld.local.u64 	%rd7077, [%rd7076];
	shr.u64 	%rd16493, %rd7077, %r826;
$L__BB0_1341:
	and.b64  	%rd7078, %rd16493, 8796093022207;
	st.global.u64 	[%rd1203+4096], %rd7078;
	add.s32 	%r4830, %r802, 731;
	shr.u32 	%r4831, %r4830, 6;
	sub.s32 	%r4832, %r4831, %r803;
	and.b32  	%r4833, %r4830, 59;
	sub.s32 	%r4834, 64, %r4833;
	mul.wide.s32 	%rd7079, %r4832, 8;
	add.s64 	%rd7080, %rd11, %rd7079;
	ld.local.u64 	%rd7081, [%rd7080];
	shr.u64 	%rd7082, %rd7081, %r4833;
	ld.local.u64 	%rd7083, [%rd7080+8];
	shl.b64 	%rd7084, %rd7083, %r4834;
	and.b64  	%rd7085, %rd7084, 8796093022207;
	or.b64  	%rd7086, %rd7085, %rd7082;
	st.global.u64 	[%rd1203+4352], %rd7086;
	add.s32 	%r4835, %r802, 774;
	shr.u32 	%r4836, %r4835, 6;
	sub.s32 	%r827, %r4836, %r803;
	and.b32  	%r828, %r4835, 38;
	setp.lt.u32 	%p219, %r828, 22;
	@%p219 bra 	$L__BB0_1343;
	mul.wide.s32 	%rd7087, %r827, 8;
	add.s64 	%rd7088, %rd11, %rd7087;
	ld.local.u64 	%rd7089, [%rd7088];
	ld.local.u64 	%rd7090, [%rd7088+8];
	shr.u64 	%rd7091, %rd7089, %r828;
	shl.b64 	%rd7092, %rd7090, 1;
	xor.b32  	%r4837, %r828, 63;
	shl.b64 	%rd7093, %rd7092, %r4837;
	or.b64  	%rd16494, %rd7093, %rd7091;
	bra.uni 	$L__BB0_1344;
$L__BB0_1343:
	mul.wide.s32 	%rd7094, %r827, 8;
	add.s64 	%rd7095, %rd11, %rd7094;
	ld.local.u64 	%rd7096, [%rd7095];
	shr.u64 	%rd16494, %rd7096, %r828;
$L__BB0_1344:
	and.b64  	%rd7097, %rd16494, 8796093022207;
	st.global.u64 	[%rd1203+4608], %rd7097;
	add.s32 	%r4838, %r802, 817;
	shr.u32 	%r4839, %r4838, 6;
	sub.s32 	%r829, %r4839, %r803;
	and.b32  	%r830, %r4838, 49;
	setp.lt.u32 	%p220, %r830, 22;
	@%p220 bra 	$L__BB0_1346;
	mul.wide.s32 	%rd7098, %r829, 8;
	add.s64 	%rd7099, %rd11, %rd7098;
	ld.local.u64 	%rd7100, [%rd7099];
	ld.local.u64 	%rd7101, [%rd7099+8];
	shr.u64 	%rd7102, %rd7100, %r830;
	shl.b64 	%rd7103, %rd7101, 1;
	xor.b32  	%r4840, %r830, 63;
	shl.b64 	%rd7104, %rd7103, %r4840;
	or.b64  	%rd16495, %rd7104, %rd7102;
	bra.uni 	$L__BB0_1347;
$L__BB0_1346:
	mul.wide.s32 	%rd7105, %r829, 8;
	add.s64 	%rd7106, %rd11, %rd7105;
	ld.local.u64 	%rd7107, [%rd7106];
	shr.u64 	%rd16495, %rd7107, %r830;
$L__BB0_1347:
	and.b64  	%rd7108, %rd16495, 8796093022207;
	st.global.u64 	[%rd1203+4864], %rd7108;
	add.s32 	%r4841, %r802, 860;
	shr.u32 	%r4842, %r4841, 6;
	sub.s32 	%r4843, %r4842, %r803;
	and.b32  	%r4844, %r4841, 60;
	sub.s32 	%r4845, 64, %r4844;
	mul.wide.s32 	%rd7109, %r4843, 8;
	add.s64 	%rd7110, %rd11, %rd7109;
	ld.local.u64 	%rd7111, [%rd7110];
	shr.u64 	%rd7112, %rd7111, %r4844;
	ld.local.u64 	%rd7113, [%rd7110+8];
	shl.b64 	%rd7114, %rd7113, %r4845;
	and.b64  	%rd7115, %rd7114, 8796093022207;
	or.b64  	%rd7116, %rd7115, %rd7112;
	st.global.u64 	[%rd1203+5120], %rd7116;
	add.s32 	%r4846, %r802, 903;
	shr.u32 	%r4847, %r4846, 6;
	sub.s32 	%r831, %r4847, %r803;
	and.b32  	%r832, %r4846, 39;
	setp.lt.u32 	%p221, %r832, 22;
	@%p221 bra 	$L__BB0_1349;
	mul.wide.s32 	%rd7117, %r831, 8;
	add.s64 	%rd7118, %rd11, %rd7117;
	ld.local.u64 	%rd7119, [%rd7118];
	ld.local.u64 	%rd7120, [%rd7118+8];
	shr.u64 	%rd7121, %rd7119, %r832;
	shl.b64 	%rd7122, %rd7120, 1;
	xor.b32  	%r4848, %r832, 63;
	shl.b64 	%rd7123, %rd7122, %r4848;
	or.b64  	%rd16496, %rd7123, %rd7121;
	bra.uni 	$L__BB0_1350;
$L__BB0_1349:
	mul.wide.s32 	%rd7124, %r831, 8;
	add.s64 	%rd7125, %rd11, %rd7124;
	ld.local.u64 	%rd7126, [%rd7125];
	shr.u64 	%rd16496, %rd7126, %r832;
$L__BB0_1350:
	and.b64  	%rd7127, %rd16496, 8796093022207;
	st.global.u64 	[%rd1203+5376], %rd7127;
	add.s32 	%r4849, %r802, 946;
	shr.u32 	%r4850, %r4849, 6;
	sub.s32 	%r833, %r4850, %r803;
	and.b32  	%r834, %r4849, 50;
	setp.lt.u32 	%p222, %r834, 22;
	@%p222 bra 	$L__BB0_1352;
	mul.wide.s32 	%rd7128, %r833, 8;
	add.s64 	%rd7129, %rd11, %rd7128;
	ld.local.u64 	%rd7130, [%rd7129];
	ld.local.u64 	%rd7131, [%rd7129+8];
	shr.u64 	%rd7132, %rd7130, %r834;
	shl.b64 	%rd7133, %rd7131, 1;
	xor.b32  	%r4851, %r834, 63;
	shl.b64 	%rd7134, %rd7133, %r4851;
	or.b64  	%rd16497, %rd7134, %rd7132;
	bra.uni 	$L__BB0_1353;
$L__BB0_1352:
	mul.wide.s32 	%rd7135, %r833, 8;
	add.s64 	%rd7136, %rd11, %rd7135;
	ld.local.u64 	%rd7137, [%rd7136];
	shr.u64 	%rd16497, %rd7137, %r834;
$L__BB0_1353:
	and.b64  	%rd7138, %rd16497, 8796093022207;
	st.global.u64 	[%rd1203+5632], %rd7138;
	add.s32 	%r4852, %r802, 989;
	shr.u32 	%r4853, %r4852, 6;
	sub.s32 	%r4854, %r4853, %r803;
	and.b32  	%r4855, %r4852, 61;
	sub.s32 	%r4856, 64, %r4855;
	mul.wide.s32 	%rd7139, %r4854, 8;
	add.s64 	%rd7140, %rd11, %rd7139;
	ld.local.u64 	%rd7141, [%rd7140];
	shr.u64 	%rd7142, %rd7141, %r4855;
	ld.local.u64 	%rd7143, [%rd7140+8];
	shl.b64 	%rd7144, %rd7143, %r4856;
	and.b64  	%rd7145, %rd7144, 8796093022207;
	or.b64  	%rd7146, %rd7145, %rd7142;
	st.global.u64 	[%rd1203+5888], %rd7146;
	add.s32 	%r4857, %r802, 1032;
	shr.u32 	%r4858, %r4857, 6;
	sub.s32 	%r835, %r4858, %r803;
	and.b32  	%r836, %r4857, 40;
	setp.lt.u32 	%p223, %r836, 22;
	@%p223 bra 	$L__BB0_1355;
	mul.wide.s32 	%rd7147, %r835, 8;
	add.s64 	%rd7148, %rd11, %rd7147;
	ld.local.u64 	%rd7149, [%rd7148];
	ld.local.u64 	%rd7150, [%rd7148+8];
	shr.u64 	%rd7151, %rd7149, %r836;
	shl.b64 	%rd7152, %rd7150, 1;
	xor.b32  	%r4859, %r836, 63;
	shl.b64 	%rd7153, %rd7152, %r4859;
	or.b64  	%rd16498, %rd7153, %rd7151;
	bra.uni 	$L__BB0_1356;
$L__BB0_1355:
	mul.wide.s32 	%rd7154, %r835, 8;
	add.s64 	%rd7155, %rd11, %rd7154;
	ld.local.u64 	%rd7156, [%rd7155];
	shr.u64 	%rd16498, %rd7156, %r836;
$L__BB0_1356:
	and.b64  	%rd7157, %rd16498, 8796093022207;
	st.global.u64 	[%rd1203+6144], %rd7157;
	add.s32 	%r4860, %r802, 1075;
	shr.u32 	%r4861, %r4860, 6;
	sub.s32 	%r837, %r4861, %r803;
	and.b32  	%r838, %r4860, 51;
	setp.lt.u32 	%p224, %r838, 22;
	@%p224 bra 	$L__BB0_1358;
	mul.wide.s32 	%rd7158, %r837, 8;
	add.s64 	%rd7159, %rd11, %rd7158;
	ld.local.u64 	%rd7160, [%rd7159];
	ld.local.u64 	%rd7161, [%rd7159+8];
	shr.u64 	%rd7162, %rd7160, %r838;
	shl.b64 	%rd7163, %rd7161, 1;
	xor.b32  	%r4862, %r838, 63;
	shl.b64 	%rd7164, %rd7163, %r4862;
	or.b64  	%rd16499, %rd7164, %rd7162;
	bra.uni 	$L__BB0_1359;
$L__BB0_1358:
	mul.wide.s32 	%rd7165, %r837, 8;
	add.s64 	%rd7166, %rd11, %rd7165;
	ld.local.u64 	%rd7167, [%rd7166];
	shr.u64 	%rd16499, %rd7167, %r838;
$L__BB0_1359:
	and.b64  	%rd7168, %rd16499, 8796093022207;
	st.global.u64 	[%rd1203+6400], %rd7168;
	add.s32 	%r4863, %r802, 1118;
	shr.u32 	%r4864, %r4863, 6;
	sub.s32 	%r4865, %r4864, %r803;
	and.b32  	%r4866, %r4863, 62;
	sub.s32 	%r4867, 64, %r4866;
	mul.wide.s32 	%rd7169, %r4865, 8;
	add.s64 	%rd7170, %rd11, %rd7169;
	ld.local.u64 	%rd7171, [%rd7170];
	shr.u64 	%rd7172, %rd7171, %r4866;
	ld.local.u64 	%rd7173, [%rd7170+8];
	shl.b64 	%rd7174, %rd7173, %r4867;
	and.b64  	%rd7175, %rd7174, 8796093022207;
	or.b64  	%rd7176, %rd7175, %rd7172;
	st.global.u64 	[%rd1203+6656], %rd7176;
	add.s32 	%r4868, %r802, 1161;
	shr.u32 	%r4869, %r4868, 6;
	sub.s32 	%r839, %r4869, %r803;
	and.b32  	%r840, %r4868, 41;
	setp.lt.u32 	%p225, %r840, 22;
	@%p225 bra 	$L__BB0_1361;
	mul.wide.s32 	%rd7177, %r839, 8;
	add.s64 	%rd7178, %rd11, %rd7177;
	ld.local.u64 	%rd7179, [%rd7178];
	ld.local.u64 	%rd7180, [%rd7178+8];
	shr.u64 	%rd7181, %rd7179, %r840;
	shl.b64 	%rd7182, %rd7180, 1;
	xor.b32  	%r4870, %r840, 63;
	shl.b64 	%rd7183, %rd7182, %r4870;
	or.b64  	%rd16500, %rd7183, %rd7181;
	bra.uni 	$L__BB0_1362;
$L__BB0_1361:
	mul.wide.s32 	%rd7184, %r839, 8;
	add.s64 	%rd7185, %rd11, %rd7184;
	ld.local.u64 	%rd7186, [%rd7185];
	shr.u64 	%rd16500, %rd7186, %r840;
$L__BB0_1362:
	and.b64  	%rd7187, %rd16500, 8796093022207;
	st.global.u64 	[%rd1203+6912], %rd7187;
	add.s32 	%r4871, %r802, 1204;
	shr.u32 	%r4872, %r4871, 6;
	sub.s32 	%r841, %r4872, %r803;
	and.b32  	%r842, %r4871, 52;
	setp.lt.u32 	%p226, %r842, 22;
	@%p226 bra 	$L__BB0_1364;
	mul.wide.s32 	%rd7188, %r841, 8;
	add.s64 	%rd7189, %rd11, %rd7188;
	ld.local.u64 	%rd7190, [%rd7189];
	ld.local.u64 	%rd7191, [%rd7189+8];
	shr.u64 	%rd7192, %rd7190, %r842;
	shl.b64 	%rd7193, %rd7191, 1;
	xor.b32  	%r4873, %r842, 63;
	shl.b64 	%rd7194, %rd7193, %r4873;
	or.b64  	%rd16501, %rd7194, %rd7192;
	bra.uni 	$L__BB0_1365;
$L__BB0_1364:
	mul.wide.s32 	%rd7195, %r841, 8;
	add.s64 	%rd7196, %rd11, %rd7195;
	ld.local.u64 	%rd7197, [%rd7196];
	shr.u64 	%rd16501, %rd7197, %r842;
$L__BB0_1365:
	and.b64  	%rd7198, %rd16501, 8796093022207;
	st.global.u64 	[%rd1203+7168], %rd7198;
	add.s32 	%r4874, %r802, 1247;
	shr.u32 	%r4875, %r4874, 6;
	sub.s32 	%r4876, %r4875, %r803;
	and.b32  	%r4877, %r4874, 63;
	sub.s32 	%r4878, 64, %r4877;
	mul.wide.s32 	%rd7199, %r4876, 8;
	add.s64 	%rd7200, %rd11, %rd7199;
	ld.local.u64 	%rd7201, [%rd7200];
	shr.u64 	%rd7202, %rd7201, %r4877;
	ld.local.u64 	%rd7203, [%rd7200+8];
	shl.b64 	%rd7204, %rd7203, %r4878;
	and.b64  	%rd7205, %rd7204, 8796093022207;
	or.b64  	%rd7206, %rd7205, %rd7202;
	st.global.u64 	[%rd1203+7424], %rd7206;
	add.s32 	%r4879, %r802, 1290;
	shr.u32 	%r4880, %r4879, 6;
	sub.s32 	%r843, %r4880, %r803;
	and.b32  	%r844, %r4879, 42;
	setp.lt.u32 	%p227, %r844, 22;
	@%p227 bra 	$L__BB0_1367;
	mul.wide.s32 	%rd7207, %r843, 8;
	add.s64 	%rd7208, %rd11, %rd7207;
	ld.local.u64 	%rd7209, [%rd7208];
	ld.local.u64 	%rd7210, [%rd7208+8];
	shr.u64 	%rd7211, %rd7209, %r844;
	shl.b64 	%rd7212, %rd7210, 1;
	xor.b32  	%r4881, %r844, 63;
	shl.b64 	%rd7213, %rd7212, %r4881;
	or.b64  	%rd16502, %rd7213, %rd7211;
	bra.uni 	$L__BB0_1368;
$L__BB0_1367:
	mul.wide.s32 	%rd7214, %r843, 8;
	add.s64 	%rd7215, %rd11, %rd7214;
	ld.local.u64 	%rd7216, [%rd7215];
	shr.u64 	%rd16502, %rd7216, %r844;
$L__BB0_1368:
	and.b64  	%rd7217, %rd16502, 8796093022207;
	st.global.u64 	[%rd1203+7680], %rd7217;
	add.s32 	%r4882, %r802, 1333;
	shr.u32 	%r4883, %r4882, 6;
	sub.s32 	%r845, %r4883, %r803;
	and.b32  	%r846, %r4882, 53;
	setp.eq.s32 	%p228, %r846, 21;
	@%p228 bra 	$L__BB0_1370;
	sub.s32 	%r4884, 64, %r846;
	mul.wide.s32 	%rd7218, %r845, 8;
	add.s64 	%rd7219, %rd11, %rd7218;
	ld.local.u64 	%rd7220, [%rd7219];
	shr.u64 	%rd7221, %rd7220, %r846;
	ld.local.u64 	%rd7222, [%rd7219+8];
	shl.b64 	%rd7223, %rd7222, %r4884;
	and.b64  	%rd7224, %rd7223, 8796093022207;
	or.b64  	%rd1264, %rd7224, %rd7221;
	st.global.u64 	[%rd1203+7936], %rd1264;
	bra.uni 	$L__BB0_1666;
$L__BB0_1370:
	mul.wide.s32 	%rd7225, %r845, 8;
	add.s64 	%rd7226, %rd11, %rd7225;
	ld.local.u64 	%rd7227, [%rd7226];
	shr.u64 	%rd1265, %rd7227, 21;
	st.global.u64 	[%rd1203+7936], %rd1265;
	bra.uni 	$L__BB0_1666;
$L__BB0_1371:
	cvta.to.local.u64 	%rd6689, %rd1622;
	mov.u32 	%r4563, %tid.x;
	mul.lo.s32 	%r4564, %r4563, 1408;
	mul.lo.s32 	%r4565, %r4563, 22;
	mul.wide.u32 	%rd6690, %r4565, 8;
	add.s64 	%rd6691, %rd32, %rd6690;
	ld.global.nc.u64 	%rd6692, [%rd6691];
	st.local.u64 	[%rd6689], %rd6692;
	ld.global.nc.u64 	%rd6693, [%rd6691+8];
	st.local.u64 	[%rd6689+8], %rd6693;
	ld.global.nc.u64 	%rd6694, [%rd6691+16];
	st.local.u64 	[%rd6689+16], %rd6694;
	ld.global.nc.u64 	%rd6695, [%rd6691+24];
	st.local.u64 	[%rd6689+24], %rd6695;
	ld.global.nc.u64 	%rd6696, [%rd6691+32];
	st.local.u64 	[%rd6689+32], %rd6696;
	ld.global.nc.u64 	%rd6697, [%rd6691+40];
	st.local.u64 	[%rd6689+40], %rd6697;
	ld.global.nc.u64 	%rd6698, [%rd6691+48];
	st.local.u64 	[%rd6689+48], %rd6698;
	ld.global.nc.u64 	%rd6699, [%rd6691+56];
	st.local.u64 	[%rd6689+56], %rd6699;
	ld.global.nc.u64 	%rd6700, [%rd6691+64];
	st.local.u64 	[%rd6689+64], %rd6700;
	ld.global.nc.u64 	%rd6701, [%rd6691+72];
	st.local.u64 	[%rd6689+72], %rd6701;
	ld.global.nc.u64 	%rd6702, [%rd6691+80];
	st.local.u64 	[%rd6689+80], %rd6702;
	ld.global.nc.u64 	%rd6703, [%rd6691+88];
	st.local.u64 	[%rd6689+88], %rd6703;
	ld.global.nc.u64 	%rd6704, [%rd6691+96];
	st.local.u64 	[%rd6689+96], %rd6704;
	ld.global.nc.u64 	%rd6705, [%rd6691+104];
	st.local.u64 	[%rd6689+104], %rd6705;
	ld.global.nc.u64 	%rd6706, [%rd6691+112];
	st.local.u64 	[%rd6689+112], %rd6706;
	ld.global.nc.u64 	%rd6707, [%rd6691+120];
	st.local.u64 	[%rd6689+120], %rd6707;
	ld.global.nc.u64 	%rd6708, [%rd6691+128];
	st.local.u64 	[%rd6689+128], %rd6708;
	ld.global.nc.u64 	%rd6709, [%rd6691+136];
	st.local.u64 	[%rd6689+136], %rd6709;
	ld.global.nc.u64 	%rd6710, [%rd6691+144];
	st.local.u64 	[%rd6689+144], %rd6710;
	ld.global.nc.u64 	%rd6711, [%rd6691+152];
	st.local.u64 	[%rd6689+152], %rd6711;
	ld.global.nc.u64 	%rd6712, [%rd6691+160];
	st.local.u64 	[%rd6689+160], %rd6712;
	ld.global.nc.u64 	%rd6713, [%rd6691+168];
	st.local.u64 	[%rd6689+168], %rd6713;
	ld.global.nc.u64 	%rd6714, [%rd6691+176];
	st.local.u64 	[%rd6689+176], %rd6714;
	shr.u32 	%r4566, %r4564, 6;
	sub.s32 	%r4567, %r4566, %r4565;
	mul.wide.s32 	%rd6715, %r4567, 8;
	add.s64 	%rd6716, %rd6689, %rd6715;
	ld.local.u64 	%rd6717, [%rd6716];
	and.b64  	%rd6718, %rd6717, 17592186044415;
	mul.wide.u32 	%rd6719, %r4563, 8;
	add.s64 	%rd6720, %rd33, %rd6719;
	st.global.u64 	[%rd6720], %rd6718;
	add.s64 	%rd6721, %rd6716, %rd6715;
	ld.local.u64 	%rd6722, [%rd6721];
	ld.local.u64 	%rd6723, [%rd6721+8];
	mov.b64 	{%r4568, %r4569}, %rd6723;
	mov.b64 	{%r4570, %r4571}, %rd6722;
	shf.l.wrap.b32 	%r4572, %r4571, %r4568, 20;
	shf.l.wrap.b32 	%r4573, %r4568, %r4569, 20;
	mov.b64 	%rd6724, {%r4572, %r4573};
	and.b64  	%rd6725, %rd6724, 17592186044415;
	st.global.u64 	[%rd6720+256], %rd6725;
	or.b32  	%r4574, %r4564, 64;
	shr.u32 	%r4575, %r4574, 6;
	sub.s32 	%r4576, %r4575, %r4565;
	mul.wide.s32 	%rd6726, %r4576, 8;
	add.s64 	%rd6727, %rd6716, %rd6726;
	ld.local.u64 	%rd6728, [%rd6727];
	ld.local.u64 	%rd6729, [%rd6727+8];
	mov.b64 	{%r4577, %r4578}, %rd6729;
	mov.b64 	{%r4579, %r4580}, %rd6728;
	shf.l.wrap.b32 	%r4581, %r4580, %r4577, 8;
	shf.l.wrap.b32 	%r4582, %r4579, %r4580, 8;
	mov.b64 	%rd6730, {%r4582, %r4581};
	and.b64  	%rd6731, %rd6730, 17592186044415;
	st.global.u64 	[%rd6720+512], %rd6731;
	add.s32 	%r4583, %r4564, 132;
	shr.u32 	%r4584, %r4583, 6;
	sub.s32 	%r4585, %r4584, %r4565;
	mul.wide.s32 	%rd6732, %r4585, 8;
	add.s64 	%rd6733, %rd6716, %rd6732;
	ld.local.u64 	%rd6734, [%rd6733];
	shr.u64 	%rd6735, %rd6734, 4;
	and.b64  	%rd6736, %rd6735, 17592186044415;
	st.global.u64 	[%rd6720+768], %rd6736;
	add.s32 	%r4586, %r4564, 176;
	shr.u32 	%r4587, %r4586, 6;
	sub.s32 	%r4588, %r4587, %r4565;
	mul.wide.s32 	%rd6737, %r4588, 8;
	add.s64 	%rd6738, %rd6716, %rd6737;
	ld.local.u64 	%rd6739, [%rd6738];
	ld.local.u64 	%rd6740, [%rd6738+8];
	mov.b64 	{%r4589, %r4590}, %rd6740;
	mov.b64 	{%r4591, %r4592}, %rd6739;
	shf.l.wrap.b32 	%r4593, %r4592, %r4589, 16;
	shf.l.wrap.b32 	%r4594, %r4589, %r4590, 16;
	mov.b64 	%rd6741, {%r4593, %r4594};
	and.b64  	%rd6742, %rd6741, 17592186044415;
	st.global.u64 	[%rd6720+1024], %rd6742;
	add.s32 	%r4595, %r4564, 220;
	shr.u32 	%r4596, %r4595, 6;
	sub.s32 	%r4597, %r4596, %r4565;
	mul.wide.s32 	%rd6743, %r4597, 8;
	add.s64 	%rd6744, %rd6716, %rd6743;
	ld.local.u64 	%rd6745, [%rd6744];
	ld.local.u64 	%rd6746, [%rd6744+8];
	mov.b64 	{%r4598, %r4599}, %rd6746;
	mov.b64 	{%r4600, %r4601}, %rd6745;
	shf.l.wrap.b32 	%r4602, %r4601, %r4598, 4;
	shf.l.wrap.b32 	%r4603, %r4600, %r4601, 4;
	mov.b64 	%rd6747, {%r4603, %r4602};
	and.b64  	%rd6748, %rd6747, 17592186044415;
	st.global.u64 	[%rd6720+1280], %rd6748;
	add.s32 	%r4604, %r4564, 264;
	shr.u32 	%r4605, %r4604, 6;
	sub.s32 	%r4606, %r4605, %r4565;
	mul.wide.s32 	%rd6749, %r4606, 8;
	add.s64 	%rd6750, %rd6716, %rd6749;
	ld.local.u64 	%rd6751, [%rd6750];
	shr.u64 	%rd6752, %rd6751, 8;
	and.b64  	%rd6753, %rd6752, 17592186044415;
	st.global.u64 	[%rd6720+1536], %rd6753;
	add.s32 	%r4607, %r4564, 308;
	shr.u32 	%r4608, %r4607, 6;
	sub.s32 	%r4609, %r4608, %r4565;
	mul.wide.s32 	%rd6754, %r4609, 8;
	add.s64 	%rd6755, %rd6716, %rd6754;
	ld.local.u64 	%rd6756, [%rd6755];
	ld.local.u64 	%rd6757, [%rd6755+8];
	mov.b64 	{%r4610, %r4611}, %rd6757;
	mov.b64 	{%r4612, %r4613}, %rd6756;
	shf.l.wrap.b32 	%r4614, %r4613, %r4610, 12;
	shf.l.wrap.b32 	%r4615, %r4610, %r4611, 12;
	mov.b64 	%rd6758, {%r4614, %r4615};
	and.b64  	%rd6759, %rd6758, 17592186044415;
	st.global.u64 	[%rd6720+1792], %rd6759;
	add.s32 	%r4616, %r4564, 352;
	shr.u32 	%r4617, %r4616, 6;
	sub.s32 	%r4618, %r4617, %r4565;
	mul.wide.s32 	%rd6760, %r4618, 8;
	add.s64 	%rd6761, %rd6716, %rd6760;
	ld.local.u64 	%rd6762, [%rd6761];
	ld.local.u64 	%rd6763, [%rd6761+8];
	mov.b64 	{%r4619, %r4620}, %rd6763;
	mov.b64 	{%r4621, %r4622}, %rd6762;
	mov.b64 	%rd6764, {%r4622, %r4619};
	and.b64  	%rd6765, %rd6764, 17592186044415;
	st.global.u64 	[%rd6720+2048], %rd6765;
	add.s32 	%r4623, %r4564, 396;
	shr.u32 	%r4624, %r4623, 6;
	sub.s32 	%r4625, %r4624, %r4565;
	mul.wide.s32 	%rd6766, %r4625, 8;
	add.s64 	%rd6767, %rd6716, %rd6766;
	ld.local.u64 	%rd6768, [%rd6767];
	shr.u64 	%rd6769, %rd6768, 12;
	and.b64  	%rd6770, %rd6769, 17592186044415;
	st.global.u64 	[%rd6720+2304], %rd6770;
	add.s32 	%r4626, %r4564, 440;
	shr.u32 	%r4627, %r4626, 6;
	sub.s32 	%r4628, %r4627, %r4565;
	mul.wide.s32 	%rd6771, %r4628, 8;
	add.s64 	%rd6772, %rd6716, %rd6771;
	ld.local.u64 	%rd6773, [%rd6772];
	ld.local.u64 	%rd6774, [%rd6772+8];
	mov.b64 	{%r4629, %r4630}, %rd6774;
	mov.b64 	{%r4631, %r4632}, %rd6773;
	shf.l.wrap.b32 	%r4633, %r4632, %r4629, 8;
	shf.l.wrap.b32 	%r4634, %r4629, %r4630, 8;
	mov.b64 	%rd6775, {%r4633, %r4634};
	and.b64  	%rd6776, %rd6775, 17592186044415;
	st.global.u64 	[%rd6720+2560], %rd6776;
	add.s32 	%r4635, %r4564, 484;
	shr.u32 	%r4636, %r4635, 6;
	sub.s32 	%r4637, %r4636, %r4565;
	mul.wide.s32 	%rd6777, %r4637, 8;
	add.s64 	%rd6778, %rd6716, %rd6777;
	ld.local.u64 	%rd6779, [%rd6778];
	ld.local.u64 	%rd6780, [%rd6778+8];
	mov.b64 	{%r4638, %r4639}, %rd6780;
	mov.b64 	{%r4640, %r4641}, %rd6779;
	shf.l.wrap.b32 	%r4642, %r4641, %r4638, 28;
	shf.l.wrap.b32 	%r4643, %r4638, %r4639, 28;
	mov.b64 	%rd6781, {%r4642, %r4643};
	and.b64  	%rd6782, %rd6781, 17592186044415;
	st.global.u64 	[%rd6720+2816], %rd6782;
	add.s32 	%r4644, %r4564, 528;
	shr.u32 	%r4645, %r4644, 6;
	sub.s32 	%r4646, %r4645, %r4565;
	mul.wide.s32 	%rd6783, %r4646, 8;
	add.s64 	%rd6784, %rd6716, %rd6783;
	ld.local.u64 	%rd6785, [%rd6784];
	shr.u64 	%rd6786, %rd6785, 16;
	and.b64  	%rd6787, %rd6786, 17592186044415;
	st.global.u64 	[%rd6720+3072], %rd6787;
	add.s32 	%r4647, %r4564, 572;
	shr.u32 	%r4648, %r4647, 6;
	sub.s32 	%r4649, %r4648, %r4565;
	mul.wide.s32 	%rd6788, %r4649, 8;
	add.s64 	%rd6789, %rd6716, %rd6788;
	ld.local.u64 	%rd6790, [%rd6789];
	ld.local.u64 	%rd6791, [%rd6789+8];
	mov.b64 	{%r4650, %r4651}, %rd6791;
	mov.b64 	{%r4652, %r4653}, %rd6790;
	shf.l.wrap.b32 	%r4654, %r4653, %r4650, 4;
	shf.l.wrap.b32 	%r4655, %r4650, %r4651, 4;
	mov.b64 	%rd6792, {%r4654, %r4655};
	and.b64  	%rd6793, %rd6792, 17592186044415;
	st.global.u64 	[%rd6720+3328], %rd6793;
	add.s32 	%r4656, %r4564, 616;
	shr.u32 	%r4657, %r4656, 6;
	sub.s32 	%r4658, %r4657, %r4565;
	mul.wide.s32 	%rd6794, %r4658, 8;
	add.s64 	%rd6795, %rd6716, %rd6794;
	ld.local.u64 	%rd6796, [%rd6795];
	ld.local.u64 	%rd6797, [%rd6795+8];
	mov.b64 	{%r4659, %r4660}, %rd6797;
	mov.b64 	{%r4661, %r4662}, %rd6796;
	shf.l.wrap.b32 	%r4663, %r4662, %r4659, 24;
	shf.l.wrap.b32 	%r4664, %r4659, %r4660, 24;
	mov.b64 	%rd6798, {%r4663, %r4664};
	and.b64  	%rd6799, %rd6798, 17592186044415;
	st.global.u64 	[%rd6720+3584], %rd6799;
	add.s32 	%r4665, %r4564, 660;
	shr.u32 	%r4666, %r4665, 6;
	sub.s32 	%r4667, %r4666, %r4565;
	mul.wide.s32 	%rd6800, %r4667, 8;
	add.s64 	%rd6801, %rd6716, %rd6800;
	ld.local.u64 	%rd6802, [%rd6801];
	shr.u64 	%rd6803, %rd6802, 20;
	st.global.u64 	[%rd6720+3840], %rd6803;
	ld.local.u64 	%rd6804, [%rd6716+88];
	and.b64  	%rd6805, %rd6804, 17592186044415;
	st.global.u64 	[%rd6720+4096], %rd6805;
	add.s32 	%r4668, %r4564, 748;
	shr.u32 	%r4669, %r4668, 6;
	sub.s32 	%r4670, %r4669, %r4565;
	mul.wide.s32 	%rd6806, %r4670, 8;
	add.s64 	%rd6807, %rd6716, %rd6806;
	ld.local.u64 	%rd6808, [%rd6807];
	ld.local.u64 	%rd6809, [%rd6807+8];
	mov.b64 	{%r4671, %r4672}, %rd6809;
	mov.b64 	{%r4673, %r4674}, %rd6808;
	shf.l.wrap.b32 	%r4675, %r4674, %r4671, 20;
	shf.l.wrap.b32 	%r4676, %r4671, %r4672, 20;
	mov.b64 	%rd6810, {%r4675, %r4676};
	and.b64  	%rd6811, %rd6810, 17592186044415;
	st.global.u64 	[%rd6720+4352], %rd6811;
	add.s32 	%r4677, %r4564, 792;
	shr.u32 	%r4678, %r4677, 6;
	sub.s32 	%r4679, %r4678, %r4565;
	mul.wide.s32 	%rd6812, %r4679, 8;
	add.s64 	%rd6813, %rd6716, %rd6812;
	ld.local.u64 	%rd6814, [%rd6813];
	ld.local.u64 	%rd6815, [%rd6813+8];
	mov.b64 	{%r4680, %r4681}, %rd6815;
	mov.b64 	{%r4682, %r4683}, %rd6814;
	shf.l.wrap.b32 	%r4684, %r4683, %r4680, 8;
	shf.l.wrap.b32 	%r4685, %r4682, %r4683, 8;
	mov.b64 	%rd6816, {%r4685, %r4684};
	and.b64  	%rd6817, %rd6816, 17592186044415;
	st.global.u64 	[%rd6720+4608], %rd6817;
	add.s32 	%r4686, %r4564, 836;
	shr.u32 	%r4687, %r4686, 6;
	sub.s32 	%r4688, %r4687, %r4565;
	mul.wide.s32 	%rd6818, %r4688, 8;
	add.s64 	%rd6819, %rd6716, %rd6818;
	ld.local.u64 	%rd6820, [%rd6819];
	shr.u64 	%rd6821, %rd6820, 4;
	and.b64  	%rd6822, %rd6821, 17592186044415;
	st.global.u64 	[%rd6720+4864], %rd6822;
	add.s32 	%r4689, %r4564, 880;
	shr.u32 	%r4690, %r4689, 6;
	sub.s32 	%r4691, %r4690, %r4565;
	mul.wide.s32 	%rd6823, %r4691, 8;
	add.s64 	%rd6824, %rd6716, %rd6823;
	ld.local.u64 	%rd6825, [%rd6824];
	ld.local.u64 	%rd6826, [%rd6824+8];
	mov.b64 	{%r4692, %r4693}, %rd6826;
	mov.b64 	{%r4694, %r4695}, %rd6825;
	shf.l.wrap.b32 	%r4696, %r4695, %r4692, 16;
	shf.l.wrap.b32 	%r4697, %r4692, %r4693, 16;
	mov.b64 	%rd6827, {%r4696, %r4697};
	and.b64  	%rd6828, %rd6827, 17592186044415;
	st.global.u64 	[%rd6720+5120], %rd6828;
	add.s32 	%r4698, %r4564, 924;
	shr.u32 	%r4699, %r4698, 6;
	sub.s32 	%r4700, %r4699, %r4565;
	mul.wide.s32 	%rd6829, %r4700, 8;
	add.s64 	%rd6830, %rd6716, %rd6829;
	ld.local.u64 	%rd6831, [%rd6830];
	ld.local.u64 	%rd6832, [%rd6830+8];
	mov.b64 	{%r4701, %r4702}, %rd6832;
	mov.b64 	{%r4703, %r4704}, %rd6831;
	shf.l.wrap.b32 	%r4705, %r4704, %r4701, 4;
	shf.l.wrap.b32 	%r4706, %r4703, %r4704, 4;
	mov.b64 	%rd6833, {%r4706, %r4705};
	and.b64  	%rd6834, %rd6833, 17592186044415;
	st.global.u64 	[%rd6720+5376], %rd6834;
	add.s32 	%r4707, %r4564, 968;
	shr.u32 	%r4708, %r4707, 6;
	sub.s32 	%r4709, %r4708, %r4565;
	mul.wide.s32 	%rd6835, %r4709, 8;
	add.s64 	%rd6836, %rd6716, %rd6835;
	ld.local.u64 	%rd6837, [%rd6836];
	shr.u64 	%rd6838, %rd6837, 8;
	and.b64  	%rd6839, %rd6838, 17592186044415;
	st.global.u64 	[%rd6720+5632], %rd6839;
	add.s32 	%r4710, %r4564, 1012;
	shr.u32 	%r4711, %r4710, 6;
	sub.s32 	%r4712, %r4711, %r4565;
	mul.wide.s32 	%rd6840, %r4712, 8;
	add.s64 	%rd6841, %rd6716, %rd6840;
	ld.local.u64 	%rd6842, [%rd6841];
	ld.local.u64 	%rd6843, [%rd6841+8];
	mov.b64 	{%r4713, %r4714}, %rd6843;
	mov.b64 	{%r4715, %r4716}, %rd6842;
	shf.l.wrap.b32 	%r4717, %r4716, %r4713, 12;
	shf.l.wrap.b32 	%r4718, %r4713, %r4714, 12;
	mov.b64 	%rd6844, {%r4717, %r4718};
	and.b64  	%rd6845, %rd6844, 17592186044415;
	st.global.u64 	[%rd6720+5888], %rd6845;
	add.s32 	%r4719, %r4564, 1056;
	shr.u32 	%r4720, %r4719, 6;
	sub.s32 	%r4721, %r4720, %r4565;
	mul.wide.s32 	%rd6846, %r4721, 8;
	add.s64 	%rd6847, %rd6716, %rd6846;
	ld.local.u64 	%rd6848, [%rd6847];
	ld.local.u64 	%rd6849, [%rd6847+8];
	mov.b64 	{%r4722, %r4723}, %rd6849;
	mov.b64 	{%r4724, %r4725}, %rd6848;
	mov.b64 	%rd6850, {%r4725, %r4722};
	and.b64  	%rd6851, %rd6850, 17592186044415;
	st.global.u64 	[%rd6720+6144], %rd6851;
	add.s32 	%r4726, %r4564, 1100;
	shr.u32 	%r4727, %r4726, 6;
	sub.s32 	%r4728, %r4727, %r4565;
	mul.wide.s32 	%rd6852, %r4728, 8;
	add.s64 	%rd6853, %rd6716, %rd6852;
	ld.local.u64 	%rd6854, [%rd6853];
	shr.u64 	%rd6855, %rd6854, 12;
	and.b64  	%rd6856, %rd6855, 17592186044415;
	st.global.u64 	[%rd6720+6400], %rd6856;
	add.s32 	%r4729, %r4564, 1144;
	shr.u32 	%r4730, %r4729, 6;
	sub.s32 	%r4731, %r4730, %r4565;
	mul.wide.s32 	%rd6857, %r4731, 8;
	add.s64 	%rd6858, %rd6716, %rd6857;
	ld.local.u64 	%rd6859, [%rd6858];
	ld.local.u64 	%rd6860, [%rd6858+8];
	mov.b64 	{%r4732, %r4733}, %rd6860;
	mov.b64 	{%r4734, %r4735}, %rd6859;
	shf.l.wrap.b32 	%r4736, %r4735, %r4732, 8;
	shf.l.wrap.b32 	%r4737, %r4732, %r4733, 8;
	mov.b64 	%rd6861, {%r4736, %r4737};
	and.b64  	%rd6862, %rd6861, 17592186044415;
	st.global.u64 	[%rd6720+6656], %rd6862;
	add.s32 	%r4738, %r4564, 1188;
	shr.u32 	%r4739, %r4738, 6;
	sub.s32 	%r4740, %r4739, %r4565;
	mul.wide.s32 	%rd6863, %r4740, 8;
	add.s64 	%rd6864, %rd6716, %rd6863;
	ld.local.u64 	%rd6865, [%rd6864];
	ld.local.u64 	%rd6866, [%rd6864+8];
	mov.b64 	{%r4741, %r4742}, %rd6866;
	mov.b64 	{%r4743, %r4744}, %rd6865;
	shf.l.wrap.b32 	%r4745, %r4744, %r4741, 28;
	shf.l.wrap.b32 	%r4746, %r4741, %r4742, 28;
	mov.b64 	%rd6867, {%r4745, %r4746};
	and.b64  	%rd6868, %rd6867, 17592186044415;
	st.global.u64 	[%rd6720+6912], %rd6868;
	add.s32 	%r4747, %r4564, 1232;
	shr.u32 	%r4748, %r4747, 6;
	sub.s32 	%r4749, %r4748, %r4565;
	mul.wide.s32 	%rd6869, %r4749, 8;
	add.s64 	%rd6870, %rd6716, %rd6869;
	ld.local.u64 	%rd6871, [%rd6870];
	shr.u64 	%rd6872, %rd6871, 16;
	and.b64  	%rd6873, %rd6872, 17592186044415;
	st.global.u64 	[%rd6720+7168], %rd6873;
	add.s32 	%r4750, %r4564, 1276;
	shr.u32 	%r4751, %r4750, 6;
	sub.s32 	%r4752, %r4751, %r4565;
	mul.wide.s32 	%rd6874, %r4752, 8;
	add.s64 	%rd6875, %rd6716, %rd6874;
	ld.local.u64 	%rd6876, [%rd6875];
	ld.local.u64 	%rd6877, [%rd6875+8];
	mov.b64 	{%r4753, %r4754}, %rd6877;
	mov.b64 	{%r4755, %r4756}, %rd6876;
	shf.l.wrap.b32 	%r4757, %r4756, %r4753, 4;
	shf.l.wrap.b32 	%r4758, %r4753, %r4754, 4;
	mov.b64 	%rd6878, {%r4757, %r4758};
	and.b64  	%rd6879, %rd6878, 17592186044415;
	st.global.u64 	[%rd6720+7424], %rd6879;
	add.s32 	%r4759, %r4564, 1320;
	shr.u32 	%r4760, %r4759, 6;
	sub.s32 	%r4761, %r4760, %r4565;
	mul.wide.s32 	%rd6880, %r4761, 8;
	add.s64 	%rd6881, %rd6716, %rd6880;
	ld.local.u64 	%rd6882, [%rd6881];
	ld.local.u64 	%rd6883, [%rd6881+8];
	mov.b64 	{%r4762, %r4763}, %rd6883;
	mov.b64 	{%r4764, %r4765}, %rd6882;
	shf.l.wrap.b32 	%r4766, %r4765, %r4762, 24;
	shf.l.wrap.b32 	%r4767, %r4762, %r4763, 24;
	mov.b64 	%rd6884, {%r4766, %r4767};
	and.b64  	%rd6885, %rd6884, 17592186044415;
	st.global.u64 	[%rd6720+7680], %rd6885;
	add.s32 	%r4768, %r4564, 1364;
	shr.u32 	%r4769, %r4768, 6;
	sub.s32 	%r4770, %r4769, %r4565;
	mul.wide.s32 	%rd6886, %r4770, 8;
	add.s64 	%rd6887, %rd6716, %rd6886;
	ld.local.u64 	%rd6888, [%rd6887];
	shr.u64 	%rd6889, %rd6888, 20;
	st.global.u64 	[%rd6720+7936], %rd6889;
	bra.uni 	$L__BB0_1666;
$L__BB0_1372:
	mul.wide.s32 	%rd6391, %r851, 8;
	add.s64 	%rd6392, %rd10, %rd6391;
	ld.local.u64 	%rd6393, [%rd6392];
	shr.u64 	%rd16504, %rd6393, %r852;
$L__BB0_1373:
	and.b64  	%rd6394, %rd16504, 35184372088831;
	st.global.u64 	[%rd1271+256], %rd6394;
	add.s32 	%r4449, %r848, 90;
	shr.u32 	%r4450, %r4449, 6;
	sub.s32 	%r4451, %r4450, %r849;
	and.b32  	%r4452, %r4449, 58;
	sub.s32 	%r4453, 64, %r4452;
	mul.wide.s32 	%rd6395, %r4451, 8;
	add.s64 	%rd6396, %rd10, %rd6395;
	ld.local.u64 	%rd6397, [%rd6396];
	shr.u64 	%rd6398, %rd6397, %r4452;
	ld.local.u64 	%rd6399, [%rd6396+8];
	shl.b64 	%rd6400, %rd6399, %r4453;
	and.b64  	%rd6401, %rd6400, 35184372088831;
	or.b64  	%rd6402, %rd6401, %rd6398;
	st.global.u64 	[%rd1271+512], %rd6402;
	add.s32 	%r4454, %r848, 135;
	shr.u32 	%r4455, %r4454, 6;
	sub.s32 	%r853, %r4455, %r849;
	and.b32  	%r854, %r4454, 39;
	setp.lt.u32 	%p189, %r854, 20;
	@%p189 bra 	$L__BB0_1375;
	mul.wide.s32 	%rd6403, %r853, 8;
	add.s64 	%rd6404, %rd10, %rd6403;
	ld.local.u64 	%rd6405, [%rd6404];
	ld.local.u64 	%rd6406, [%rd6404+8];
	shr.u64 	%rd6407, %rd6405, %r854;
	shl.b64 	%rd6408, %rd6406, 1;
	xor.b32  	%r4456, %r854, 63;
	shl.b64 	%rd6409, %rd6408, %r4456;
	or.b64  	%rd16505, %rd6409, %rd6407;
	bra.uni 	$L__BB0_1376;
$L__BB0_1375:
	mul.wide.s32 	%rd6410, %r853, 8;
	add.s64 	%rd6411, %rd10, %rd6410;
	ld.local.u64 	%rd6412, [%rd6411];
	shr.u64 	%rd16505, %rd6412, %r854;
$L__BB0_1376:
	and.b64  	%rd6413, %rd16505, 35184372088831;
	st.global.u64 	[%rd1271+768], %rd6413;
	add.s32 	%r4457, %r848, 180;
	shr.u32 	%r4458, %r4457, 6;
	sub.s32 	%r4459, %r4458, %r849;
	and.b32  	%r4460, %r4457, 52;
	sub.s32 	%r4461, 64, %r4460;
	mul.wide.s32 	%rd6414, %r4459, 8;
	add.s64 	%rd6415, %rd10, %rd6414;
	ld.local.u64 	%rd6416, [%rd6415];
	shr.u64 	%rd6417, %rd6416, %r4460;
	ld.local.u64 	%rd6418, [%rd6415+8];
	shl.b64 	%rd6419, %rd6418, %r4461;
	and.b64  	%rd6420, %rd6419, 35184372088831;
	or.b64  	%rd6421, %rd6420, %rd6417;
	st.global.u64 	[%rd1271+1024], %rd6421;
	add.s32 	%r4462, %r848, 225;
	shr.u32 	%r4463, %r4462, 6;
	sub.s32 	%r855, %r4463, %r849;
	and.b32  	%r856, %r4462, 33;
	setp.lt.u32 	%p190, %r856, 20;
	@%p190 bra 	$L__BB0_1378;
	mul.wide.s32 	%rd6422, %r855, 8;
	add.s64 	%rd6423, %rd10, %rd6422;
	ld.local.u64 	%rd6424, [%rd6423];
	ld.local.u64 	%rd6425, [%rd6423+8];
	shr.u64 	%rd6426, %rd6424, %r856;
	shl.b64 	%rd6427, %rd6425, 1;
	xor.b32  	%r4464, %r856, 63;
	shl.b64 	%rd6428, %rd6427, %r4464;
	or.b64  	%rd16506, %rd6428, %rd6426;
	bra.uni 	$L__BB0_1379;
$L__BB0_1378:
	mul.wide.s32 	%rd6429, %r855, 8;
	add.s64 	%rd6430, %rd10, %rd6429;
	ld.local.u64 	%rd6431, [%rd6430];
	shr.u64 	%rd16506, %rd6431, %r856;
$L__BB0_1379:
	and.b64  	%rd6432, %rd16506, 35184372088831;
	st.global.u64 	[%rd1271+1280], %rd6432;
	add.s32 	%r4465, %r848, 270;
	shr.u32 	%r4466, %r4465, 6;
	sub.s32 	%r857, %r4466, %r849;
	and.b32  	%r858, %r4465, 46;
	setp.lt.u32 	%p191, %r858, 20;
	@%p191 bra 	$L__BB0_1381;
	mul.wide.s32 	%rd6433, %r857, 8;
	add.s64 	%rd6434, %rd10, %rd6433;
	ld.local.u64 	%rd6435, [%rd6434];
	ld.local.u64 	%rd6436, [%rd6434+8];
	shr.u64 	%rd6437, %rd6435, %r858;
	shl.b64 	%rd6438, %rd6436, 1;
	xor.b32  	%r4467, %r858, 63;
	shl.b64 	%rd6439, %rd6438, %r4467;
	or.b64  	%rd16507, %rd6439, %rd6437;
	bra.uni 	$L__BB0_1382;
$L__BB0_1381:
	mul.wide.s32 	%rd6440, %r857, 8;
	add.s64 	%rd6441, %rd10, %rd6440;
	ld.local.u64 	%rd6442, [%rd6441];
	shr.u64 	%rd16507, %rd6442, %r858;
$L__BB0_1382:
	and.b64  	%rd6443, %rd16507, 35184372088831;
	st.global.u64 	[%rd1271+1536], %rd6443;
	add.s32 	%r4468, %r848, 315;
	shr.u32 	%r4469, %r4468, 6;
	sub.s32 	%r4470, %r4469, %r849;
	and.b32  	%r4471, %r4468, 59;
	sub.s32 	%r4472, 64, %r4471;
	mul.wide.s32 	%rd6444, %r4470, 8;
	add.s64 	%rd6445, %rd10, %rd6444;
	ld.local.u64 	%rd6446, [%rd6445];
	shr.u64 	%rd6447, %rd6446, %r4471;
	ld.local.u64 	%rd6448, [%rd6445+8];
	shl.b64 	%rd6449, %rd6448, %r4472;
	and.b64  	%rd6450, %rd6449, 35184372088831;
	or.b64  	%rd6451, %rd6450, %rd6447;
	st.global.u64 	[%rd1271+1792], %rd6451;
	add.s32 	%r4473, %r848, 360;
	shr.u32 	%r4474, %r4473, 6;
	sub.s32 	%r859, %r4474, %r849;
	and.b32  	%r860, %r4473, 40;
	setp.lt.u32 	%p192, %r860, 20;
	@%p192 bra 	$L__BB0_1384;
	mul.wide.s32 	%rd6452, %r859, 8;
	add.s64 	%rd6453, %rd10, %rd6452;
	ld.local.u64 	%rd6454, [%rd6453];
	ld.local.u64 	%rd6455, [%rd6453+8];
	shr.u64 	%rd6456, %rd6454, %r860;
	shl.b64 	%rd6457, %rd6455, 1;
	xor.b32  	%r4475, %r860, 63;
	shl.b64 	%rd6458, %rd6457, %r4475;
	or.b64  	%rd16508, %rd6458, %rd6456;
	bra.uni 	$L__BB0_1385;
$L__BB0_1384:
	mul.wide.s32 	%rd6459, %r859, 8;
	add.s64 	%rd6460, %rd10, %rd6459;
	ld.local.u64 	%rd6461, [%rd6460];
	shr.u64 	%rd16508, %rd6461, %r860;
$L__BB0_1385:
	and.b64  	%rd6462, %rd16508, 35184372088831;
	st.global.u64 	[%rd1271+2048], %rd6462;
	add.s32 	%r4476, %r848, 405;
	shr.u32 	%r4477, %r4476, 6;
	sub.s32 	%r4478, %r4477, %r849;
	and.b32  	%r4479, %r4476, 53;
	sub.s32 	%r4480, 64, %r4479;
	mul.wide.s32 	%rd6463, %r4478, 8;
	add.s64 	%rd6464, %rd10, %rd6463;
	ld.local.u64 	%rd6465, [%rd6464];
	shr.u64 	%rd6466, %rd6465, %r4479;
	ld.local.u64 	%rd6467, [%rd6464+8];
	shl.b64 	%rd6468, %rd6467, %r4480;
	and.b64  	%rd6469, %rd6468, 35184372088831;
	or.b64  	%rd6470, %rd6469, %rd6466;
	st.global.u64 	[%rd1271+2304], %rd6470;
	add.s32 	%r4481, %r848, 450;
	shr.u32 	%r4482, %r4481, 6;
	sub.s32 	%r861, %r4482, %r849;
	and.b32  	%r862, %r4481, 34;
	setp.lt.u32 	%p193, %r862, 20;
	@%p193 bra 	$L__BB0_1387;
	mul.wide.s32 	%rd6471, %r861, 8;
	add.s64 	%rd6472, %rd10, %rd6471;
	ld.local.u64 	%rd6473, [%rd6472];
	ld.local.u64 	%rd6474, [%rd6472+8];
	shr.u64 	%rd6475, %rd6473, %r862;
	shl.b64 	%rd6476, %rd6474, 1;
	xor.b32  	%r4483, %r862, 63;
	shl.b64 	%rd6477, %rd6476, %r4483;
	or.b64  	%rd16509, %rd6477, %rd6475;
	bra.uni 	$L__BB0_1388;
$L__BB0_1387:
	mul.wide.s32 	%rd6478, %r861, 8;
	add.s64 	%rd6479, %rd10, %rd6478;
	ld.local.u64 	%rd6480, [%rd6479];
	shr.u64 	%rd16509, %rd6480, %r862;
$L__BB0_1388:
	and.b64  	%rd6481, %rd16509, 35184372088831;
	st.global.u64 	[%rd1271+2560], %rd6481;
	add.s32 	%r4484, %r848, 495;
	shr.u32 	%r4485, %r4484, 6;
	sub.s32 	%r863, %r4485, %r849;
	and.b32  	%r864, %r4484, 47;
	setp.lt.u32 	%p194, %r864, 20;
	@%p194 bra 	$L__BB0_1390;
	mul.wide.s32 	%rd6482, %r863, 8;
	add.s64 	%rd6483, %rd10, %rd6482;
	ld.local.u64 	%rd6484, [%rd6483];
	ld.local.u64 	%rd6485, [%rd6483+8];
	shr.u64 	%rd6486, %rd6484, %r864;
	shl.b64 	%rd6487, %rd6485, 1;
	xor.b32  	%r4486, %r864, 63;
	shl.b64 	%rd6488, %rd6487, %r4486;
	or.b64  	%rd16510, %rd6488, %rd6486;
	bra.uni 	$L__BB0_1391;
$L__BB0_1390:
	mul.wide.s32 	%rd6489, %r863, 8;
	add.s64 	%rd6490, %rd10, %rd6489;
	ld.local.u64 	%rd6491, [%rd6490];
	shr.u64 	%rd16510, %rd6491, %r864;
$L__BB0_1391:
	and.b64  	%rd6492, %rd16510, 35184372088831;
	st.global.u64 	[%rd1271+2816], %rd6492;
	add.s32 	%r4487, %r848, 540;
	shr.u32 	%r4488, %r4487, 6;
	sub.s32 	%r4489, %r4488, %r849;
	and.b32  	%r4490, %r4487, 60;
	sub.s32 	%r4491, 64, %r4490;
	mul.wide.s32 	%rd6493, %r4489, 8;
	add.s64 	%rd6494, %rd10, %rd6493;
	ld.local.u64 	%rd6495, [%rd6494];
	shr.u64 	%rd6496, %rd6495, %r4490;
	ld.local.u64 	%rd6497, [%rd6494+8];
	shl.b64 	%rd6498, %rd6497, %r4491;
	and.b64  	%rd6499, %rd6498, 35184372088831;
	or.b64  	%rd6500, %rd6499, %rd6496;
	st.global.u64 	[%rd1271+3072], %rd6500;
	add.s32 	%r4492, %r848, 585;
	shr.u32 	%r4493, %r4492, 6;
	sub.s32 	%r865, %r4493, %r849;
	and.b32  	%r866, %r4492, 41;
	setp.lt.u32 	%p195, %r866, 20;
	@%p195 bra 	$L__BB0_1393;
	mul.wide.s32 	%rd6501, %r865, 8;
	add.s64 	%rd6502, %rd10, %rd6501;
	ld.local.u64 	%rd6503, [%rd6502];
	ld.local.u64 	%rd6504, [%rd6502+8];
	shr.u64 	%rd6505, %rd6503, %r866;
	shl.b64 	%rd6506, %rd6504, 1;
	xor.b32  	%r4494, %r866, 63;
	shl.b64 	%rd6507, %rd6506, %r4494;
	or.b64  	%rd16511, %rd6507, %rd6505;
	bra.uni 	$L__BB0_1394;
$L__BB0_1393:
	mul.wide.s32 	%rd6508, %r865, 8;
	add.s64 	%rd6509, %rd10, %rd6508;
	ld.local.u64 	%rd6510, [%rd6509];
	shr.u64 	%rd16511, %rd6510, %r866;
$L__BB0_1394:
	and.b64  	%rd6511, %rd16511, 35184372088831;
	st.global.u64 	[%rd1271+3328], %rd6511;
	add.s32 	%r4495, %r848, 630;
	shr.u32 	%r4496, %r4495, 6;
	sub.s32 	%r4497, %r4496, %r849;
	and.b32  	%r4498, %r4495, 54;
	sub.s32 	%r4499, 64, %r4498;
	mul.wide.s32 	%rd6512, %r4497, 8;
	add.s64 	%rd6513, %rd10, %rd6512;
	ld.local.u64 	%rd6514, [%rd6513];
	shr.u64 	%rd6515, %rd6514, %r4498;
	ld.local.u64 	%rd6516, [%rd6513+8];
	shl.b64 	%rd6517, %rd6516, %r4499;
	and.b64  	%rd6518, %rd6517, 35184372088831;
	or.b64  	%rd6519, %rd6518, %rd6515;
	st.global.u64 	[%rd1271+3584], %rd6519;
	add.s32 	%r4500, %r848, 675;
	shr.u32 	%r4501, %r4500, 6;
	sub.s32 	%r867, %r4501, %r849;
	and.b32  	%r868, %r4500, 35;
	setp.lt.u32 	%p196, %r868, 20;
	@%p196 bra 	$L__BB0_1396;
	mul.wide.s32 	%rd6520, %r867, 8;
	add.s64 	%rd6521, %rd10, %rd6520;
	ld.local.u64 	%rd6522, [%rd6521];
	ld.local.u64 	%rd6523, [%rd6521+8];
	shr.u64 	%rd6524, %rd6522, %r868;
	shl.b64 	%rd6525, %rd6523, 1;
	xor.b32  	%r4502, %r868, 63;
	shl.b64 	%rd6526, %rd6525, %r4502;
	or.b64  	%rd16512, %rd6526, %rd6524;
	bra.uni 	$L__BB0_1397;
$L__BB0_1396:
	mul.wide.s32 	%rd6527, %r867, 8;
	add.s64 	%rd6528, %rd10, %rd6527;
	ld.local.u64 	%rd6529, [%rd6528];
	shr.u64 	%rd16512, %rd6529, %r868;
$L__BB0_1397:
	and.b64  	%rd6530, %rd16512, 35184372088831;
	st.global.u64 	[%rd1271+3840], %rd6530;
	add.s32 	%r4503, %r848, 720;
	shr.u32 	%r4504, %r4503, 6;
	sub.s32 	%r869, %r4504, %r849;
	and.b32  	%r870, %r4503, 48;
	setp.lt.u32 	%p197, %r870, 20;
	@%p197 bra 	$L__BB0_1399;
	mul.wide.s32 	%rd6531, %r869, 8;
	add.s64 	%rd6532, %rd10, %rd6531;
	ld.local.u64 	%rd6533, [%rd6532];
	ld.local.u64 	%rd6534, [%rd6532+8];
	shr.u64 	%rd6535, %rd6533, %r870;
	shl.b64 	%rd6536, %rd6534, 1;
	xor.b32  	%r4505, %r870, 63;
	shl.b64 	%rd6537, %rd6536, %r4505;
	or.b64  	%rd16513, %rd6537, %rd6535;
	bra.uni 	$L__BB0_1400;
$L__BB0_1399:
	mul.wide.s32 	%rd6538, %r869, 8;
	add.s64 	%rd6539, %rd10, %rd6538;
	ld.local.u64 	%rd6540, [%rd6539];
	shr.u64 	%rd16513, %rd6540, %r870;
$L__BB0_1400:
	and.b64  	%rd6541, %rd16513, 35184372088831;
	st.global.u64 	[%rd1271+4096], %rd6541;
	add.s32 	%r4506, %r848, 765;
	shr.u32 	%r4507, %r4506, 6;
	sub.s32 	%r4508, %r4507, %r849;
	and.b32  	%r4509, %r4506, 61;
	sub.s32 	%r4510, 64, %r4509;
	mul.wide.s32 	%rd6542, %r4508, 8;
	add.s64 	%rd6543, %rd10, %rd6542;
	ld.local.u64 	%rd6544, [%rd6543];
	shr.u64 	%rd6545, %rd6544, %r4509;
	ld.local.u64 	%rd6546, [%rd6543+8];
	shl.b64 	%rd6547, %rd6546, %r4510;
	and.b64  	%rd6548, %rd6547, 35184372088831;
	or.b64  	%rd6549, %rd6548, %rd6545;
	st.global.u64 	[%rd1271+4352], %rd6549;
	add.s32 	%r4511, %r848, 810;
	shr.u32 	%r4512, %r4511, 6;
	sub.s32 	%r871, %r4512, %r849;
	and.b32  	%r872, %r4511, 42;
	setp.lt.u32 	%p198, %r872, 20;
	@%p198 bra 	$L__BB0_1402;
	mul.wide.s32 	%rd6550, %r871, 8;
	add.s64 	%rd6551, %rd10, %rd6550;
	ld.local.u64 	%rd6552, [%rd6551];
	ld.local.u64 	%rd6553, [%rd6551+8];
	shr.u64 	%rd6554, %rd6552, %r872;
	shl.b64 	%rd6555, %rd6553, 1;
	xor.b32  	%r4513, %r872, 63;
	shl.b64 	%rd6556, %rd6555, %r4513;
	or.b64  	%rd16514, %rd6556, %rd6554;
	bra.uni 	$L__BB0_1403;
$L__BB0_1402:
	mul.wide.s32 	%rd6557, %r871, 8;
	add.s64 	%rd6558, %rd10, %rd6557;
	ld.local.u64 	%rd6559, [%rd6558];
	shr.u64 	%rd16514, %rd6559, %r872;
$L__BB0_1403:
	and.b64  	%rd6560, %rd16514, 35184372088831;
	st.global.u64 	[%rd1271+4608], %rd6560;
	add.s32 	%r4514, %r848, 855;
	shr.u32 	%r4515, %r4514, 6;
	sub.s32 	%r4516, %r4515, %r849;
	and.b32  	%r4517, %r4514, 55;
	sub.s32 	%r4518, 64, %r4517;
	mul.wide.s32 	%rd6561, %r4516, 8;
	add.s64 	%rd6562, %rd10, %rd6561;
	ld.local.u64 	%rd6563, [%rd6562];
	shr.u64 	%rd6564, %rd6563, %r4517;
	ld.local.u64 	%rd6565, [%rd6562+8];
	shl.b64 	%rd6566, %rd6565, %r4518;
	and.b64  	%rd6567, %rd6566, 35184372088831;
	or.b64  	%rd6568, %rd6567, %rd6564;
	st.global.u64 	[%rd1271+4864], %rd6568;
	add.s32 	%r4519, %r848, 900;
	shr.u32 	%r4520, %r4519, 6;
	sub.s32 	%r873, %r4520, %r849;
	and.b32  	%r874, %r4519, 36;
	setp.lt.u32 	%p199, %r874, 20;
	@%p199 bra 	$L__BB0_1405;
	mul.wide.s32 	%rd6569, %r873, 8;
	add.s64 	%rd6570, %rd10, %rd6569;
	ld.local.u64 	%rd6571, [%rd6570];
	ld.local.u64 	%rd6572, [%rd6570+8];
	shr.u64 	%rd6573, %rd6571, %r874;
	shl.b64 	%rd6574, %rd6572, 1;
	xor.b32  	%r4521, %r874, 63;
	shl.b64 	%rd6575, %rd6574, %r4521;
	or.b64  	%rd16515, %rd6575, %rd6573;
	bra.uni 	$L__BB0_1406;
$L__BB0_1405:
	mul.wide.s32 	%rd6576, %r873, 8;
	add.s64 	%rd6577, %rd10, %rd6576;
	ld.local.u64 	%rd6578, [%rd6577];
	shr.u64 	%rd16515, %rd6578, %r874;
$L__BB0_1406:
	and.b64  	%rd6579, %rd16515, 35184372088831;
	st.global.u64 	[%rd1271+5120], %rd6579;
	add.s32 	%r4522, %r848, 945;
	shr.u32 	%r4523, %r4522, 6;
	sub.s32 	%r875, %r4523, %r849;
	and.b32  	%r876, %r4522, 49;
	setp.lt.u32 	%p200, %r876, 20;
	@%p200 bra 	$L__BB0_1408;
	mul.wide.s32 	%rd6580, %r875, 8;
	add.s64 	%rd6581, %rd10, %rd6580;
	ld.local.u64 	%rd6582, [%rd6581];
	ld.local.u64 	%rd6583, [%rd6581+8];
	shr.u64 	%rd6584, %rd6582, %r876;
	shl.b64 	%rd6585, %rd6583, 1;
	xor.b32  	%r4524, %r876, 63;
	shl.b64 	%rd6586, %rd6585, %r4524;
	or.b64  	%rd16516, %rd6586, %rd6584;
	bra.uni 	$L__BB0_1409;
$L__BB0_1408:
	mul.wide.s32 	%rd6587, %r875, 8;
	add.s64 	%rd6588, %rd10, %rd6587;
	ld.local.u64 	%rd6589, [%rd6588];
	shr.u64 	%rd16516, %rd6589, %r876;
$L__BB0_1409:
	and.b64  	%rd6590, %rd16516, 35184372088831;
	st.global.u64 	[%rd1271+5376], %rd6590;
	add.s32 	%r4525, %r848, 990;
	shr.u32 	%r4526, %r4525, 6;
	sub.s32 	%r4527, %r4526, %r849;
	and.b32  	%r4528, %r4525, 62;
	sub.s32 	%r4529, 64, %r4528;
	mul.wide.s32 	%rd6591, %r4527, 8;
	add.s64 	%rd6592, %rd10, %rd6591;
	ld.local.u64 	%rd6593, [%rd6592];
	shr.u64 	%rd6594, %rd6593, %r4528;
	ld.local.u64 	%rd6595, [%rd6592+8];
	shl.b64 	%rd6596, %rd6595, %r4529;
	and.b64  	%rd6597, %rd6596, 35184372088831;
	or.b64  	%rd6598, %rd6597, %rd6594;
	st.global.u64 	[%rd1271+5632], %rd6598;
	add.s32 	%r4530, %r848, 1035;
	shr.u32 	%r4531, %r4530, 6;
	sub.s32 	%r877, %r4531, %r849;
	and.b32  	%r878, %r4530, 43;
	setp.lt.u32 	%p201, %r878, 20;
	@%p201 bra 	$L__BB0_1411;
	mul.wide.s32 	%rd6599, %r877, 8;
	add.s64 	%rd6600, %rd10, %rd6599;
	ld.local.u64 	%rd6601, [%rd6600];
	ld.local.u64 	%rd6602, [%rd6600+8];
	shr.u64 	%rd6603, %rd6601, %r878;
	shl.b64 	%rd6604, %rd6602, 1;
	xor.b32  	%r4532, %r878, 63;
	shl.b64 	%rd6605, %rd6604, %r4532;
	or.b64  	%rd16517, %rd6605, %rd6603;
	bra.uni 	$L__BB0_1412;
$L__BB0_1411:
	mul.wide.s32 	%rd6606, %r877, 8;
	add.s64 	%rd6607, %rd10, %rd6606;
	ld.local.u64 	%rd6608, [%rd6607];
	shr.u64 	%rd16517, %rd6608, %r878;
$L__BB0_1412:
	and.b64  	%rd6609, %rd16517, 35184372088831;
	st.global.u64 	[%rd1271+5888], %rd6609;
	add.s32 	%r4533, %r848, 1080;
	shr.u32 	%r4534, %r4533, 6;
	sub.s32 	%r4535, %r4534, %r849;
	and.b32  	%r4536, %r4533, 56;
	sub.s32 	%r4537, 64, %r4536;
	mul.wide.s32 	%rd6610, %r4535, 8;
	add.s64 	%rd6611, %rd10, %rd6610;
	ld.local.u64 	%rd6612, [%rd6611];
	shr.u64 	%rd6613, %rd6612, %r4536;
	ld.local.u64 	%rd6614, [%rd6611+8];
	shl.b64 	%rd6615, %rd6614, %r4537;
	and.b64  	%rd6616, %rd6615, 35184372088831;
	or.b64  	%rd6617, %rd6616, %rd6613;
	st.global.u64 	[%rd1271+6144], %rd6617;
	add.s32 	%r4538, %r848, 1125;
	shr.u32 	%r4539, %r4538, 6;
	sub.s32 	%r879, %r4539, %r849;
	and.b32  	%r880, %r4538, 37;
	setp.lt.u32 	%p202, %r880, 20;
	@%p202 bra 	$L__BB0_1414;
	mul.wide.s32 	%rd6618, %r879, 8;
	add.s64 	%rd6619, %rd10, %rd6618;
	ld.local.u64 	%rd6620, [%rd6619];
	ld.local.u64 	%rd6621, [%rd6619+8];
	shr.u64 	%rd6622, %rd6620, %r880;
	shl.b64 	%rd6623, %rd6621, 1;
	xor.b32  	%r4540, %r880, 63;
	shl.b64 	%rd6624, %rd6623, %r4540;
	or.b64  	%rd16518, %rd6624, %rd6622;
	bra.uni 	$L__BB0_1415;
$L__BB0_1414:
	mul.wide.s32 	%rd6625, %r879, 8;
	add.s64 	%rd6626, %rd10, %rd6625;
	ld.local.u64 	%rd6627, [%rd6626];
	shr.u64 	%rd16518, %rd6627, %r880;
$L__BB0_1415:
	and.b64  	%rd6628, %rd16518, 35184372088831;
	st.global.u64 	[%rd1271+6400], %rd6628;
	add.s32 	%r4541, %r848, 1170;
	shr.u32 	%r4542, %r4541, 6;
	sub.s32 	%r881, %r4542, %r849;
	and.b32  	%r882, %r4541, 50;
	setp.lt.u32 	%p203, %r882, 20;
	@%p203 bra 	$L__BB0_1417;
	mul.wide.s32 	%rd6629, %r881, 8;
	add.s64 	%rd6630, %rd10, %rd6629;
	ld.local.u64 	%rd6631, [%rd6630];
	ld.local.u64 	%rd6632, [%rd6630+8];
	shr.u64 	%rd6633, %rd6631, %r882;
	shl.b64 	%rd6634, %rd6632, 1;
	xor.b32  	%r4543, %r882, 63;
	shl.b64 	%rd6635, %rd6634, %r4543;
	or.b64  	%rd16519, %rd6635, %rd6633;
	bra.uni 	$L__BB0_1418;
$L__BB0_1417:
	mul.wide.s32 	%rd6636, %r881, 8;
	add.s64 	%rd6637, %rd10, %rd6636;
	ld.local.u64 	%rd6638, [%rd6637];
	shr.u64 	%rd16519, %rd6638, %r882;
$L__BB0_1418:
	and.b64  	%rd6639, %rd16519, 35184372088831;
	st.global.u64 	[%rd1271+6656], %rd6639;
	add.s32 	%r4544, %r848, 1215;
	shr.u32 	%r4545, %r4544, 6;
	sub.s32 	%r4546, %r4545, %r849;
	and.b32  	%r4547, %r4544, 63;
	sub.s32 	%r4548, 64, %r4547;
	mul.wide.s32 	%rd6640, %r4546, 8;
	add.s64 	%rd6641, %rd10, %rd6640;
	ld.local.u64 	%rd6642, [%rd6641];
	shr.u64 	%rd6643, %rd6642, %r4547;
	ld.local.u64 	%rd6644, [%rd6641+8];
	shl.b64 	%rd6645, %rd6644, %r4548;
	and.b64  	%rd6646, %rd6645, 35184372088831;
	or.b64  	%rd6647, %rd6646, %rd6643;
	st.global.u64 	[%rd1271+6912], %rd6647;
	add.s32 	%r4549, %r848, 1260;
	shr.u32 	%r4550, %r4549, 6;
	sub.s32 	%r883, %r4550, %r849;
	and.b32  	%r884, %r4549, 44;
	setp.lt.u32 	%p204, %r884, 20;
	@%p204 bra 	$L__BB0_1420;
	mul.wide.s32 	%rd6648, %r883, 8;
	add.s64 	%rd6649, %rd10, %rd6648;
	ld.local.u64 	%rd6650, [%rd6649];
	ld.local.u64 	%rd6651, [%rd6649+8];
	shr.u64 	%rd6652, %rd6650, %r884;
	shl.b64 	%rd6653, %rd6651, 1;
	xor.b32  	%r4551, %r884, 63;
	shl.b64 	%rd6654, %rd6653, %r4551;
	or.b64  	%rd16520, %rd6654, %rd6652;
	bra.uni 	$L__BB0_1421;
$L__BB0_1420:
	mul.wide.s32 	%rd6655, %r883, 8;
	add.s64 	%rd6656, %rd10, %rd6655;
	ld.local.u64 	%rd6657, [%rd6656];
	shr.u64 	%rd16520, %rd6657, %r884;
$L__BB0_1421:
	and.b64  	%rd6658, %rd16520, 35184372088831;
	st.global.u64 	[%rd1271+7168], %rd6658;
	add.s32 	%r4552, %r848, 1305;
	shr.u32 	%r4553, %r4552, 6;
	sub.s32 	%r4554, %r4553, %r849;
	and.b32  	%r4555, %r4552, 57;
	sub.s32 	%r4556, 64, %r4555;
	mul.wide.s32 	%rd6659, %r4554, 8;
	add.s64 	%rd6660, %rd10, %rd6659;
	ld.local.u64 	%rd6661, [%rd6660];
	shr.u64 	%rd6662, %rd6661, %r4555;
	ld.local.u64 	%rd6663, [%rd6660+8];
	shl.b64 	%rd6664, %rd6663, %r4556;
	and.b64  	%rd6665, %rd6664, 35184372088831;
	or.b64  	%rd6666, %rd6665, %rd6662;
	st.global.u64 	[%rd1271+7424], %rd6666;
	add.s32 	%r4557, %r848, 1350;
	shr.u32 	%r4558, %r4557, 6;
	sub.s32 	%r885, %r4558, %r849;
	and.b32  	%r886, %r4557, 38;
	setp.lt.u32 	%p205, %r886, 20;
	@%p205 bra 	$L__BB0_1423;
	mul.wide.s32 	%rd6667, %r885, 8;
	add.s64 	%rd6668, %rd10, %rd6667;
	ld.local.u64 	%rd6669, [%rd6668];
	ld.local.u64 	%rd6670, [%rd6668+8];
	shr.u64 	%rd6671, %rd6669, %r886;
	shl.b64 	%rd6672, %rd6670, 1;
	xor.b32  	%r4559, %r886, 63;
	shl.b64 	%rd6673, %rd6672, %r4559;
	or.b64  	%rd16521, %rd6673, %rd6671;
	bra.uni 	$L__BB0_1424;
$L__BB0_1423:
	mul.wide.s32 	%rd6674, %r885, 8;
	add.s64 	%rd6675, %rd10, %rd6674;
	ld.local.u64 	%rd6676, [%rd6675];
	shr.u64 	%rd16521, %rd6676, %r886;
$L__BB0_1424:
	and.b64  	%rd6677, %rd16521, 35184372088831;
	st.global.u64 	[%rd1271+7680], %rd6677;
	add.s32 	%r4560, %r848, 1395;
	shr.u32 	%r4561, %r4560, 6;
	sub.s32 	%r887, %r4561, %r849;
	and.b32  	%r888, %r4560, 51;
	setp.eq.s32 	%p206, %r888, 19;
	@%p206 bra 	$L__BB0_1426;
	sub.s32 	%r4562, 64, %r888;
	mul.wide.s32 	%rd6678, %r887, 8;
	add.s64 	%rd6679, %rd10, %rd6678;
	ld.local.u64 	%rd6680, [%rd6679];
	shr.u64 	%rd6681, %rd6680, %r888;
	ld.local.u64 	%rd6682, [%rd6679+8];
	shl.b64 	%rd6683, %rd6682, %r4562;
	and.b64  	%rd6684, %rd6683, 35184372088831;
	or.b64  	%rd1326, %rd6684, %rd6681;
	st.global.u64 	[%rd1271+7936], %rd1326;
	bra.uni 	$L__BB0_1666;
$L__BB0_1426:
	mul.wide.s32 	%rd6685, %r887, 8;
	add.s64 	%rd6686, %rd10, %rd6685;
	ld.local.u64 	%rd6687, [%rd6686];
	shr.u64 	%rd1327, %rd6687, 19;
	st.global.u64 	[%rd1271+7936], %rd1327;
	bra.uni 	$L__BB0_1666;
$L__BB0_1427:
	cvta.to.local.u64 	%rd6147, %rd1622;
	mov.u32 	%r4220, %tid.x;
	mul.lo.s32 	%r4221, %r4220, 1472;
	mul.lo.s32 	%r4222, %r4220, 23;
	mul.wide.u32 	%rd6148, %r4222, 8;
	add.s64 	%rd6149, %rd32, %rd6148;
	ld.global.nc.u64 	%rd6150, [%rd6149];
	ld.global.nc.u64 	%rd6151, [%rd6149+8];
	st.local.v2.u64 	[%rd6147], {%rd6150, %rd6151};
	ld.global.nc.u64 	%rd6152, [%rd6149+16];
	ld.global.nc.u64 	%rd6153, [%rd6149+24];
	st.local.v2.u64 	[%rd6147+16], {%rd6152, %rd6153};
	ld.global.nc.u64 	%rd6154, [%rd6149+32];
	ld.global.nc.u64 	%rd6155, [%rd6149+40];
	st.local.v2.u64 	[%rd6147+32], {%rd6154, %rd6155};
	ld.global.nc.u64 	%rd6156, [%rd6149+48];
	ld.global.nc.u64 	%rd6157, [%rd6149+56];
	st.local.v2.u64 	[%rd6147+48], {%rd6156, %rd6157};
	ld.global.nc.u64 	%rd6158, [%rd6149+64];
	ld.global.nc.u64 	%rd6159, [%rd6149+72];
	st.local.v2.u64 	[%rd6147+64], {%rd6158, %rd6159};
	ld.global.nc.u64 	%rd6160, [%rd6149+80];
	ld.global.nc.u64 	%rd6161, [%rd6149+88];
	st.local.v2.u64 	[%rd6147+80], {%rd6160, %rd6161};
	ld.global.nc.u64 	%rd6162, [%rd6149+96];
	ld.global.nc.u64 	%rd6163, [%rd6149+104];
	st.local.v2.u64 	[%rd6147+96], {%rd6162, %rd6163};
	ld.global.nc.u64 	%rd6164, [%rd6149+112];
	ld.global.nc.u64 	%rd6165, [%rd6149+120];
	st.local.v2.u64 	[%rd6147+112], {%rd6164, %rd6165};
	ld.global.nc.u64 	%rd6166, [%rd6149+128];
	ld.global.nc.u64 	%rd6167, [%rd6149+136];
	st.local.v2.u64 	[%rd6147+128], {%rd6166, %rd6167};
	ld.global.nc.u64 	%rd6168, [%rd6149+144];
	ld.global.nc.u64 	%rd6169, [%rd6149+152];
	st.local.v2.u64 	[%rd6147+144], {%rd6168, %rd6169};
	ld.global.nc.u64 	%rd6170, [%rd6149+160];
	ld.global.nc.u64 	%rd6171, [%rd6149+168];
	st.local.v2.u64 	[%rd6147+160], {%rd6170, %rd6171};
	ld.global.nc.u64 	%rd6172, [%rd6149+176];
	ld.global.nc.u64 	%rd6173, [%rd6149+184];
	st.local.v2.u64 	[%rd6147+176], {%rd6172, %rd6173};
	shr.u32 	%r4223, %r4221, 6;
	sub.s32 	%r4224, %r4223, %r4222;
	mul.wide.s32 	%rd6174, %r4224, 8;
	add.s64 	%rd6175, %rd6147, %rd6174;
	ld.local.u64 	%rd6176, [%rd6175];
	and.b64  	%rd6177, %rd6176, 70368744177663;
	mul.wide.u32 	%rd6178, %r4220, 8;
	add.s64 	%rd6179, %rd33, %rd6178;
	st.global.u64 	[%rd6179], %rd6177;
	add.s64 	%rd6180, %rd6175, %rd6174;
	ld.local.u64 	%rd6181, [%rd6180];
	ld.local.u64 	%rd6182, [%rd6180+8];
	mov.b64 	{%r4225, %r4226}, %rd6182;
	mov.b64 	{%r4227, %r4228}, %rd6181;
	shf.l.wrap.b32 	%r4229, %r4228, %r4225, 18;
	shf.l.wrap.b32 	%r4230, %r4225, %r4226, 18;
	mov.b64 	%rd6183, {%r4229, %r4230};
	and.b64  	%rd6184, %rd6183, 70368744177663;
	st.global.u64 	[%rd6179+256], %rd6184;
	add.s32 	%r4231, %r4221, 92;
	shr.u32 	%r4232, %r4231, 6;
	sub.s32 	%r4233, %r4232, %r4222;
	mul.wide.s32 	%rd6185, %r4233, 8;
	add.s64 	%rd6186, %rd6175, %rd6185;
	ld.local.u64 	%rd6187, [%rd6186];
	ld.local.u64 	%rd6188, [%rd6186+8];
	mov.b64 	{%r4234, %r4235}, %rd6188;
	mov.b64 	{%r4236, %r4237}, %rd6187;
	shf.l.wrap.b32 	%r4238, %r4237, %r4234, 4;
	shf.l.wrap.b32 	%r4239, %r4236, %r4237, 4;
	mov.b64 	%rd6189, {%r4239, %r4238};
	and.b64  	%rd6190, %rd6189, 70368744177663;
	st.global.u64 	[%rd6179+512], %rd6190;
	add.s32 	%r4240, %r4221, 138;
	shr.u32 	%r4241, %r4240, 6;
	sub.s32 	%r4242, %r4241, %r4222;
	mul.wide.s32 	%rd6191, %r4242, 8;
	add.s64 	%rd6192, %rd6175, %rd6191;
	ld.local.u64 	%rd6193, [%rd6192];
	shr.u64 	%rd6194, %rd6193, 10;
	and.b64  	%rd6195, %rd6194, 70368744177663;
	st.global.u64 	[%rd6179+768], %rd6195;
	add.s32 	%r4243, %r4221, 184;
	shr.u32 	%r4244, %r4243, 6;
	sub.s32 	%r4245, %r4244, %r4222;
	mul.wide.s32 	%rd6196, %r4245, 8;
	add.s64 	%rd6197, %rd6175, %rd6196;
	ld.local.u64 	%rd6198, [%rd6197];
	ld.local.u64 	%rd6199, [%rd6197+8];
	mov.b64 	{%r4246, %r4247}, %rd6199;
	mov.b64 	{%r4248, %r4249}, %rd6198;
	shf.l.wrap.b32 	%r4250, %r4249, %r4246, 8;
	shf.l.wrap.b32 	%r4251, %r4246, %r4247, 8;
	mov.b64 	%rd6200, {%r4250, %r4251};
	and.b64  	%rd6201, %rd6200, 70368744177663;
	st.global.u64 	[%rd6179+1024], %rd6201;
	add.s32 	%r4252, %r4221, 230;
	shr.u32 	%r4253, %r4252, 6;
	sub.s32 	%r4254, %r4253, %r4222;
	mul.wide.s32 	%rd6202, %r4254, 8;
	add.s64 	%rd6203, %rd6175, %rd6202;
	ld.local.u64 	%rd6204, [%rd6203];
	ld.local.u64 	%rd6205, [%rd6203+8];
	mov.b64 	{%r4255, %r4256}, %rd6205;
	mov.b64 	{%r4257, %r4258}, %rd6204;
	shf.l.wrap.b32 	%r4259, %r4258, %r4255, 26;
	shf.l.wrap.b32 	%r4260, %r4255, %r4256, 26;
	mov.b64 	%rd6206, {%r4259, %r4260};
	and.b64  	%rd6207, %rd6206, 70368744177663;
	st.global.u64 	[%rd6179+1280], %rd6207;
	add.s32 	%r4261, %r4221, 276;
	shr.u32 	%r4262, %r4261, 6;
	sub.s32 	%r4263, %r4262, %r4222;
	mul.wide.s32 	%rd6208, %r4263, 8;
	add.s64 	%rd6209, %rd6175, %rd6208;
	ld.local.u64 	%rd6210, [%rd6209];
	ld.local.u64 	%rd6211, [%rd6209+8];
	mov.b64 	{%r4264, %r4265}, %rd6211;
	mov.b64 	{%r4266, %r4267}, %rd6210;
	shf.l.wrap.b32 	%r4268, %r4267, %r4264, 12;
	shf.l.wrap.b32 	%r4269, %r4266, %r4267, 12;
	mov.b64 	%rd6212, {%r4269, %r4268};
	and.b64  	%rd6213, %rd6212, 70368744177663;
	st.global.u64 	[%rd6179+1536], %rd6213;
	add.s32 	%r4270, %r4221, 322;
	shr.u32 	%r4271, %r4270, 6;
	sub.s32 	%r4272, %r4271, %r4222;
	mul.wide.s32 	%rd6214, %r4272, 8;
	add.s64 	%rd6215, %rd6175, %rd6214;
	ld.local.u64 	%rd6216, [%rd6215];
	shr.u64 	%rd6217, %rd6216, 2;
	and.b64  	%rd6218, %rd6217, 70368744177663;
	st.global.u64 	[%rd6179+1792], %rd6218;
	add.s32 	%r4273, %r4221, 368;
	shr.u32 	%r4274, %r4273, 6;
	sub.s32 	%r4275, %r4274, %r4222;
	mul.wide.s32 	%rd6219, %r4275, 8;
	add.s64 	%rd6220, %rd6175, %rd6219;
	ld.local.u64 	%rd6221, [%rd6220];
	ld.local.u64 	%rd6222, [%rd6220+8];
	mov.b64 	{%r4276, %r4277}, %rd6222;
	mov.b64 	{%r4278, %r4279}, %rd6221;
	shf.l.wrap.b32 	%r4280, %r4279, %r4276, 16;
	shf.l.wrap.b32 	%r4281, %r4276, %r4277, 16;
	mov.b64 	%rd6223, {%r4280, %r4281};
	and.b64  	%rd6224, %rd6223, 70368744177663;
	st.global.u64 	[%rd6179+2048], %rd6224;
	add.s32 	%r4282, %r4221, 414;
	shr.u32 	%r4283, %r4282, 6;
	sub.s32 	%r4284, %r4283, %r4222;
	mul.wide.s32 	%rd6225, %r4284, 8;
	add.s64 	%rd6226, %rd6175, %rd6225;
	ld.local.u64 	%rd6227, [%rd6226];
	ld.local.u64 	%rd6228, [%rd6226+8];
	mov.b64 	{%r4285, %r4286}, %rd6228;
	mov.b64 	{%r4287, %r4288}, %rd6227;
	shf.l.wrap.b32 	%r4289, %r4288, %r4285, 2;
	shf.l.wrap.b32 	%r4290, %r4287, %r4288, 2;
	mov.b64 	%rd6229, {%r4290, %r4289};
	and.b64  	%rd6230, %rd6229, 70368744177663;
	st.global.u64 	[%rd6179+2304], %rd6230;
	add.s32 	%r4291, %r4221, 460;
	shr.u32 	%r4292, %r4291, 6;
	sub.s32 	%r4293, %r4292, %r4222;
	mul.wide.s32 	%rd6231, %r4293, 8;
	add.s64 	%rd6232, %rd6175, %rd6231;
	ld.local.u64 	%rd6233, [%rd6232];
	shr.u64 	%rd6234, %rd6233, 12;
	and.b64  	%rd6235, %rd6234, 70368744177663;
	st.global.u64 	[%rd6179+2560], %rd6235;
	add.s32 	%r4294, %r4221, 506;
	shr.u32 	%r4295, %r4294, 6;
	sub.s32 	%r4296, %r4295, %r4222;
	mul.wide.s32 	%rd6236, %r4296, 8;
	add.s64 	%rd6237, %rd6175, %rd6236;
	ld.local.u64 	%rd6238, [%rd6237];
	ld.local.u64 	%rd6239, [%rd6237+8];
	mov.b64 	{%r4297, %r4298}, %rd6239;
	mov.b64 	{%r4299, %r4300}, %rd6238;
	shf.l.wrap.b32 	%r4301, %r4300, %r4297, 6;
	shf.l.wrap.b32 	%r4302, %r4297, %r4298, 6;
	mov.b64 	%rd6240, {%r4301, %r4302};
	and.b64  	%rd6241, %rd6240, 70368744177663;
	st.global.u64 	[%rd6179+2816], %rd6241;
	add.s32 	%r4303, %r4221, 552;
	shr.u32 	%r4304, %r4303, 6;
	sub.s32 	%r4305, %r4304, %r4222;
	mul.wide.s32 	%rd6242, %r4305, 8;
	add.s64 	%rd6243, %rd6175, %rd6242;
	ld.local.u64 	%rd6244, [%rd6243];
	ld.local.u64 	%rd6245, [%rd6243+8];
	mov.b64 	{%r4306, %r4307}, %rd6245;
	mov.b64 	{%r4308, %r4309}, %rd6244;
	shf.l.wrap.b32 	%r4310, %r4309, %r4306, 24;
	shf.l.wrap.b32 	%r4311, %r4306, %r4307, 24;
	mov.b64 	%rd6246, {%r4310, %r4311};
	and.b64  	%rd6247, %rd6246, 70368744177663;
	st.global.u64 	[%rd6179+3072], %rd6247;
	add.s32 	%r4312, %r4221, 598;
	shr.u32 	%r4313, %r4312, 6;
	sub.s32 	%r4314, %r4313, %r4222;
	mul.wide.s32 	%rd6248, %r4314, 8;
	add.s64 	%rd6249, %rd6175, %rd6248;
	ld.local.u64 	%rd6250, [%rd6249];
	ld.local.u64 	%rd6251, [%rd6249+8];
	mov.b64 	{%r4315, %r4316}, %rd6251;
	mov.b64 	{%r4317, %r4318}, %rd6250;
	shf.l.wrap.b32 	%r4319, %r4318, %r4315, 10;
	shf.l.wrap.b32 	%r4320, %r4317, %r4318, 10;
	mov.b64 	%rd6252, {%r4320, %r4319};
	and.b64  	%rd6253, %rd6252, 70368744177663;
	st.global.u64 	[%rd6179+3328], %rd6253;
	add.s32 	%r4321, %r4221, 644;
	shr.u32 	%r4322, %r4321, 6;
	sub.s32 	%r4323, %r4322, %r4222;
	mul.wide.s32 	%rd6254, %r4323, 8;
	add.s64 	%rd6255, %rd6175, %rd6254;
	ld.local.u64 	%rd6256, [%rd6255];
	shr.u64 	%rd6257, %rd6256, 4;
	and.b64  	%rd6258, %rd6257, 70368744177663;
	st.global.u64 	[%rd6179+3584], %rd6258;
	add.s32 	%r4324, %r4221, 690;
	shr.u32 	%r4325, %r4324, 6;
	sub.s32 	%r4326, %r4325, %r4222;
	mul.wide.s32 	%rd6259, %r4326, 8;
	add.s64 	%rd6260, %rd6175, %rd6259;
	ld.local.u64 	%rd6261, [%rd6260];
	ld.local.u64 	%rd6262, [%rd6260+8];
	mov.b64 	{%r4327, %r4328}, %rd6262;
	mov.b64 	{%r4329, %r4330}, %rd6261;
	shf.l.wrap.b32 	%r4331, %r4330, %r4327, 14;
	shf.l.wrap.b32 	%r4332, %r4327, %r4328, 14;
	mov.b64 	%rd6263, {%r4331, %r4332};
	and.b64  	%rd6264, %rd6263, 70368744177663;
	st.global.u64 	[%rd6179+3840], %rd6264;
	add.s32 	%r4333, %r4221, 736;
	shr.u32 	%r4334, %r4333, 6;
	sub.s32 	%r4335, %r4334, %r4222;
	mul.wide.s32 	%rd6265, %r4335, 8;
	add.s64 	%rd6266, %rd6175, %rd6265;
	ld.local.u64 	%rd6267, [%rd6266];
	ld.local.u64 	%rd6268, [%rd6266+8];
	mov.b64 	{%r4336, %r4337}, %rd6268;
	mov.b64 	{%r4338, %r4339}, %rd6267;
	mov.b64 	%rd6269, {%r4339, %r4336};
	and.b64  	%rd6270, %rd6269, 70368744177663;
	st.global.u64 	[%rd6179+4096], %rd6270;
	add.s32 	%r4340, %r4221, 782;
	shr.u32 	%r4341, %r4340, 6;
	sub.s32 	%r4342, %r4341, %r4222;
	mul.wide.s32 	%rd6271, %r4342, 8;
	add.s64 	%rd6272, %rd6175, %rd6271;
	ld.local.u64 	%rd6273, [%rd6272];
	shr.u64 	%rd6274, %rd6273, 14;
	and.b64  	%rd6275, %rd6274, 70368744177663;
	st.global.u64 	[%rd6179+4352], %rd6275;
	add.s32 	%r4343, %r4221, 828;
	shr.u32 	%r4344, %r4343, 6;
	sub.s32 	%r4345, %r4344, %r4222;
	mul.wide.s32 	%rd6276, %r4345, 8;
	add.s64 	%rd6277, %rd6175, %rd6276;
	ld.local.u64 	%rd6278, [%rd6277];
	ld.local.u64 	%rd6279, [%rd6277+8];
	mov.b64 	{%r4346, %r4347}, %rd6279;
	mov.b64 	{%r4348, %r4349}, %rd6278;
	shf.l.wrap.b32 	%r4350, %r4349, %r4346, 4;
	shf.l.wrap.b32 	%r4351, %r4346, %r4347, 4;
	mov.b64 	%rd6280, {%r4350, %r4351};
	and.b64  	%rd6281, %rd6280, 70368744177663;
	st.global.u64 	[%rd6179+4608], %rd6281;
	add.s32 	%r4352, %r4221, 874;
	shr.u32 	%r4353, %r4352, 6;
	sub.s32 	%r4354, %r4353, %r4222;
	mul.wide.s32 	%rd6282, %r4354, 8;
	add.s64 	%rd6283, %rd6175, %rd6282;
	ld.local.u64 	%rd6284, [%rd6283];
	ld.local.u64 	%rd6285, [%rd6283+8];
	mov.b64 	{%r4355, %r4356}, %rd6285;
	mov.b64 	{%r4357, %r4358}, %rd6284;
	shf.l.wrap.b32 	%r4359, %r4358, %r4355, 22;
	shf.l.wrap.b32 	%r4360, %r4355, %r4356, 22;
	mov.b64 	%rd6286, {%r4359, %r4360};
	and.b64  	%rd6287, %rd6286, 70368744177663;
	st.global.u64 	[%rd6179+4864], %rd6287;
	add.s32 	%r4361, %r4221, 920;
	shr.u32 	%r4362, %r4361, 6;
	sub.s32 	%r4363, %r4362, %r4222;
	mul.wide.s32 	%rd6288, %r4363, 8;
	add.s64 	%rd6289, %rd6175, %rd6288;
	ld.local.u64 	%rd6290, [%rd6289];
	ld.local.u64 	%rd6291, [%rd6289+8];
	mov.b64 	{%r4364, %r4365}, %rd6291;
	mov.b64 	{%r4366, %r4367}, %rd6290;
	shf.l.wrap.b32 	%r4368, %r4367, %r4364, 8;
	shf.l.wrap.b32 	%r4369, %r4366, %r4367, 8;
	mov.b64 	%rd6292, {%r4369, %r4368};
	and.b64  	%rd6293, %rd6292, 70368744177663;
	st.global.u64 	[%rd6179+5120], %rd6293;
	add.s32 	%r4370, %r4221, 966;
	shr.u32 	%r4371, %r4370, 6;
	sub.s32 	%r4372, %r4371, %r4222;
	mul.wide.s32 	%rd6294, %r4372, 8;
	add.s64 	%rd6295, %rd6175, %rd6294;
	ld.local.u64 	%rd6296, [%rd6295];
	shr.u64 	%rd6297, %rd6296, 6;
	and.b64  	%rd6298, %rd6297, 70368744177663;
	st.global.u64 	[%rd6179+5376], %rd6298;
	add.s32 	%r4373, %r4221, 1012;
	shr.u32 	%r4374, %r4373, 6;
	sub.s32 	%r4375, %r4374, %r4222;
	mul.wide.s32 	%rd6299, %r4375, 8;
	add.s64 	%rd6300, %rd6175, %rd6299;
	ld.local.u64 	%rd6301, [%rd6300];
	ld.local.u64 	%rd6302, [%rd6300+8];
	mov.b64 	{%r4376, %r4377}, %rd6302;
	mov.b64 	{%r4378, %r4379}, %rd6301;
	shf.l.wrap.b32 	%r4380, %r4379, %r4376, 12;
	shf.l.wrap.b32 	%r4381, %r4376, %r4377, 12;
	mov.b64 	%rd6303, {%r4380, %r4381};
	and.b64  	%rd6304, %rd6303, 70368744177663;
	st.global.u64 	[%rd6179+5632], %rd6304;
	add.s32 	%r4382, %r4221, 1058;
	shr.u32 	%r4383, %r4382, 6;
	sub.s32 	%r4384, %r4383, %r4222;
	mul.wide.s32 	%rd6305, %r4384, 8;
	add.s64 	%rd6306, %rd6175, %rd6305;
	ld.local.u64 	%rd6307, [%rd6306];
	ld.local.u64 	%rd6308, [%rd6306+8];
	mov.b64 	{%r4385, %r4386}, %rd6308;
	mov.b64 	{%r4387, %r4388}, %rd6307;
	shf.l.wrap.b32 	%r4389, %r4388, %r4385, 30;
	shf.l.wrap.b32 	%r4390, %r4385, %r4386, 30;
	mov.b64 	%rd6309, {%r4389, %r4390};
	and.b64  	%rd6310, %rd6309, 70368744177663;
	st.global.u64 	[%rd6179+5888], %rd6310;
	add.s32 	%r4391, %r4221, 1104;
	shr.u32 	%r4392, %r4391, 6;
	sub.s32 	%r4393, %r4392, %r4222;
	mul.wide.s32 	%rd6311, %r4393, 8;
	add.s64 	%rd6312, %rd6175, %rd6311;
	ld.local.u64 	%rd6313, [%rd6312];
	shr.u64 	%rd6314, %rd6313, 16;
	and.b64  	%rd6315, %rd6314, 70368744177663;
	st.global.u64 	[%rd6179+6144], %rd6315;
	add.s32 	%r4394, %r4221, 1150;
	shr.u32 	%r4395, %r4394, 6;
	sub.s32 	%r4396, %r4395, %r4222;
	mul.wide.s32 	%rd6316, %r4396, 8;
	add.s64 	%rd6317, %rd6175, %rd6316;
	ld.local.u64 	%rd6318, [%rd6317];
	ld.local.u64 	%rd6319, [%rd6317+8];
	mov.b64 	{%r4397, %r4398}, %rd6319;
	mov.b64 	{%r4399, %r4400}, %rd6318;
	shf.l.wrap.b32 	%r4401, %r4400, %r4397, 2;
	shf.l.wrap.b32 	%r4402, %r4397, %r4398, 2;
	mov.b64 	%rd6320, {%r4401, %r4402};
	and.b64  	%rd6321, %rd6320, 70368744177663;
	st.global.u64 	[%rd6179+6400], %rd6321;
	add.s32 	%r4403, %r4221, 1196;
	shr.u32 	%r4404, %r4403, 6;
	sub.s32 	%r4405, %r4404, %r4222;
	mul.wide.s32 	%rd6322, %r4405, 8;
	add.s64 	%rd6323, %rd6175, %rd6322;
	ld.local.u64 	%rd6324, [%rd6323];
	ld.local.u64 	%rd6325, [%rd6323+8];
	mov.b64 	{%r4406, %r4407}, %rd6325;
	mov.b64 	{%r4408, %r4409}, %rd6324;
	shf.l.wrap.b32 	%r4410, %r4409, %r4406, 20;
	shf.l.wrap.b32 	%r4411, %r4406, %r4407, 20;
	mov.b64 	%rd6326, {%r4410, %r4411};
	and.b64  	%rd6327, %rd6326, 70368744177663;
	st.global.u64 	[%rd6179+6656], %rd6327;
	add.s32 	%r4412, %r4221, 1242;
	shr.u32 	%r4413, %r4412, 6;
	sub.s32 	%r4414, %r4413, %r4222;
	mul.wide.s32 	%rd6328, %r4414, 8;
	add.s64 	%rd6329, %rd6175, %rd6328;
	ld.local.u64 	%rd6330, [%rd6329];
	ld.local.u64 	%rd6331, [%rd6329+8];
	mov.b64 	{%r4415, %r4416}, %rd6331;
	mov.b64 	{%r4417, %r4418}, %rd6330;
	shf.l.wrap.b32 	%r4419, %r4418, %r4415, 6;
	shf.l.wrap.b32 	%r4420, %r4417, %r4418, 6;
	mov.b64 	%rd6332, {%r4420, %r4419};
	and.b64  	%rd6333, %rd6332, 70368744177663;
	st.global.u64 	[%rd6179+6912], %rd6333;
	add.s32 	%r4421, %r4221, 1288;
	shr.u32 	%r4422, %r4421, 6;
	sub.s32 	%r4423, %r4422, %r4222;
	mul.wide.s32 	%rd6334, %r4423, 8;
	add.s64 	%rd6335, %rd6175, %rd6334;
	ld.local.u64 	%rd6336, [%rd6335];
	shr.u64 	%rd6337, %rd6336, 8;
	and.b64  	%rd6338, %rd6337, 70368744177663;
	st.global.u64 	[%rd6179+7168], %rd6338;
	add.s32 	%r4424, %r4221, 1334;
	shr.u32 	%r4425, %r4424, 6;
	sub.s32 	%r4426, %r4425, %r4222;
	mul.wide.s32 	%rd6339, %r4426, 8;
	add.s64 	%rd6340, %rd6175, %rd6339;
	ld.local.u64 	%rd6341, [%rd6340];
	ld.local.u64 	%rd6342, [%rd6340+8];
	mov.b64 	{%r4427, %r4428}, %rd6342;
	mov.b64 	{%r4429, %r4430}, %rd6341;
	shf.l.wrap.b32 	%r4431, %r4430, %r4427, 10;
	shf.l.wrap.b32 	%r4432, %r4427, %r4428, 10;
	mov.b64 	%rd6343, {%r4431, %r4432};
	and.b64  	%rd6344, %rd6343, 70368744177663;
	st.global.u64 	[%rd6179+7424], %rd6344;
	add.s32 	%r4433, %r4221, 1380;
	shr.u32 	%r4434, %r4433, 6;
	sub.s32 	%r4435, %r4434, %r4222;
	mul.wide.s32 	%rd6345, %r4435, 8;
	add.s64 	%rd6346, %rd6175, %rd6345;
	ld.local.u64 	%rd6347, [%rd6346];
	ld.local.u64 	%rd6348, [%rd6346+8];
	mov.b64 	{%r4436, %r4437}, %rd6348;
	mov.b64 	{%r4438, %r4439}, %rd6347;
	shf.l.wrap.b32 	%r4440, %r4439, %r4436, 28;
	shf.l.wrap.b32 	%r4441, %r4436, %r4437, 28;
	mov.b64 	%rd6349, {%r4440, %r4441};
	and.b64  	%rd6350, %rd6349, 70368744177663;
	st.global.u64 	[%rd6179+7680], %rd6350;
	add.s32 	%r4442, %r4221, 1426;
	shr.u32 	%r4443, %r4442, 6;
	sub.s32 	%r4444, %r4443, %r4222;
	mul.wide.s32 	%rd6351, %r4444, 8;
	add.s64 	%rd6352, %rd6175, %rd6351;
	ld.local.u64 	%rd6353, [%rd6352];
	shr.u64 	%rd6354, %rd6353, 18;
	st.global.u64 	[%rd6179+7936], %rd6354;
	bra.uni 	$L__BB0_1666;
$L__BB0_1428:
	mul.wide.s32 	%rd5855, %r893, 8;
	add.s64 	%rd5856, %rd9, %rd5855;
	ld.local.u64 	%rd5857, [%rd5856];
	shr.u64 	%rd16523, %rd5857, %r894;
$L__BB0_1429:
	and.b64  	%rd5858, %rd16523, 140737488355327;
	st.global.u64 	[%rd1333+256], %rd5858;
	add.s32 	%r4102, %r890, 94;
	shr.u32 	%r4103, %r4102, 6;
	sub.s32 	%r4104, %r4103, %r891;
	and.b32  	%r4105, %r4102, 62;
	sub.s32 	%r4106, 64, %r4105;
	mul.wide.s32 	%rd5859, %r4104, 8;
	add.s64 	%rd5860, %rd9, %rd5859;
	ld.local.u64 	%rd5861, [%rd5860];
	shr.u64 	%rd5862, %rd5861, %r4105;
	ld.local.u64 	%rd5863, [%rd5860+8];
	shl.b64 	%rd5864, %rd5863, %r4106;
	and.b64  	%rd5865, %rd5864, 140737488355327;
	or.b64  	%rd5866, %rd5865, %rd5862;
	st.global.u64 	[%rd1333+512], %rd5866;
	add.s32 	%r4107, %r890, 141;
	shr.u32 	%r4108, %r4107, 6;
	sub.s32 	%r895, %r4108, %r891;
	and.b32  	%r896, %r4107, 45;
	setp.lt.u32 	%p171, %r896, 18;
	@%p171 bra 	$L__BB0_1431;
	mul.wide.s32 	%rd5867, %r895, 8;
	add.s64 	%rd5868, %rd9, %rd5867;
	ld.local.u64 	%rd5869, [%rd5868];
	ld.local.u64 	%rd5870, [%rd5868+8];
	shr.u64 	%rd5871, %rd5869, %r896;
	shl.b64 	%rd5872, %rd5870, 1;
	xor.b32  	%r4109, %r896, 63;
	shl.b64 	%rd5873, %rd5872, %r4109;
	or.b64  	%rd16524, %rd5873, %rd5871;
	bra.uni 	$L__BB0_1432;
$L__BB0_1431:
	mul.wide.s32 	%rd5874, %r895, 8;
	add.s64 	%rd5875, %rd9, %rd5874;
	ld.local.u64 	%rd5876, [%rd5875];
	shr.u64 	%rd16524, %rd5876, %r896;
$L__BB0_1432:
	and.b64  	%rd5877, %rd16524, 140737488355327;
	st.global.u64 	[%rd1333+768], %rd5877;
	add.s32 	%r4110, %r890, 188;
	shr.u32 	%r4111, %r4110, 6;
	sub.s32 	%r4112, %r4111, %r891;
	and.b32  	%r4113, %r4110, 60;
	sub.s32 	%r4114, 64, %r4113;
	mul.wide.s32 	%rd5878, %r4112, 8;
	add.s64 	%rd5879, %rd9, %rd5878;
	ld.local.u64 	%rd5880, [%rd5879];
	shr.u64 	%rd5881, %rd5880, %r4113;
	ld.local.u64 	%rd5882, [%rd5879+8];
	shl.b64 	%rd5883, %rd5882, %r4114;
	and.b64  	%rd5884, %rd5883, 140737488355327;
	or.b64  	%rd5885, %rd5884, %rd5881;
	st.global.u64 	[%rd1333+1024], %rd5885;
	add.s32 	%r4115, %r890, 235;
	shr.u32 	%r4116, %r4115, 6;
	sub.s32 	%r897, %r4116, %r891;
	and.b32  	%r898, %r4115, 43;
	setp.lt.u32 	%p172, %r898, 18;
	@%p172 bra 	$L__BB0_1434;
	mul.wide.s32 	%rd5886, %r897, 8;
	add.s64 	%rd5887, %rd9, %rd5886;
	ld.local.u64 	%rd5888, [%rd5887];
	ld.local.u64 	%rd5889, [%rd5887+8];
	shr.u64 	%rd5890, %rd5888, %r898;
	shl.b64 	%rd5891, %rd5889, 1;
	xor.b32  	%r4117, %r898, 63;
	shl.b64 	%rd5892, %rd5891, %r4117;
	or.b64  	%rd16525, %rd5892, %rd5890;
	bra.uni 	$L__BB0_1435;
$L__BB0_1434:
	mul.wide.s32 	%rd5893, %r897, 8;
	add.s64 	%rd5894, %rd9, %rd5893;
	ld.local.u64 	%rd5895, [%rd5894];
	shr.u64 	%rd16525, %rd5895, %r898;
$L__BB0_1435:
	and.b64  	%rd5896, %rd16525, 140737488355327;
	st.global.u64 	[%rd1333+1280], %rd5896;
	add.s32 	%r4118, %r890, 282;
	shr.u32 	%r4119, %r4118, 6;
	sub.s32 	%r4120, %r4119, %r891;
	and.b32  	%r4121, %r4118, 58;
	sub.s32 	%r4122, 64, %r4121;
	mul.wide.s32 	%rd5897, %r4120, 8;
	add.s64 	%rd5898, %rd9, %rd5897;
	ld.local.u64 	%rd5899, [%rd5898];
	shr.u64 	%rd5900, %rd5899, %r4121;
	ld.local.u64 	%rd5901, [%rd5898+8];
	shl.b64 	%rd5902, %rd5901, %r4122;
	and.b64  	%rd5903, %rd5902, 140737488355327;
	or.b64  	%rd5904, %rd5903, %rd5900;
	st.global.u64 	[%rd1333+1536], %rd5904;
	add.s32 	%r4123, %r890, 329;
	shr.u32 	%r4124, %r4123, 6;
	sub.s32 	%r899, %r4124, %r891;
	and.b32  	%r900, %r4123, 41;
	setp.lt.u32 	%p173, %r900, 18;
	@%p173 bra 	$L__BB0_1437;
	mul.wide.s32 	%rd5905, %r899, 8;
	add.s64 	%rd5906, %rd9, %rd5905;
	ld.local.u64 	%rd5907, [%rd5906];
	ld.local.u64 	%rd5908, [%rd5906+8];
	shr.u64 	%rd5909, %rd5907, %r900;
	shl.b64 	%rd5910, %rd5908, 1;
	xor.b32  	%r4125, %r900, 63;
	shl.b64 	%rd5911, %rd5910, %r4125;
	or.b64  	%rd16526, %rd5911, %rd5909;
	bra.uni 	$L__BB0_1438;
$L__BB0_1437:
	mul.wide.s32 	%rd5912, %r899, 8;
	add.s64 	%rd5913, %rd9, %rd5912;
	ld.local.u64 	%rd5914, [%rd5913];
	shr.u64 	%rd16526, %rd5914, %r900;
$L__BB0_1438:
	and.b64  	%rd5915, %rd16526, 140737488355327;
	st.global.u64 	[%rd1333+1792], %rd5915;
	add.s32 	%r4126, %r890, 376;
	shr.u32 	%r4127, %r4126, 6;
	sub.s32 	%r4128, %r4127, %r891;
	and.b32  	%r4129, %r4126, 56;
	sub.s32 	%r4130, 64, %r4129;
	mul.wide.s32 	%rd5916, %r4128, 8;
	add.s64 	%rd5917, %rd9, %rd5916;
	ld.local.u64 	%rd5918, [%rd5917];
	shr.u64 	%rd5919, %rd5918, %r4129;
	ld.local.u64 	%rd5920, [%rd5917+8];
	shl.b64 	%rd5921, %rd5920, %r4130;
	and.b64  	%rd5922, %rd5921, 140737488355327;
	or.b64  	%rd5923, %rd5922, %rd5919;
	st.global.u64 	[%rd1333+2048], %rd5923;
	add.s32 	%r4131, %r890, 423;
	shr.u32 	%r4132, %r4131, 6;
	sub.s32 	%r901, %r4132, %r891;
	and.b32  	%r902, %r4131, 39;
	setp.lt.u32 	%p174, %r902, 18;
	@%p174 bra 	$L__BB0_1440;
	mul.wide.s32 	%rd5924, %r901, 8;
	add.s64 	%rd5925, %rd9, %rd5924;
	ld.local.u64 	%rd5926, [%rd5925];
	ld.local.u64 	%rd5927, [%rd5925+8];
	shr.u64 	%rd5928, %rd5926, %r902;
	shl.b64 	%rd5929, %rd5927, 1;
	xor.b32  	%r4133, %r902, 63;
	shl.b64 	%rd5930, %rd5929, %r4133;
	or.b64  	%rd16527, %rd5930, %rd5928;
	bra.uni 	$L__BB0_1441;
$L__BB0_1440:
	mul.wide.s32 	%rd5931, %r901, 8;
	add.s64 	%rd5932, %rd9, %rd5931;
	ld.local.u64 	%rd5933, [%rd5932];
	shr.u64 	%rd16527, %rd5933, %r902;
$L__BB0_1441:
	and.b64  	%rd5934, %rd16527, 140737488355327;
	st.global.u64 	[%rd1333+2304], %rd5934;
	add.s32 	%r4134, %r890, 470;
	shr.u32 	%r4135, %r4134, 6;
	sub.s32 	%r4136, %r4135, %r891;
	and.b32  	%r4137, %r4134, 54;
	sub.s32 	%r4138, 64, %r4137;
	mul.wide.s32 	%rd5935, %r4136, 8;
	add.s64 	%rd5936, %rd9, %rd5935;
	ld.local.u64 	%rd5937, [%rd5936];
	shr.u64 	%rd5938, %rd5937, %r4137;
	ld.local.u64 	%rd5939, [%rd5936+8];
	shl.b64 	%rd5940, %rd5939, %r4138;
	and.b64  	%rd5941, %rd5940, 140737488355327;
	or.b64  	%rd5942, %rd5941, %rd5938;
	st.global.u64 	[%rd1333+2560], %rd5942;
	add.s32 	%r4139, %r890, 517;
	shr.u32 	%r4140, %r4139, 6;
	sub.s32 	%r903, %r4140, %r891;
	and.b32  	%r904, %r4139, 37;
	setp.lt.u32 	%p175, %r904, 18;
	@%p175 bra 	$L__BB0_1443;
	mul.wide.s32 	%rd5943, %r903, 8;
	add.s64 	%rd5944, %rd9, %rd5943;
	ld.local.u64 	%rd5945, [%rd5944];
	ld.local.u64 	%rd5946, [%rd5944+8];
	shr.u64 	%rd5947, %rd5945, %r904;
	shl.b64 	%rd5948, %rd5946, 1;
	xor.b32  	%r4141, %r904, 63;
	shl.b64 	%rd5949, %rd5948, %r4141;
	or.b64  	%rd16528, %rd5949, %rd5947;
	bra.uni 	$L__BB0_1444;
$L__BB0_1443:
	mul.wide.s32 	%rd5950, %r903, 8;
	add.s64 	%rd5951, %rd9, %rd5950;
	ld.local.u64 	%rd5952, [%rd5951];
	shr.u64 	%rd16528, %rd5952, %r904;
$L__BB0_1444:
	and.b64  	%rd5953, %rd16528, 140737488355327;
	st.global.u64 	[%rd1333+2816], %rd5953;
	add.s32 	%r4142, %r890, 564;
	shr.u32 	%r4143, %r4142, 6;
	sub.s32 	%r4144, %r4143, %r891;
	and.b32  	%r4145, %r4142, 52;
	sub.s32 	%r4146, 64, %r4145;
	mul.wide.s32 	%rd5954, %r4144, 8;
	add.s64 	%rd5955, %rd9, %rd5954;
	ld.local.u64 	%rd5956, [%rd5955];
	shr.u64 	%rd5957, %rd5956, %r4145;
	ld.local.u64 	%rd5958, [%rd5955+8];
	shl.b64 	%rd5959, %rd5958, %r4146;
	and.b64  	%rd5960, %rd5959, 140737488355327;
	or.b64  	%rd5961, %rd5960, %rd5957;
	st.global.u64 	[%rd1333+3072], %rd5961;
	add.s32 	%r4147, %r890, 611;
	shr.u32 	%r4148, %r4147, 6;
	sub.s32 	%r905, %r4148, %r891;
	and.b32  	%r906, %r4147, 35;
	setp.lt.u32 	%p176, %r906, 18;
	@%p176 bra 	$L__BB0_1446;
	mul.wide.s32 	%rd5962, %r905, 8;
	add.s64 	%rd5963, %rd9, %rd5962;
	ld.local.u64 	%rd5964, [%rd5963];
	ld.local.u64 	%rd5965, [%rd5963+8];
	shr.u64 	%rd5966, %rd5964, %r906;
	shl.b64 	%rd5967, %rd5965, 1;
	xor.b32  	%r4149, %r906, 63;
	shl.b64 	%rd5968, %rd5967, %r4149;
	or.b64  	%rd16529, %rd5968, %rd5966;
	bra.uni 	$L__BB0_1447;
$L__BB0_1446:
	mul.wide.s32 	%rd5969, %r905, 8;
	add.s64 	%rd5970, %rd9, %rd5969;
	ld.local.u64 	%rd5971, [%rd5970];
	shr.u64 	%rd16529, %rd5971, %r906;
$L__BB0_1447:
	and.b64  	%rd5972, %rd16529, 140737488355327;
	st.global.u64 	[%rd1333+3328], %rd5972;
	add.s32 	%r4150, %r890, 658;
	shr.u32 	%r4151, %r4150, 6;
	sub.s32 	%r4152, %r4151, %r891;
	and.b32  	%r4153, %r4150, 50;
	sub.s32 	%r4154, 64, %r4153;
	mul.wide.s32 	%rd5973, %r4152, 8;
	add.s64 	%rd5974, %rd9, %rd5973;
	ld.local.u64 	%rd5975, [%rd5974];
	shr.u64 	%rd5976, %rd5975, %r4153;
	ld.local.u64 	%rd5977, [%rd5974+8];
	shl.b64 	%rd5978, %rd5977, %r4154;
	and.b64  	%rd5979, %rd5978, 140737488355327;
	or.b64  	%rd5980, %rd5979, %rd5976;
	st.global.u64 	[%rd1333+3584], %rd5980;
	add.s32 	%r4155, %r890, 705;
	shr.u32 	%r4156, %r4155, 6;
	sub.s32 	%r907, %r4156, %r891;
	and.b32  	%r908, %r4155, 33;
	setp.lt.u32 	%p177, %r908, 18;
	@%p177 bra 	$L__BB0_1449;
	mul.wide.s32 	%rd5981, %r907, 8;
	add.s64 	%rd5982, %rd9, %rd5981;
	ld.local.u64 	%rd5983, [%rd5982];
	ld.local.u64 	%rd5984, [%rd5982+8];
	shr.u64 	%rd5985, %rd5983, %r908;
	shl.b64 	%rd5986, %rd5984, 1;
	xor.b32  	%r4157, %r908, 63;
	shl.b64 	%rd5987, %rd5986, %r4157;
	or.b64  	%rd16530, %rd5987, %rd5985;
	bra.uni 	$L__BB0_1450;
$L__BB0_1449:
	mul.wide.s32 	%rd5988, %r907, 8;
	add.s64 	%rd5989, %rd9, %rd5988;
	ld.local.u64 	%rd5990, [%rd5989];
	shr.u64 	%rd16530, %rd5990, %r908;
$L__BB0_1450:
	and.b64  	%rd5991, %rd16530, 140737488355327;
	st.global.u64 	[%rd1333+3840], %rd5991;
	add.s32 	%r4158, %r890, 752;
	shr.u32 	%r4159, %r4158, 6;
	sub.s32 	%r909, %r4159, %r891;
	and.b32  	%r910, %r4158, 48;
	setp.lt.u32 	%p178, %r910, 18;
	@%p178 bra 	$L__BB0_1452;
	mul.wide.s32 	%rd5992, %r909, 8;
	add.s64 	%rd5993, %rd9, %rd5992;
	ld.local.u64 	%rd5994, [%rd5993];
	ld.local.u64 	%rd5995, [%rd5993+8];
	shr.u64 	%rd5996, %rd5994, %r910;
	shl.b64 	%rd5997, %rd5995, 1;
	xor.b32  	%r4160, %r910, 63;
	shl.b64 	%rd5998, %rd5997, %r4160;
	or.b64  	%rd16531, %rd5998, %rd5996;
	bra.uni 	$L__BB0_1453;
$L__BB0_1452:
	mul.wide.s32 	%rd5999, %r909, 8;
	add.s64 	%rd6000, %rd9, %rd5999;
	ld.local.u64 	%rd6001, [%rd6000];
	shr.u64 	%rd16531, %rd6001, %r910;
$L__BB0_1453:
	and.b64  	%rd6002, %rd16531, 140737488355327;
	st.global.u64 	[%rd1333+4096], %rd6002;
	add.s32 	%r4161, %r890, 799;
	shr.u32 	%r4162, %r4161, 6;
	sub.s32 	%r4163, %r4162, %r891;
	and.b32  	%r4164, %r4161, 63;
	sub.s32 	%r4165, 64, %r4164;
	mul.wide.s32 	%rd6003, %r4163, 8;
	add.s64 	%rd6004, %rd9, %rd6003;
	ld.local.u64 	%rd6005, [%rd6004];
	shr.u64 	%rd6006, %rd6005, %r4164;
	ld.local.u64 	%rd6007, [%rd6004+8];
	shl.b64 	%rd6008, %rd6007, %r4165;
	and.b64  	%rd6009, %rd6008, 140737488355327;
	or.b64  	%rd6010, %rd6009, %rd6006;
	st.global.u64 	[%rd1333+4352], %rd6010;
	add.s32 	%r4166, %r890, 846;
	shr.u32 	%r4167, %r4166, 6;
	sub.s32 	%r911, %r4167, %r891;
	and.b32  	%r912, %r4166, 46;
	setp.lt.u32 	%p179, %r912, 18;
	@%p179 bra 	$L__BB0_1455;
	mul.wide.s32 	%rd6011, %r911, 8;
	add.s64 	%rd6012, %rd9, %rd6011;
	ld.local.u64 	%rd6013, [%rd6012];
	ld.local.u64 	%rd6014, [%rd6012+8];
	shr.u64 	%rd6015, %rd6013, %r912;
	shl.b64 	%rd6016, %rd6014, 1;
	xor.b32  	%r4168, %r912, 63;
	shl.b64 	%rd6017, %rd6016, %r4168;
	or.b64  	%rd16532, %rd6017, %rd6015;
	bra.uni 	$L__BB0_1456;
$L__BB0_1455:
	mul.wide.s32 	%rd6018, %r911, 8;
	add.s64 	%rd6019, %rd9, %rd6018;
	ld.local.u64 	%rd6020, [%rd6019];
	shr.u64 	%rd16532, %rd6020, %r912;
$L__BB0_1456:
	and.b64  	%rd6021, %rd16532, 140737488355327;
	st.global.u64 	[%rd1333+4608], %rd6021;
	add.s32 	%r4169, %r890, 893;
	shr.u32 	%r4170, %r4169, 6;
	sub.s32 	%r4171, %r4170, %r891;
	and.b32  	%r4172, %r4169, 61;
	sub.s32 	%r4173, 64, %r4172;
	mul.wide.s32 	%rd6022, %r4171, 8;
	add.s64 	%rd6023, %rd9, %rd6022;
	ld.local.u64 	%rd6024, [%rd6023];
	shr.u64 	%rd6025, %rd6024, %r4172;
	ld.local.u64 	%rd6026, [%rd6023+8];
	shl.b64 	%rd6027, %rd6026, %r4173;
	and.b64  	%rd6028, %rd6027, 140737488355327;
	or.b64  	%rd6029, %rd6028, %rd6025;
	st.global.u64 	[%rd1333+4864], %rd6029;
	add.s32 	%r4174, %r890, 940;
	shr.u32 	%r4175, %r4174, 6;
	sub.s32 	%r913, %r4175, %r891;
	and.b32  	%r914, %r4174, 44;
	setp.lt.u32 	%p180, %r914, 18;
	@%p180 bra 	$L__BB0_1458;
	mul.wide.s32 	%rd6030, %r913, 8;
	add.s64 	%rd6031, %rd9, %rd6030;
	ld.local.u64 	%rd6032, [%rd6031];
	ld.local.u64 	%rd6033, [%rd6031+8];
	shr.u64 	%rd6034, %rd6032, %r914;
	shl.b64 	%rd6035, %rd6033, 1;
	xor.b32  	%r4176, %r914, 63;
	shl.b64 	%rd6036, %rd6035, %r4176;
	or.b64  	%rd16533, %rd6036, %rd6034;
	bra.uni 	$L__BB0_1459;
$L__BB0_1458:
	mul.wide.s32 	%rd6037, %r913, 8;
	add.s64 	%rd6038, %rd9, %rd6037;
	ld.local.u64 	%rd6039, [%rd6038];
	shr.u64 	%rd16533, %rd6039, %r914;
$L__BB0_1459:
	and.b64  	%rd6040, %rd16533, 140737488355327;
	st.global.u64 	[%rd1333+5120], %rd6040;
	add.s32 	%r4177, %r890, 987;
	shr.u32 	%r4178, %r4177, 6;
	sub.s32 	%r4179, %r4178, %r891;
	and.b32  	%r4180, %r4177, 59;
	sub.s32 	%r4181, 64, %r4180;
	mul.wide.s32 	%rd6041, %r4179, 8;
	add.s64 	%rd6042, %rd9, %rd6041;
	ld.local.u64 	%rd6043, [%rd6042];
	shr.u64 	%rd6044, %rd6043, %r4180;
	ld.local.u64 	%rd6045, [%rd6042+8];
	shl.b64 	%rd6046, %rd6045, %r4181;
	and.b64  	%rd6047, %rd6046, 140737488355327;
	or.b64  	%rd6048, %rd6047, %rd6044;
	st.global.u64 	[%rd1333+5376], %rd6048;
	add.s32 	%r4182, %r890, 1034;
	shr.u32 	%r4183, %r4182, 6;
	sub.s32 	%r915, %r4183, %r891;
	and.b32  	%r916, %r4182, 42;
	setp.lt.u32 	%p181, %r916, 18;
	@%p181 bra 	$L__BB0_1461;
	mul.wide.s32 	%rd6049, %r915, 8;
	add.s64 	%rd6050, %rd9, %rd6049;
	ld.local.u64 	%rd6051, [%rd6050];
	ld.local.u64 	%rd6052, [%rd6050+8];
	shr.u64 	%rd6053, %rd6051, %r916;
	shl.b64 	%rd6054, %rd6052, 1;
	xor.b32  	%r4184, %r916, 63;
	shl.b64 	%rd6055, %rd6054, %r4184;
	or.b64  	%rd16534, %rd6055, %rd6053;
	bra.uni 	$L__BB0_1462;
$L__BB0_1461:
	mul.wide.s32 	%rd6056, %r915, 8;
	add.s64 	%rd6057, %rd9, %rd6056;
	ld.local.u64 	%rd6058, [%rd6057];
	shr.u64 	%rd16534, %rd6058, %r916;
$L__BB0_1462:
	and.b64  	%rd6059, %rd16534, 140737488355327;
	st.global.u64 	[%rd1333+5632], %rd6059;
	add.s32 	%r4185, %r890, 1081;
	shr.u32 	%r4186, %r4185, 6;
	sub.s32 	%r4187, %r4186, %r891;
	and.b32  	%r4188, %r4185, 57;
	sub.s32 	%r4189, 64, %r4188;
	mul.wide.s32 	%rd6060, %r4187, 8;
	add.s64 	%rd6061, %rd9, %rd6060;
	ld.local.u64 	%rd6062, [%rd6061];
	shr.u64 	%rd6063, %rd6062, %r4188;
	ld.local.u64 	%rd6064, [%rd6061+8];
	shl.b64 	%rd6065, %rd6064, %r4189;
	and.b64  	%rd6066, %rd6065, 140737488355327;
	or.b64  	%rd6067, %rd6066, %rd6063;
	st.global.u64 	[%rd1333+5888], %rd6067;
	add.s32 	%r4190, %r890, 1128;
	shr.u32 	%r4191, %r4190, 6;
	sub.s32 	%r917, %r4191, %r891;
	and.b32  	%r918, %r4190, 40;
	setp.lt.u32 	%p182, %r918, 18;
	@%p182 bra 	$L__BB0_1464;
	mul.wide.s32 	%rd6068, %r917, 8;
	add.s64 	%rd6069, %rd9, %rd6068;
	ld.local.u64 	%rd6070, [%rd6069];
	ld.local.u64 	%rd6071, [%rd6069+8];
	shr.u64 	%rd6072, %rd6070, %r918;
	shl.b64 	%rd6073, %rd6071, 1;
	xor.b32  	%r4192, %r918, 63;
	shl.b64 	%rd6074, %rd6073, %r4192;
	or.b64  	%rd16535, %rd6074, %rd6072;
	bra.uni 	$L__BB0_1465;
$L__BB0_1464:
	mul.wide.s32 	%rd6075, %r917, 8;
	add.s64 	%rd6076, %rd9, %rd6075;
	ld.local.u64 	%rd6077, [%rd6076];
	shr.u64 	%rd16535, %rd6077, %r918;
$L__BB0_1465:
	and.b64  	%rd6078, %rd16535, 140737488355327;
	st.global.u64 	[%rd1333+6144], %rd6078;
	add.s32 	%r4193, %r890, 1175;
	shr.u32 	%r4194, %r4193, 6;
	sub.s32 	%r4195, %r4194, %r891;
	and.b32  	%r4196, %r4193, 55;
	sub.s32 	%r4197, 64, %r4196;
	mul.wide.s32 	%rd6079, %r4195, 8;
	add.s64 	%rd6080, %rd9, %rd6079;
	ld.local.u64 	%rd6081, [%rd6080];
	shr.u64 	%rd6082, %rd6081, %r4196;
	ld.local.u64 	%rd6083, [%rd6080+8];
	shl.b64 	%rd6084, %rd6083, %r4197;
	and.b64  	%rd6085, %rd6084, 140737488355327;
	or.b64  	%rd6086, %rd6085, %rd6082;
	st.global.u64 	[%rd1333+6400], %rd6086;
	add.s32 	%r4198, %r890, 1222;
	shr.u32 	%r4199, %r4198, 6;
	sub.s32 	%r919, %r4199, %r891;
	and.b32  	%r920, %r4198, 38;
	setp.lt.u32 	%p183, %r920, 18;
	@%p183 bra 	$L__BB0_1467;
	mul.wide.s32 	%rd6087, %r919, 8;
	add.s64 	%rd6088, %rd9, %rd6087;
	ld.local.u64 	%rd6089, [%rd6088];
	ld.local.u64 	%rd6090, [%rd6088+8];
	shr.u64 	%rd6091, %rd6089, %r920;
	shl.b64 	%rd6092, %rd6090, 1;
	xor.b32  	%r4200, %r920, 63;
	shl.b64 	%rd6093, %rd6092, %r4200;
	or.b64  	%rd16536, %rd6093, %rd6091;
	bra.uni 	$L__BB0_1468;
$L__BB0_1467:
	mul.wide.s32 	%rd6094, %r919, 8;
	add.s64 	%rd6095, %rd9, %rd6094;
	ld.local.u64 	%rd6096, [%rd6095];
	shr.u64 	%rd16536, %rd6096, %r920;
$L__BB0_1468:
	and.b64  	%rd6097, %rd16536, 140737488355327;
	st.global.u64 	[%rd1333+6656], %rd6097;
	add.s32 	%r4201, %r890, 1269;
	shr.u32 	%r4202, %r4201, 6;
	sub.s32 	%r4203, %r4202, %r891;
	and.b32  	%r4204, %r4201, 53;
	sub.s32 	%r4205, 64, %r4204;
	mul.wide.s32 	%rd6098, %r4203, 8;
	add.s64 	%rd6099, %rd9, %rd6098;
	ld.local.u64 	%rd6100, [%rd6099];
	shr.u64 	%rd6101, %rd6100, %r4204;
	ld.local.u64 	%rd6102, [%rd6099+8];
	shl.b64 	%rd6103, %rd6102, %r4205;
	and.b64  	%rd6104, %rd6103, 140737488355327;
	or.b64  	%rd6105, %rd6104, %rd6101;
	st.global.u64 	[%rd1333+6912], %rd6105;
	add.s32 	%r4206, %r890, 1316;
	shr.u32 	%r4207, %r4206, 6;
	sub.s32 	%r921, %r4207, %r891;
	and.b32  	%r922, %r4206, 36;
	setp.lt.u32 	%p184, %r922, 18;
	@%p184 bra 	$L__BB0_1470;
	mul.wide.s32 	%rd6106, %r921, 8;
	add.s64 	%rd6107, %rd9, %rd6106;
	ld.local.u64 	%rd6108, [%rd6107];
	ld.local.u64 	%rd6109, [%rd6107+8];
	shr.u64 	%rd6110, %rd6108, %r922;
	shl.b64 	%rd6111, %rd6109, 1;
	xor.b32  	%r4208, %r922, 63;
	shl.b64 	%rd6112, %rd6111, %r4208;
	or.b64  	%rd16537, %rd6112, %rd6110;
	bra.uni 	$L__BB0_1471;
$L__BB0_1470:
	mul.wide.s32 	%rd6113, %r921, 8;
	add.s64 	%rd6114, %rd9, %rd6113;
	ld.local.u64 	%rd6115, [%rd6114];
	shr.u64 	%rd16537, %rd6115, %r922;
$L__BB0_1471:
	and.b64  	%rd6116, %rd16537, 140737488355327;
	st.global.u64 	[%rd1333+7168], %rd6116;
	add.s32 	%r4209, %r890, 1363;
	shr.u32 	%r4210, %r4209, 6;
	sub.s32 	%r4211, %r4210, %r891;
	and.b32  	%r4212, %r4209, 51;
	sub.s32 	%r4213, 64, %r4212;
	mul.wide.s32 	%rd6117, %r4211, 8;
	add.s64 	%rd6118, %rd9, %rd6117;
	ld.local.u64 	%rd6119, [%rd6118];
	shr.u64 	%rd6120, %rd6119, %r4212;
	ld.local.u64 	%rd6121, [%rd6118+8];
	shl.b64 	%rd6122, %rd6121, %r4213;
	and.b64  	%rd6123, %rd6122, 140737488355327;
	or.b64  	%rd6124, %rd6123, %rd6120;
	st.global.u64 	[%rd1333+7424], %rd6124;
	add.s32 	%r4214, %r890, 1410;
	shr.u32 	%r4215, %r4214, 6;
	sub.s32 	%r923, %r4215, %r891;
	and.b32  	%r924, %r4214, 34;
	setp.lt.u32 	%p185, %r924, 18;
	@%p185 bra 	$L__BB0_1473;
	mul.wide.s32 	%rd6125, %r923, 8;
	add.s64 	%rd6126, %rd9, %rd6125;
	ld.local.u64 	%rd6127, [%rd6126];
	ld.local.u64 	%rd6128, [%rd6126+8];
	shr.u64 	%rd6129, %rd6127, %r924;
	shl.b64 	%rd6130, %rd6128, 1;
	xor.b32  	%r4216, %r924, 63;
	shl.b64 	%rd6131, %rd6130, %r4216;
	or.b64  	%rd16538, %rd6131, %rd6129;
	bra.uni 	$L__BB0_1474;
$L__BB0_1473:
	mul.wide.s32 	%rd6132, %r923, 8;
	add.s64 	%rd6133, %rd9, %rd6132;
	ld.local.u64 	%rd6134, [%rd6133];
	shr.u64 	%rd16538, %rd6134, %r924;
$L__BB0_1474:
	and.b64  	%rd6135, %rd16538, 140737488355327;
	st.global.u64 	[%rd1333+7680], %rd6135;
	add.s32 	%r4217, %r890, 1457;
	shr.u32 	%r4218, %r4217, 6;
	sub.s32 	%r925, %r4218, %r891;
	and.b32  	%r926, %r4217, 49;
	setp.eq.s32 	%p186, %r926, 17;
	@%p186 bra 	$L__BB0_1476;
	sub.s32 	%r4219, 64, %r926;
	mul.wide.s32 	%rd6136, %r925, 8;
	add.s64 	%rd6137, %rd9, %rd6136;
	ld.local.u64 	%rd6138, [%rd6137];
	shr.u64 	%rd6139, %rd6138, %r926;
	ld.local.u64 	%rd6140, [%rd6137+8];
	shl.b64 	%rd6141, %rd6140, %r4219;
	and.b64  	%rd6142, %rd6141, 140737488355327;
	or.b64  	%rd1382, %rd6142, %rd6139;
	st.global.u64 	[%rd1333+7936], %rd1382;
	bra.uni 	$L__BB0_1666;
$L__BB0_1476:
	mul.wide.s32 	%rd6143, %r925, 8;
	add.s64 	%rd6144, %rd9, %rd6143;
	ld.local.u64 	%rd6145, [%rd6144];
	shr.u64 	%rd1383, %rd6145, 17;
	st.global.u64 	[%rd1333+7936], %rd1383;
	bra.uni 	$L__BB0_1666;
$L__BB0_1477:
	cvta.to.local.u64 	%rd5643, %rd1622;
	mov.u32 	%r3944, %tid.x;
	mul.lo.s32 	%r3945, %r3944, 1536;
	mul.lo.s32 	%r3946, %r3944, 24;
	mul.wide.u32 	%rd5644, %r3946, 8;
	add.s64 	%rd5645, %rd32, %rd5644;
	ld.global.nc.u64 	%rd5646, [%rd5645];
	st.local.u64 	[%rd5643], %rd5646;
	ld.global.nc.u64 	%rd5647, [%rd5645+8];
	st.local.u64 	[%rd5643+8], %rd5647;
	ld.global.nc.u64 	%rd5648, [%rd5645+16];
	st.local.u64 	[%rd5643+16], %rd5648;
	ld.global.nc.u64 	%rd5649, [%rd5645+24];
	st.local.u64 	[%rd5643+24], %rd5649;
	ld.global.nc.u64 	%rd5650, [%rd5645+32];
	st.local.u64 	[%rd5643+32], %rd5650;
	ld.global.nc.u64 	%rd5651, [%rd5645+40];
	st.local.u64 	[%rd5643+40], %rd5651;
	ld.global.nc.u64 	%rd5652, [%rd5645+48];
	st.local.u64 	[%rd5643+48], %rd5652;
	ld.global.nc.u64 	%rd5653, [%rd5645+56];
	st.local.u64 	[%rd5643+56], %rd5653;
	ld.global.nc.u64 	%rd5654, [%rd5645+64];
	st.local.u64 	[%rd5643+64], %rd5654;
	ld.global.nc.u64 	%rd5655, [%rd5645+72];
	st.local.u64 	[%rd5643+72], %rd5655;
	ld.global.nc.u64 	%rd5656, [%rd5645+80];
	st.local.u64 	[%rd5643+80], %rd5656;
	ld.global.nc.u64 	%rd5657, [%rd5645+88];
	st.local.u64 	[%rd5643+88], %rd5657;
	ld.global.nc.u64 	%rd5658, [%rd5645+96];
	st.local.u64 	[%rd5643+96], %rd5658;
	ld.global.nc.u64 	%rd5659, [%rd5645+104];
	st.local.u64 	[%rd5643+104], %rd5659;
	ld.global.nc.u64 	%rd5660, [%rd5645+112];
	st.local.u64 	[%rd5643+112], %rd5660;
	ld.global.nc.u64 	%rd5661, [%rd5645+120];
	st.local.u64 	[%rd5643+120], %rd5661;
	ld.global.nc.u64 	%rd5662, [%rd5645+128];
	st.local.u64 	[%rd5643+128], %rd5662;
	ld.global.nc.u64 	%rd5663, [%rd5645+136];
	st.local.u64 	[%rd5643+136], %rd5663;
	ld.global.nc.u64 	%rd5664, [%rd5645+144];
	st.local.u64 	[%rd5643+144], %rd5664;
	ld.global.nc.u64 	%rd5665, [%rd5645+152];
	st.local.u64 	[%rd5643+152], %rd5665;
	ld.global.nc.u64 	%rd5666, [%rd5645+160];
	st.local.u64 	[%rd5643+160], %rd5666;
	ld.global.nc.u64 	%rd5667, [%rd5645+168];
	st.local.u64 	[%rd5643+168], %rd5667;
	ld.global.nc.u64 	%rd5668, [%rd5645+176];
	st.local.u64 	[%rd5643+176], %rd5668;
	ld.global.nc.u64 	%rd5669, [%rd5645+184];
	st.local.u64 	[%rd5643+184], %rd5669;
	ld.global.nc.u64 	%rd5670, [%rd5645+192];
	st.local.u64 	[%rd5643+192], %rd5670;
	shr.u32 	%r3947, %r3945, 6;
	sub.s32 	%r3948, %r3947, %r3946;
	mul.wide.s32 	%rd5671, %r3948, 8;
	add.s64 	%rd5672, %rd5643, %rd5671;
	ld.local.u64 	%rd5673, [%rd5672];
	and.b64  	%rd5674, %rd5673, 281474976710655;
	mul.wide.u32 	%rd5675, %r3944, 8;
	add.s64 	%rd5676, %rd33, %rd5675;
	st.global.u64 	[%rd5676], %rd5674;
	add.s64 	%rd5677, %rd5672, %rd5671;
	ld.local.u64 	%rd5678, [%rd5677];
	ld.local.u64 	%rd5679, [%rd5677+8];
	mov.b64 	{%r3949, %r3950}, %rd5679;
	mov.b64 	{%r3951, %r3952}, %rd5678;
	shf.l.wrap.b32 	%r3953, %r3952, %r3949, 16;
	shf.l.wrap.b32 	%r3954, %r3949, %r3950, 16;
	mov.b64 	%rd5680, {%r3953, %r3954};
	and.b64  	%rd5681, %rd5680, 281474976710655;
	st.global.u64 	[%rd5676+256], %rd5681;
	or.b32  	%r3955, %r3945, 64;
	shr.u32 	%r3956, %r3955, 6;
	sub.s32 	%r3957, %r3956, %r3946;
	mul.wide.s32 	%rd5682, %r3957, 8;
	add.s64 	%rd5683, %rd5672, %rd5682;
	ld.local.u64 	%rd5684, [%rd5683];
	ld.local.u64 	%rd5685, [%rd5683+8];
	mov.b64 	{%r3958, %r3959}, %rd5685;
	mov.b64 	{%r3960, %r3961}, %rd5684;
	mov.b64 	%rd5686, {%r3961, %r3958};
	and.b64  	%rd5687, %rd5686, 281474976710655;
	st.global.u64 	[%rd5676+512], %rd5687;
	or.b32  	%r3962, %r3945, 128;
	shr.u32 	%r3963, %r3962, 6;
	sub.s32 	%r3964, %r3963, %r3946;
	mul.wide.s32 	%rd5688, %r3964, 8;
	add.s64 	%rd5689, %rd5672, %rd5688;
	ld.local.u64 	%rd5690, [%rd5689];
	shr.u64 	%rd5691, %rd5690, 16;
	st.global.u64 	[%rd5676+768], %rd5691;
	ld.local.u64 	%rd5692, [%rd5672+24];
	and.b64  	%rd5693, %rd5692, 281474976710655;
	st.global.u64 	[%rd5676+1024], %rd5693;
	or.b32  	%r3965, %r3945, 192;
	shr.u32 	%r3966, %r3965, 6;
	sub.s32 	%r3967, %r3966, %r3946;
	mul.wide.s32 	%rd5694, %r3967, 8;
	add.s64 	%rd5695, %rd5672, %rd5694;
	ld.local.u64 	%rd5696, [%rd5695];
	ld.local.u64 	%rd5697, [%rd5695+8];
	mov.b64 	{%r3968, %r3969}, %rd5697;
	mov.b64 	{%r3970, %r3971}, %rd5696;
	shf.l.wrap.b32 	%r3972, %r3971, %r3968, 16;
	shf.l.wrap.b32 	%r3973, %r3968, %r3969, 16;
	mov.b64 	%rd5698, {%r3972, %r3973};
	and.b64  	%rd5699, %rd5698, 281474976710655;
	st.global.u64 	[%rd5676+1280], %rd5699;
	or.b32  	%r3974, %r3945, 256;
	shr.u32 	%r3975, %r3974, 6;
	sub.s32 	%r3976, %r3975, %r3946;
	mul.wide.s32 	%rd5700, %r3976, 8;
	add.s64 	%rd5701, %rd5672, %rd5700;
	ld.local.u64 	%rd5702, [%rd5701];
	ld.local.u64 	%rd5703, [%rd5701+8];
	mov.b64 	{%r3977, %r3978}, %rd5703;
	mov.b64 	{%r3979, %r3980}, %rd5702;
	mov.b64 	%rd5704, {%r3980, %r3977};
	and.b64  	%rd5705, %rd5704, 281474976710655;
	st.global.u64 	[%rd5676+1536], %rd5705;
	or.b32  	%r3981, %r3945, 320;
	shr.u32 	%r3982, %r3981, 6;
	sub.s32 	%r3983, %r3982, %r3946;
	mul.wide.s32 	%rd5706, %r3983, 8;
	add.s64 	%rd5707, %rd5672, %rd5706;
	ld.local.u64 	%rd5708, [%rd5707];
	shr.u64 	%rd5709, %rd5708, 16;
	st.global.u64 	[%rd5676+1792], %rd5709;
	ld.local.u64 	%rd5710, [%rd5672+48];
	and.b64  	%rd5711, %rd5710, 281474976710655;
	st.global.u64 	[%rd5676+2048], %rd5711;
	or.b32  	%r3984, %r3945, 384;
	shr.u32 	%r3985, %r3984, 6;
	sub.s32 	%r3986, %r3985, %r3946;
	mul.wide.s32 	%rd5712, %r3986, 8;
	add.s64 	%rd5713, %rd5672, %rd5712;
	ld.local.u64 	%rd5714, [%rd5713];
	ld.local.u64 	%rd5715, [%rd5713+8];
	mov.b64 	{%r3987, %r3988}, %rd5715;
	mov.b64 	{%r3989, %r3990}, %rd5714;
	shf.l.wrap.b32 	%r3991, %r3990, %r3987, 16;
	shf.l.wrap.b32 	%r3992, %r3987, %r3988, 16;
	mov.b64 	%rd5716, {%r3991, %r3992};
	and.b64  	%rd5717, %rd5716, 281474976710655;
	st.global.u64 	[%rd5676+2304], %rd5717;
	or.b32  	%r3993, %r3945, 448;
	shr.u32 	%r3994, %r3993, 6;
	sub.s32 	%r3995, %r3994, %r3946;
	mul.wide.s32 	%rd5718, %r3995, 8;
	add.s64 	%rd5719, %rd5672, %rd5718;
	ld.local.u64 	%rd5720, [%rd5719];
	ld.local.u64 	%rd5721, [%rd5719+8];
	mov.b64 	{%r3996, %r3997}, %rd5721;
	mov.b64 	{%r3998, %r3999}, %rd5720;
	mov.b64 	%rd5722, {%r3999, %r3996};
	and.b64  	%rd5723, %rd5722, 281474976710655;
	st.global.u64 	[%rd5676+2560], %rd5723;
	add.s32 	%r4000, %r3945, 528;
	shr.u32 	%r4001, %r4000, 6;
	sub.s32 	%r4002, %r4001, %r3946;
	mul.wide.s32 	%rd5724, %r4002, 8;
	add.s64 	%rd5725, %rd5672, %rd5724;
	ld.local.u64 	%rd5726, [%rd5725];
	shr.u64 	%rd5727, %rd5726, 16;
	st.global.u64 	[%rd5676+2816], %rd5727;
	ld.local.u64 	%rd5728, [%rd5672+72];
	and.b64  	%rd5729, %rd5728, 281474976710655;
	st.global.u64 	[%rd5676+3072], %rd5729;
	add.s32 	%r4003, %r3945, 624;
	shr.u32 	%r4004, %r4003, 6;
	sub.s32 	%r4005, %r4004, %r3946;
	mul.wide.s32 	%rd5730, %r4005, 8;
	add.s64 	%rd5731, %rd5672, %rd5730;
	ld.local.u64 	%rd5732, [%rd5731];
	ld.local.u64 	%rd5733, [%rd5731+8];
	mov.b64 	{%r4006, %r4007}, %rd5733;
	mov.b64 	{%r4008, %r4009}, %rd5732;
	shf.l.wrap.b32 	%r4010, %r4009, %r4006, 16;
	shf.l.wrap.b32 	%r4011, %r4006, %r4007, 16;
	mov.b64 	%rd5734, {%r4010, %r4011};
	and.b64  	%rd5735, %rd5734, 281474976710655;
	st.global.u64 	[%rd5676+3328], %rd5735;
	add.s32 	%r4012, %r3945, 672;
	shr.u32 	%r4013, %r4012, 6;
	sub.s32 	%r4014, %r4013, %r3946;
	mul.wide.s32 	%rd5736, %r4014, 8;
	add.s64 	%rd5737, %rd5672, %rd5736;
	ld.local.u64 	%rd5738, [%rd5737];
	ld.local.u64 	%rd5739, [%rd5737+8];
	mov.b64 	{%r4015, %r4016}, %rd5739;
	mov.b64 	{%r4017, %r4018}, %rd5738;
	mov.b64 	%rd5740, {%r4018, %r4015};
	and.b64  	%rd5741, %rd5740, 281474976710655;
	st.global.u64 	[%rd5676+3584], %rd5741;
	add.s32 	%r4019, %r3945, 720;
	shr.u32 	%r4020, %r4019, 6;
	sub.s32 	%r4021, %r4020, %r3946;
	mul.wide.s32 	%rd5742, %r4021, 8;
	add.s64 	%rd5743, %rd5672, %rd5742;
	ld.local.u64 	%rd5744, [%rd5743];
	shr.u64 	%rd5745, %rd5744, 16;
	st.global.u64 	[%rd5676+3840], %rd5745;
	ld.local.u64 	%rd5746, [%rd5672+96];
	and.b64  	%rd5747, %rd5746, 281474976710655;
	st.global.u64 	[%rd5676+4096], %rd5747;
	add.s32 	%r4022, %r3945, 816;
	shr.u32 	%r4023, %r4022, 6;
	sub.s32 	%r4024, %r4023, %r3946;
	mul.wide.s32 	%rd5748, %r4024, 8;
	add.s64 	%rd5749, %rd5672, %rd5748;
	ld.local.u64 	%rd5750, [%rd5749];
	ld.local.u64 	%rd5751, [%rd5749+8];
	mov.b64 	{%r4025, %r4026}, %rd5751;
	mov.b64 	{%r4027, %r4028}, %rd5750;
	shf.l.wrap.b32 	%r4029, %r4028, %r4025, 16;
	shf.l.wrap.b32 	%r4030, %r4025, %r4026, 16;
	mov.b64 	%rd5752, {%r4029, %r4030};
	and.b64  	%rd5753, %rd5752, 281474976710655;
	st.global.u64 	[%rd5676+4352], %rd5753;
	add.s32 	%r4031, %r3945, 864;
	shr.u32 	%r4032, %r4031, 6;
	sub.s32 	%r4033, %r4032, %r3946;
	mul.wide.s32 	%rd5754, %r4033, 8;
	add.s64 	%rd5755, %rd5672, %rd5754;
	ld.local.u64 	%rd5756, [%rd5755];
	ld.local.u64 	%rd5757, [%rd5755+8];
	mov.b64 	{%r4034, %r4035}, %rd5757;
	mov.b64 	{%r4036, %r4037}, %rd5756;
	mov.b64 	%rd5758, {%r4037, %r4034};
	and.b64  	%rd5759, %rd5758, 281474976710655;
	st.global.u64 	[%rd5676+4608], %rd5759;
	add.s32 	%r4038, %r3945, 912;
	shr.u32 	%r4039, %r4038, 6;
	sub.s32 	%r4040, %r4039, %r3946;
	mul.wide.s32 	%rd5760, %r4040, 8;
	add.s64 	%rd5761, %rd5672, %rd5760;
	ld.local.u64 	%rd5762, [%rd5761];
	shr.u64 	%rd5763, %rd5762, 16;
	st.global.u64 	[%rd5676+4864], %rd5763;
	ld.local.u64 	%rd5764, [%rd5672+120];
	and.b64  	%rd5765, %rd5764, 281474976710655;
	st.global.u64 	[%rd5676+5120], %rd5765;
	add.s32 	%r4041, %r3945, 1008;
	shr.u32 	%r4042, %r4041, 6;
	sub.s32 	%r4043, %r4042, %r3946;
	mul.wide.s32 	%rd5766, %r4043, 8;
	add.s64 	%rd5767, %rd5672, %rd5766;
	ld.local.u64 	%rd5768, [%rd5767];
	ld.local.u64 	%rd5769, [%rd5767+8];
	mov.b64 	{%r4044, %r4045}, %rd5769;
	mov.b64 	{%r4046, %r4047}, %rd5768;
	shf.l.wrap.b32 	%r4048, %r4047, %r4044, 16;
	shf.l.wrap.b32 	%r4049, %r4044, %r4045, 16;
	mov.b64 	%rd5770, {%r4048, %r4049};
	and.b64  	%rd5771, %rd5770, 281474976710655;
	st.global.u64 	[%rd5676+5376], %rd5771;
	add.s32 	%r4050, %r3945, 1056;
	shr.u32 	%r4051, %r4050, 6;
	sub.s32 	%r4052, %r4051, %r3946;
	mul.wide.s32 	%rd5772, %r4052, 8;
	add.s64 	%rd5773, %rd5672, %rd5772;
	ld.local.u64 	%rd5774, [%rd5773];
	ld.local.u64 	%rd5775, [%rd5773+8];
	mov.b64 	{%r4053, %r4054}, %rd5775;
	mov.b64 	{%r4055, %r4056}, %rd5774;
	mov.b64 	%rd5776, {%r4056, %r4053};
	and.b64  	%rd5777, %rd5776, 281474976710655;
	st.global.u64 	[%rd5676+5632], %rd5777;
	add.s32 	%r4057, %r3945, 1104;
	shr.u32 	%r4058, %r4057, 6;
	sub.s32 	%r4059, %r4058, %r3946;
	mul.wide.s32 	%rd5778, %r4059, 8;
	add.s64 	%rd5779, %rd5672, %rd5778;
	ld.local.u64 	%rd5780, [%rd5779];
	shr.u64 	%rd5781, %rd5780, 16;
	st.global.u64 	[%rd5676+5888], %rd5781;
	ld.local.u64 	%rd5782, [%rd5672+144];
	and.b64  	%rd5783, %rd5782, 281474976710655;
	st.global.u64 	[%rd5676+6144], %rd5783;
	add.s32 	%r4060, %r3945, 1200;
	shr.u32 	%r4061, %r4060, 6;
	sub.s32 	%r4062, %r4061, %r3946;
	mul.wide.s32 	%rd5784, %r4062, 8;
	add.s64 	%rd5785, %rd5672, %rd5784;
	ld.local.u64 	%rd5786, [%rd5785];
	ld.local.u64 	%rd5787, [%rd5785+8];
	mov.b64 	{%r4063, %r4064}, %rd5787;
	mov.b64 	{%r4065, %r4066}, %rd5786;
	shf.l.wrap.b32 	%r4067, %r4066, %r4063, 16;
	shf.l.wrap.b32 	%r4068, %r4063, %r4064, 16;
	mov.b64 	%rd5788, {%r4067, %r4068};
	and.b64  	%rd5789, %rd5788, 281474976710655;
	st.global.u64 	[%rd5676+6400], %rd5789;
	add.s32 	%r4069, %r3945, 1248;
	shr.u32 	%r4070, %r4069, 6;
	sub.s32 	%r4071, %r4070, %r3946;
	mul.wide.s32 	%rd5790, %r4071, 8;
	add.s64 	%rd5791, %rd5672, %rd5790;
	ld.local.u64 	%rd5792, [%rd5791];
	ld.local.u64 	%rd5793, [%rd5791+8];
	mov.b64 	{%r4072, %r4073}, %rd5793;
	mov.b64 	{%r4074, %r4075}, %rd5792;
	mov.b64 	%rd5794, {%r4075, %r4072};
	and.b64  	%rd5795, %rd5794, 281474976710655;
	st.global.u64 	[%rd5676+6656], %rd5795;
	add.s32 	%r4076, %r3945, 1296;
	shr.u32 	%r4077, %r4076, 6;
	sub.s32 	%r4078, %r4077, %r3946;
	mul.wide.s32 	%rd5796, %r4078, 8;
	add.s64 	%rd5797, %rd5672, %rd5796;
	ld.local.u64 	%rd5798, [%rd5797];
	shr.u64 	%rd5799, %rd5798, 16;
	st.global.u64 	[%rd5676+6912], %rd5799;
	ld.local.u64 	%rd5800, [%rd5672+168];
	and.b64  	%rd5801, %rd5800, 281474976710655;
	st.global.u64 	[%rd5676+7168], %rd5801;
	add.s32 	%r4079, %r3945, 1392;
	shr.u32 	%r4080, %r4079, 6;
	sub.s32 	%r4081, %r4080, %r3946;
	mul.wide.s32 	%rd5802, %r4081, 8;
	add.s64 	%rd5803, %rd5672, %rd5802;
	ld.local.u64 	%rd5804, [%rd5803];
	ld.local.u64 	%rd5805, [%rd5803+8];
	mov.b64 	{%r4082, %r4083}, %rd5805;
	mov.b64 	{%r4084, %r4085}, %rd5804;
	shf.l.wrap.b32 	%r4086, %r4085, %r4082, 16;
	shf.l.wrap.b32 	%r4087, %r4082, %r4083, 16;
	mov.b64 	%rd5806, {%r4086, %r4087};
	and.b64  	%rd5807, %rd5806, 281474976710655;
	st.global.u64 	[%rd5676+7424], %rd5807;
	add.s32 	%r4088, %r3945, 1440;
	shr.u32 	%r4089, %r4088, 6;
	sub.s32 	%r4090, %r4089, %r3946;
	mul.wide.s32 	%rd5808, %r4090, 8;
	add.s64 	%rd5809, %rd5672, %rd5808;
	ld.local.u64 	%rd5810, [%rd5809];
	ld.local.u64 	%rd5811, [%rd5809+8];
	mov.b64 	{%r4091, %r4092}, %rd5811;
	mov.b64 	{%r4093, %r4094}, %rd5810;
	mov.b64 	%rd5812, {%r4094, %r4091};
	and.b64  	%rd5813, %rd5812, 281474976710655;
	st.global.u64 	[%rd5676+7680], %rd5813;
	add.s32 	%r4095, %r3945, 1488;
	shr.u32 	%r4096, %r4095, 6;
	sub.s32 	%r4097, %r4096, %r3946;
	mul.wide.s32 	%rd5814, %r4097, 8;
	add.s64 	%rd5815, %rd5672, %rd5814;
	ld.local.u64 	%rd5816, [%rd5815];
	shr.u64 	%rd5817, %rd5816, 16;
	st.global.u64 	[%rd5676+7936], %rd5817;
	bra.uni 	$L__BB0_1666;
$L__BB0_1478:
	mul.wide.s32 	%rd5365, %r931, 8;
	add.s64 	%rd5366, %rd8, %rd5365;
	ld.local.u64 	%rd5367, [%rd5366];
	shr.u64 	%rd16540, %rd5367, %r932;
$L__BB0_1479:
	and.b64  	%rd5368, %rd16540, 562949953421311;
	st.global.u64 	[%rd1389+512], %rd5368;
	add.s32 	%r3827, %r928, 147;
	shr.u32 	%r3828, %r3827, 6;
	sub.s32 	%r3829, %r3828, %r929;
	and.b32  	%r3830, %r3827, 51;
	sub.s32 	%r3831, 64, %r3830;
	mul.wide.s32 	%rd5369, %r3829, 8;
	add.s64 	%rd5370, %rd8, %rd5369;
	ld.local.u64 	%rd5371, [%rd5370];
	shr.u64 	%rd5372, %rd5371, %r3830;
	ld.local.u64 	%rd5373, [%rd5370+8];
	shl.b64 	%rd5374, %rd5373, %r3831;
	and.b64  	%rd5375, %rd5374, 562949953421311;
	or.b64  	%rd5376, %rd5375, %rd5372;
	st.global.u64 	[%rd1389+768], %rd5376;
	add.s32 	%r3832, %r928, 196;
	shr.u32 	%r3833, %r3832, 6;
	sub.s32 	%r933, %r3833, %r929;
	and.b32  	%r934, %r3832, 36;
	setp.lt.u32 	%p155, %r934, 16;
	@%p155 bra 	$L__BB0_1481;
	mul.wide.s32 	%rd5377, %r933, 8;
	add.s64 	%rd5378, %rd8, %rd5377;
	ld.local.u64 	%rd5379, [%rd5378];
	ld.local.u64 	%rd5380, [%rd5378+8];
	shr.u64 	%rd5381, %rd5379, %r934;
	shl.b64 	%rd5382, %rd5380, 1;
	xor.b32  	%r3834, %r934, 63;
	shl.b64 	%rd5383, %rd5382, %r3834;
	or.b64  	%rd16541, %rd5383, %rd5381;
	bra.uni 	$L__BB0_1482;
$L__BB0_1481:
	mul.wide.s32 	%rd5384, %r933, 8;
	add.s64 	%rd5385, %rd8, %rd5384;
	ld.local.u64 	%rd5386, [%rd5385];
	shr.u64 	%rd16541, %rd5386, %r934;
$L__BB0_1482:
	and.b64  	%rd5387, %rd16541, 562949953421311;
	st.global.u64 	[%rd1389+1024], %rd5387;
	add.s32 	%r3835, %r928, 245;
	shr.u32 	%r3836, %r3835, 6;
	sub.s32 	%r3837, %r3836, %r929;
	and.b32  	%r3838, %r3835, 53;
	sub.s32 	%r3839, 64, %r3838;
	mul.wide.s32 	%rd5388, %r3837, 8;
	add.s64 	%rd5389, %rd8, %rd5388;
	ld.local.u64 	%rd5390, [%rd5389];
	shr.u64 	%rd5391, %rd5390, %r3838;
	ld.local.u64 	%rd5392, [%rd5389+8];
	shl.b64 	%rd5393, %rd5392, %r3839;
	and.b64  	%rd5394, %rd5393, 562949953421311;
	or.b64  	%rd5395, %rd5394, %rd5391;
	st.global.u64 	[%rd1389+1280], %rd5395;
	add.s32 	%r3840, %r928, 294;
	shr.u32 	%r3841, %r3840, 6;
	sub.s32 	%r935, %r3841, %r929;
	and.b32  	%r936, %r3840, 38;
	setp.lt.u32 	%p156, %r936, 16;
	@%p156 bra 	$L__BB0_1484;
	mul.wide.s32 	%rd5396, %r935, 8;
	add.s64 	%rd5397, %rd8, %rd5396;
	ld.local.u64 	%rd5398, [%rd5397];
	ld.local.u64 	%rd5399, [%rd5397+8];
	shr.u64 	%rd5400, %rd5398, %r936;
	shl.b64 	%rd5401, %rd5399, 1;
	xor.b32  	%r3842, %r936, 63;
	shl.b64 	%rd5402, %rd5401, %r3842;
	or.b64  	%rd16542, %rd5402, %rd5400;
	bra.uni 	$L__BB0_1485;
$L__BB0_1484:
	mul.wide.s32 	%rd5403, %r935, 8;
	add.s64 	%rd5404, %rd8, %rd5403;
	ld.local.u64 	%rd5405, [%rd5404];
	shr.u64 	%rd16542, %rd5405, %r936;
$L__BB0_1485:
	and.b64  	%rd5406, %rd16542, 562949953421311;
	st.global.u64 	[%rd1389+1536], %rd5406;
	add.s32 	%r3843, %r928, 343;
	shr.u32 	%r3844, %r3843, 6;
	sub.s32 	%r3845, %r3844, %r929;
	and.b32  	%r3846, %r3843, 55;
	sub.s32 	%r3847, 64, %r3846;
	mul.wide.s32 	%rd5407, %r3845, 8;
	add.s64 	%rd5408, %rd8, %rd5407;
	ld.local.u64 	%rd5409, [%rd5408];
	shr.u64 	%rd5410, %rd5409, %r3846;
	ld.local.u64 	%rd5411, [%rd5408+8];
	shl.b64 	%rd5412, %rd5411, %r3847;
	and.b64  	%rd5413, %rd5412, 562949953421311;
	or.b64  	%rd5414, %rd5413, %rd5410;
	st.global.u64 	[%rd1389+1792], %rd5414;
	add.s32 	%r3848, %r928, 392;
	shr.u32 	%r3849, %r3848, 6;
	sub.s32 	%r937, %r3849, %r929;
	and.b32  	%r938, %r3848, 40;
	setp.lt.u32 	%p157, %r938, 16;
	@%p157 bra 	$L__BB0_1487;
	mul.wide.s32 	%rd5415, %r937, 8;
	add.s64 	%rd5416, %rd8, %rd5415;
	ld.local.u64 	%rd5417, [%rd5416];
	ld.local.u64 	%rd5418, [%rd5416+8];
	shr.u64 	%rd5419, %rd5417, %r938;
	shl.b64 	%rd5420, %rd5418, 1;
	xor.b32  	%r3850, %r938, 63;
	shl.b64 	%rd5421, %rd5420, %r3850;
	or.b64  	%rd16543, %rd5421, %rd5419;
	bra.uni 	$L__BB0_1488;
$L__BB0_1487:
	mul.wide.s32 	%rd5422, %r937, 8;
	add.s64 	%rd5423, %rd8, %rd5422;
	ld.local.u64 	%rd5424, [%rd5423];
	shr.u64 	%rd16543, %rd5424, %r938;
$L__BB0_1488:
	and.b64  	%rd5425, %rd16543, 562949953421311;
	st.global.u64 	[%rd1389+2048], %rd5425;
	add.s32 	%r3851, %r928, 441;
	shr.u32 	%r3852, %r3851, 6;
	sub.s32 	%r3853, %r3852, %r929;
	and.b32  	%r3854, %r3851, 57;
	sub.s32 	%r3855, 64, %r3854;
	mul.wide.s32 	%rd5426, %r3853, 8;
	add.s64 	%rd5427, %rd8, %rd5426;
	ld.local.u64 	%rd5428, [%rd5427];
	shr.u64 	%rd5429, %rd5428, %r3854;
	ld.local.u64 	%rd5430, [%rd5427+8];
	shl.b64 	%rd5431, %rd5430, %r3855;
	and.b64  	%rd5432, %rd5431, 562949953421311;
	or.b64  	%rd5433, %rd5432, %rd5429;
	st.global.u64 	[%rd1389+2304], %rd5433;
	add.s32 	%r3856, %r928, 490;
	shr.u32 	%r3857, %r3856, 6;
	sub.s32 	%r939, %r3857, %r929;
	and.b32  	%r940, %r3856, 42;
	setp.lt.u32 	%p158, %r940, 16;
	@%p158 bra 	$L__BB0_1490;
	mul.wide.s32 	%rd5434, %r939, 8;
	add.s64 	%rd5435, %rd8, %rd5434;
	ld.local.u64 	%rd5436, [%rd5435];
	ld.local.u64 	%rd5437, [%rd5435+8];
	shr.u64 	%rd5438, %rd5436, %r940;
	shl.b64 	%rd5439, %rd5437, 1;
	xor.b32  	%r3858, %r940, 63;
	shl.b64 	%rd5440, %rd5439, %r3858;
	or.b64  	%rd16544, %rd5440, %rd5438;
	bra.uni 	$L__BB0_1491;
$L__BB0_1490:
	mul.wide.s32 	%rd5441, %r939, 8;
	add.s64 	%rd5442, %rd8, %rd5441;
	ld.local.u64 	%rd5443, [%rd5442];
	shr.u64 	%rd16544, %rd5443, %r940;
$L__BB0_1491:
	and.b64  	%rd5444, %rd16544, 562949953421311;
	st.global.u64 	[%rd1389+2560], %rd5444;
	add.s32 	%r3859, %r928, 539;
	shr.u32 	%r3860, %r3859, 6;
	sub.s32 	%r3861, %r3860, %r929;
	and.b32  	%r3862, %r3859, 59;
	sub.s32 	%r3863, 64, %r3862;
	mul.wide.s32 	%rd5445, %r3861, 8;
	add.s64 	%rd5446, %rd8, %rd5445;
	ld.local.u64 	%rd5447, [%rd5446];
	shr.u64 	%rd5448, %rd5447, %r3862;
	ld.local.u64 	%rd5449, [%rd5446+8];
	shl.b64 	%rd5450, %rd5449, %r3863;
	and.b64  	%rd5451, %rd5450, 562949953421311;
	or.b64  	%rd5452, %rd5451, %rd5448;
	st.global.u64 	[%rd1389+2816], %rd5452;
	add.s32 	%r3864, %r928, 588;
	shr.u32 	%r3865, %r3864, 6;
	sub.s32 	%r941, %r3865, %r929;
	and.b32  	%r942, %r3864, 44;
	setp.lt.u32 	%p159, %r942, 16;
	@%p159 bra 	$L__BB0_1493;
	mul.wide.s32 	%rd5453, %r941, 8;
	add.s64 	%rd5454, %rd8, %rd5453;
	ld.local.u64 	%rd5455, [%rd5454];
	ld.local.u64 	%rd5456, [%rd5454+8];
	shr.u64 	%rd5457, %rd5455, %r942;
	shl.b64 	%rd5458, %rd5456, 1;
	xor.b32  	%r3866, %r942, 63;
	shl.b64 	%rd5459, %rd5458, %r3866;
	or.b64  	%rd16545, %rd5459, %rd5457;
	bra.uni 	$L__BB0_1494;
$L__BB0_1493:
	mul.wide.s32 	%rd5460, %r941, 8;
	add.s64 	%rd5461, %rd8, %rd5460;
	ld.local.u64 	%rd5462, [%rd5461];
	shr.u64 	%rd16545, %rd5462, %r942;
$L__BB0_1494:
	and.b64  	%rd5463, %rd16545, 562949953421311;
	st.global.u64 	[%rd1389+3072], %rd5463;
	add.s32 	%r3867, %r928, 637;
	shr.u32 	%r3868, %r3867, 6;
	sub.s32 	%r3869, %r3868, %r929;
	and.b32  	%r3870, %r3867, 61;
	sub.s32 	%r3871, 64, %r3870;
	mul.wide.s32 	%rd5464, %r3869, 8;
	add.s64 	%rd5465, %rd8, %rd5464;
	ld.local.u64 	%rd5466, [%rd5465];
	shr.u64 	%rd5467, %rd5466, %r3870;
	ld.local.u64 	%rd5468, [%rd5465+8];
	shl.b64 	%rd5469, %rd5468, %r3871;
	and.b64  	%rd5470, %rd5469, 562949953421311;
	or.b64  	%rd5471, %rd5470, %rd5467;
	st.global.u64 	[%rd1389+3328], %rd5471;
	add.s32 	%r3872, %r928, 686;
	shr.u32 	%r3873, %r3872, 6;
	sub.s32 	%r943, %r3873, %r929;
	and.b32  	%r944, %r3872, 46;
	setp.lt.u32 	%p160, %r944, 16;
	@%p160 bra 	$L__BB0_1496;
	mul.wide.s32 	%rd5472, %r943, 8;
	add.s64 	%rd5473, %rd8, %rd5472;
	ld.local.u64 	%rd5474, [%rd5473];
	ld.local.u64 	%rd5475, [%rd5473+8];
	shr.u64 	%rd5476, %rd5474, %r944;
	shl.b64 	%rd5477, %rd5475, 1;
	xor.b32  	%r3874, %r944, 63;
	shl.b64 	%rd5478, %rd5477, %r3874;
	or.b64  	%rd16546, %rd5478, %rd5476;
	bra.uni 	$L__BB0_1497;
$L__BB0_1496:
	mul.wide.s32 	%rd5479, %r943, 8;
	add.s64 	%rd5480, %rd8, %rd5479;
	ld.local.u64 	%rd5481, [%rd5480];
	shr.u64 	%rd16546, %rd5481, %r944;
$L__BB0_1497:
	and.b64  	%rd5482, %rd16546, 562949953421311;
	st.global.u64 	[%rd1389+3584], %rd5482;
	add.s32 	%r3875, %r928, 735;
	shr.u32 	%r3876, %r3875, 6;
	sub.s32 	%r3877, %r3876, %r929;
	and.b32  	%r3878, %r3875, 63;
	sub.s32 	%r3879, 64, %r3878;
	mul.wide.s32 	%rd5483, %r3877, 8;
	add.s64 	%rd5484, %rd8, %rd5483;
	ld.local.u64 	%rd5485, [%rd5484];
	shr.u64 	%rd5486, %rd5485, %r3878;
	ld.local.u64 	%rd5487, [%rd5484+8];
	shl.b64 	%rd5488, %rd5487, %r3879;
	and.b64  	%rd5489, %rd5488, 562949953421311;
	or.b64  	%rd5490, %rd5489, %rd5486;
	st.global.u64 	[%rd1389+3840], %rd5490;
	add.s32 	%r3880, %r928, 784;
	shr.u32 	%r3881, %r3880, 6;
	sub.s32 	%r3882, %r3881, %r929;
	and.b32  	%r3883, %r3880, 48;
	sub.s32 	%r3884, 64, %r3883;
	mul.wide.s32 	%rd5491, %r3882, 8;
	add.s64 	%rd5492, %rd8, %rd5491;
	ld.local.u64 	%rd5493, [%rd5492];
	shr.u64 	%rd5494, %rd5493, %r3883;
	ld.local.u64 	%rd5495, [%rd5492+8];
	shl.b64 	%rd5496, %rd5495, %r3884;
	and.b64  	%rd5497, %rd5496, 562949953421311;
	or.b64  	%rd5498, %rd5497, %rd5494;
	st.global.u64 	[%rd1389+4096], %rd5498;
	add.s32 	%r3885, %r928, 833;
	shr.u32 	%r3886, %r3885, 6;
	sub.s32 	%r945, %r3886, %r929;
	and.b32  	%r946, %r3885, 33;
	setp.lt.u32 	%p161, %r946, 16;
	@%p161 bra 	$L__BB0_1499;
	mul.wide.s32 	%rd5499, %r945, 8;
	add.s64 	%rd5500, %rd8, %rd5499;
	ld.local.u64 	%rd5501, [%rd5500];
	ld.local.u64 	%rd5502, [%rd5500+8];
	shr.u64 	%rd5503, %rd5501, %r946;
	shl.b64 	%rd5504, %rd5502, 1;
	xor.b32  	%r3887, %r946, 63;
	shl.b64 	%rd5505, %rd5504, %r3887;
	or.b64  	%rd16547, %rd5505, %rd5503;
	bra.uni 	$L__BB0_1500;
$L__BB0_1499:
	mul.wide.s32 	%rd5506, %r945, 8;
	add.s64 	%rd5507, %rd8, %rd5506;
	ld.local.u64 	%rd5508, [%rd5507];
	shr.u64 	%rd16547, %rd5508, %r946;
$L__BB0_1500:
	and.b64  	%rd5509, %rd16547, 562949953421311;
	st.global.u64 	[%rd1389+4352], %rd5509;
	add.s32 	%r3888, %r928, 882;
	shr.u32 	%r3889, %r3888, 6;
	sub.s32 	%r3890, %r3889, %r929;
	and.b32  	%r3891, %r3888, 50;
	sub.s32 	%r3892, 64, %r3891;
	mul.wide.s32 	%rd5510, %r3890, 8;
	add.s64 	%rd5511, %rd8, %rd5510;
	ld.local.u64 	%rd5512, [%rd5511];
	shr.u64 	%rd5513, %rd5512, %r3891;
	ld.local.u64 	%rd5514, [%rd5511+8];
	shl.b64 	%rd5515, %rd5514, %r3892;
	and.b64  	%rd5516, %rd5515, 562949953421311;
	or.b64  	%rd5517, %rd5516, %rd5513;
	st.global.u64 	[%rd1389+4608], %rd5517;
	add.s32 	%r3893, %r928, 931;
	shr.u32 	%r3894, %r3893, 6;
	sub.s32 	%r947, %r3894, %r929;
	and.b32  	%r948, %r3893, 35;
	setp.lt.u32 	%p162, %r948, 16;
	@%p162 bra 	$L__BB0_1502;
	mul.wide.s32 	%rd5518, %r947, 8;
	add.s64 	%rd5519, %rd8, %rd5518;
	ld.local.u64 	%rd5520, [%rd5519];
	ld.local.u64 	%rd5521, [%rd5519+8];
	shr.u64 	%rd5522, %rd5520, %r948;
	shl.b64 	%rd5523, %rd5521, 1;
	xor.b32  	%r3895, %r948, 63;
	shl.b64 	%rd5524, %rd5523, %r3895;
	or.b64  	%rd16548, %rd5524, %rd5522;
	bra.uni 	$L__BB0_1503;
$L__BB0_1502:
	mul.wide.s32 	%rd5525, %r947, 8;
	add.s64 	%rd5526, %rd8, %rd5525;
	ld.local.u64 	%rd5527, [%rd5526];
	shr.u64 	%rd16548, %rd5527, %r948;
$L__BB0_1503:
	and.b64  	%rd5528, %rd16548, 562949953421311;
	st.global.u64 	[%rd1389+4864], %rd5528;
	add.s32 	%r3896, %r928, 980;
	shr.u32 	%r3897, %r3896, 6;
	sub.s32 	%r3898, %r3897, %r929;
	and.b32  	%r3899, %r3896, 52;
	sub.s32 	%r3900, 64, %r3899;
	mul.wide.s32 	%rd5529, %r3898, 8;
	add.s64 	%rd5530, %rd8, %rd5529;
	ld.local.u64 	%rd5531, [%rd5530];
	shr.u64 	%rd5532, %rd5531, %r3899;
	ld.local.u64 	%rd5533, [%rd5530+8];
	shl.b64 	%rd5534, %rd5533, %r3900;
	and.b64  	%rd5535, %rd5534, 562949953421311;
	or.b64  	%rd5536, %rd5535, %rd5532;
	st.global.u64 	[%rd1389+5120], %rd5536;
	add.s32 	%r3901, %r928, 1029;
	shr.u32 	%r3902, %r3901, 6;
	sub.s32 	%r949, %r3902, %r929;
	and.b32  	%r950, %r3901, 37;
	setp.lt.u32 	%p163, %r950, 16;
	@%p163 bra 	$L__BB0_1505;
	mul.wide.s32 	%rd5537, %r949, 8;
	add.s64 	%rd5538, %rd8, %rd5537;
	ld.local.u64 	%rd5539, [%rd5538];
	ld.local.u64 	%rd5540, [%rd5538+8];
	shr.u64 	%rd5541, %rd5539, %r950;
	shl.b64 	%rd5542, %rd5540, 1;
	xor.b32  	%r3903, %r950, 63;
	shl.b64 	%rd5543, %rd5542, %r3903;
	or.b64  	%rd16549, %rd5543, %rd5541;
	bra.uni 	$L__BB0_1506;
$L__BB0_1505:
	mul.wide.s32 	%rd5544, %r949, 8;
	add.s64 	%rd5545, %rd8, %rd5544;
	ld.local.u64 	%rd5546, [%rd5545];
	shr.u64 	%rd16549, %rd5546, %r950;
$L__BB0_1506:
	and.b64  	%rd5547, %rd16549, 562949953421311;
	st.global.u64 	[%rd1389+5376], %rd5547;
	add.s32 	%r3904, %r928, 1078;
	shr.u32 	%r3905, %r3904, 6;
	sub.s32 	%r3906, %r3905, %r929;
	and.b32  	%r3907, %r3904, 54;
	sub.s32 	%r3908, 64, %r3907;
	mul.wide.s32 	%rd5548, %r3906, 8;
	add.s64 	%rd5549, %rd8, %rd5548;
	ld.local.u64 	%rd5550, [%rd5549];
	shr.u64 	%rd5551, %rd5550, %r3907;
	ld.local.u64 	%rd5552, [%rd5549+8];
	shl.b64 	%rd5553, %rd5552, %r3908;
	and.b64  	%rd5554, %rd5553, 562949953421311;
	or.b64  	%rd5555, %rd5554, %rd5551;
	st.global.u64 	[%rd1389+5632], %rd5555;
	add.s32 	%r3909, %r928, 1127;
	shr.u32 	%r3910, %r3909, 6;
	sub.s32 	%r951, %r3910, %r929;
	and.b32  	%r952, %r3909, 39;
	setp.lt.u32 	%p164, %r952, 16;
	@%p164 bra 	$L__BB0_1508;
	mul.wide.s32 	%rd5556, %r951, 8;
	add.s64 	%rd5557, %rd8, %rd5556;
	ld.local.u64 	%rd5558, [%rd5557];
	ld.local.u64 	%rd5559, [%rd5557+8];
	shr.u64 	%rd5560, %rd5558, %r952;
	shl.b64 	%rd5561, %rd5559, 1;
	xor.b32  	%r3911, %r952, 63;
	shl.b64 	%rd5562, %rd5561, %r3911;
	or.b64  	%rd16550, %rd5562, %rd5560;
	bra.uni 	$L__BB0_1509;
$L__BB0_1508:
	mul.wide.s32 	%rd5563, %r951, 8;
	add.s64 	%rd5564, %rd8, %rd5563;
	ld.local.u64 	%rd5565, [%rd5564];
	shr.u64 	%rd16550, %rd5565, %r952;
$L__BB0_1509:
	and.b64  	%rd5566, %rd16550, 562949953421311;
	st.global.u64 	[%rd1389+5888], %rd5566;
	add.s32 	%r3912, %r928, 1176;
	shr.u32 	%r3913, %r3912, 6;
	sub.s32 	%r3914, %r3913, %r929;
	and.b32  	%r3915, %r3912, 56;
	sub.s32 	%r3916, 64, %r3915;
	mul.wide.s32 	%rd5567, %r3914, 8;
	add.s64 	%rd5568, %rd8, %rd5567;
	ld.local.u64 	%rd5569, [%rd5568];
	shr.u64 	%rd5570, %rd5569, %r3915;
	ld.local.u64 	%rd5571, [%rd5568+8];
	shl.b64 	%rd5572, %rd5571, %r3916;
	and.b64  	%rd5573, %rd5572, 562949953421311;
	or.b64  	%rd5574, %rd5573, %rd5570;
	st.global.u64 	[%rd1389+6144], %rd5574;
	add.s32 	%r3917, %r928, 1225;
	shr.u32 	%r3918, %r3917, 6;
	sub.s32 	%r953, %r3918, %r929;
	and.b32  	%r954, %r3917, 41;
	setp.lt.u32 	%p165, %r954, 16;
	@%p165 bra 	$L__BB0_1511;
	mul.wide.s32 	%rd5575, %r953, 8;
	add.s64 	%rd5576, %rd8, %rd5575;
	ld.local.u64 	%rd5577, [%rd5576];
	ld.local.u64 	%rd5578, [%rd5576+8];
	shr.u64 	%rd5579, %rd5577, %r954;
	shl.b64 	%rd5580, %rd5578, 1;
	xor.b32  	%r3919, %r954, 63;
	shl.b64 	%rd5581, %rd5580, %r3919;
	or.b64  	%rd16551, %rd5581, %rd5579;
	bra.uni 	$L__BB0_1512;
$L__BB0_1511:
	mul.wide.s32 	%rd5582, %r953, 8;
	add.s64 	%rd5583, %rd8, %rd5582;
	ld.local.u64 	%rd5584, [%rd5583];
	shr.u64 	%rd16551, %rd5584, %r954;
$L__BB0_1512:
	and.b64  	%rd5585, %rd16551, 562949953421311;
	st.global.u64 	[%rd1389+6400], %rd5585;
	add.s32 	%r3920, %r928, 1274;
	shr.u32 	%r3921, %r3920, 6;
	sub.s32 	%r3922, %r3921, %r929;
	and.b32  	%r3923, %r3920, 58;
	sub.s32 	%r3924, 64, %r3923;
	mul.wide.s32 	%rd5586, %r3922, 8;
	add.s64 	%rd5587, %rd8, %rd5586;
	ld.local.u64 	%rd5588, [%rd5587];
	shr.u64 	%rd5589, %rd5588, %r3923;
	ld.local.u64 	%rd5590, [%rd5587+8];
	shl.b64 	%rd5591, %rd5590, %r3924;
	and.b64  	%rd5592, %rd5591, 562949953421311;
	or.b64  	%rd5593, %rd5592, %rd5589;
	st.global.u64 	[%rd1389+6656], %rd5593;
	add.s32 	%r3925, %r928, 1323;
	shr.u32 	%r3926, %r3925, 6;
	sub.s32 	%r955, %r3926, %r929;
	and.b32  	%r956, %r3925, 43;
	setp.lt.u32 	%p166, %r956, 16;
	@%p166 bra 	$L__BB0_1514;
	mul.wide.s32 	%rd5594, %r955, 8;
	add.s64 	%rd5595, %rd8, %rd5594;
	ld.local.u64 	%rd5596, [%rd5595];
	ld.local.u64 	%rd5597, [%rd5595+8];
	shr.u64 	%rd5598, %rd5596, %r956;
	shl.b64 	%rd5599, %rd5597, 1;
	xor.b32  	%r3927, %r956, 63;
	shl.b64 	%rd5600, %rd5599, %r3927;
	or.b64  	%rd16552, %rd5600, %rd5598;
	bra.uni 	$L__BB0_1515;
$L__BB0_1514:
	mul.wide.s32 	%rd5601, %r955, 8;
	add.s64 	%rd5602, %rd8, %rd5601;
	ld.local.u64 	%rd5603, [%rd5602];
	shr.u64 	%rd16552, %rd5603, %r956;
$L__BB0_1515:
	and.b64  	%rd5604, %rd16552, 562949953421311;
	st.global.u64 	[%rd1389+6912], %rd5604;
	add.s32 	%r3928, %r928, 1372;
	shr.u32 	%r3929, %r3928, 6;
	sub.s32 	%r3930, %r3929, %r929;
	and.b32  	%r3931, %r3928, 60;
	sub.s32 	%r3932, 64, %r3931;
	mul.wide.s32 	%rd5605, %r3930, 8;
	add.s64 	%rd5606, %rd8, %rd5605;
	ld.local.u64 	%rd5607, [%rd5606];
	shr.u64 	%rd5608, %rd5607, %r3931;
	ld.local.u64 	%rd5609, [%rd5606+8];
	shl.b64 	%rd5610, %rd5609, %r3932;
	and.b64  	%rd5611, %rd5610, 562949953421311;
	or.b64  	%rd5612, %rd5611, %rd5608;
	st.global.u64 	[%rd1389+7168], %rd5612;
	add.s32 	%r3933, %r928, 1421;
	shr.u32 	%r3934, %r3933, 6;
	sub.s32 	%r957, %r3934, %r929;
	and.b32  	%r958, %r3933, 45;
	setp.lt.u32 	%p167, %r958, 16;
	@%p167 bra 	$L__BB0_1517;
	mul.wide.s32 	%rd5613, %r957, 8;
	add.s64 	%rd5614, %rd8, %rd5613;
	ld.local.u64 	%rd5615, [%rd5614];
	ld.local.u64 	%rd5616, [%rd5614+8];
	shr.u64 	%rd5617, %rd5615, %r958;
	shl.b64 	%rd5618, %rd5616, 1;
	xor.b32  	%r3935, %r958, 63;
	shl.b64 	%rd5619, %rd5618, %r3935;
	or.b64  	%rd16553, %rd5619, %rd5617;
	bra.uni 	$L__BB0_1518;
$L__BB0_1517:
	mul.wide.s32 	%rd5620, %r957, 8;
	add.s64 	%rd5621, %rd8, %rd5620;
	ld.local.u64 	%rd5622, [%rd5621];
	shr.u64 	%rd16553, %rd5622, %r958;
$L__BB0_1518:
	and.b64  	%rd5623, %rd16553, 562949953421311;
	st.global.u64 	[%rd1389+7424], %rd5623;
	add.s32 	%r3936, %r928, 1470;
	shr.u32 	%r3937, %r3936, 6;
	sub.s32 	%r3938, %r3937, %r929;
	and.b32  	%r3939, %r3936, 62;
	sub.s32 	%r3940, 64, %r3939;
	mul.wide.s32 	%rd5624, %r3938, 8;
	add.s64 	%rd5625, %rd8, %rd5624;
	ld.local.u64 	%rd5626, [%rd5625];
	shr.u64 	%rd5627, %rd5626, %r3939;
	ld.local.u64 	%rd5628, [%rd5625+8];
	shl.b64 	%rd5629, %rd5628, %r3940;
	and.b64  	%rd5630, %rd5629, 562949953421311;
	or.b64  	%rd5631, %rd5630, %rd5627;
	st.global.u64 	[%rd1389+7680], %rd5631;
	add.s32 	%r3941, %r928, 1519;
	shr.u32 	%r3942, %r3941, 6;
	sub.s32 	%r959, %r3942, %r929;
	and.b32  	%r960, %r3941, 47;
	setp.eq.s32 	%p168, %r960, 15;
	@%p168 bra 	$L__BB0_1520;
	sub.s32 	%r3943, 64, %r960;
	mul.wide.s32 	%rd5632, %r959, 8;
	add.s64 	%rd5633, %rd8, %rd5632;
	ld.local.u64 	%rd5634, [%rd5633];
	shr.u64 	%rd5635, %rd5634, %r960;
	ld.local.u64 	%rd5636, [%rd5633+8];
	shl.b64 	%rd5637, %rd5636, %r3943;
	and.b64  	%rd5638, %rd5637, 562949953421311;
	or.b64  	%rd1432, %rd5638, %rd5635;
	st.global.u64 	[%rd1389+7936], %rd1432;
	bra.uni 	$L__BB0_1666;
$L__BB0_1520:
	mul.wide.s32 	%rd5639, %r959, 8;
	add.s64 	%rd5640, %rd8, %rd5639;
	ld.local.u64 	%rd5641, [%rd5640];
	shr.u64 	%rd1433, %rd5641, 15;
	st.global.u64 	[%rd1389+7936], %rd1433;
	bra.uni 	$L__BB0_1666;
$L__BB0_1521:
	cvta.to.local.u64 	%rd5107, %rd1622;
	mov.u32 	%r3581, %tid.x;
	mul.lo.s32 	%r3582, %r3581, 1600;
	mul.lo.s32 	%r3583, %r3581, 25;
	mul.wide.u32 	%rd5108, %r3583, 8;
	add.s64 	%rd5109, %rd32, %rd5108;
	ld.global.nc.u64 	%rd5110, [%rd5109];
	ld.global.nc.u64 	%rd5111, [%rd5109+8];
	st.local.v2.u64 	[%rd5107], {%rd5110, %rd5111};
	ld.global.nc.u64 	%rd5112, [%rd5109+16];
	ld.global.nc.u64 	%rd5113, [%rd5109+24];
	st.local.v2.u64 	[%rd5107+16], {%rd5112, %rd5113};
	ld.global.nc.u64 	%rd5114, [%rd5109+32];
	ld.global.nc.u64 	%rd5115, [%rd5109+40];
	st.local.v2.u64 	[%rd5107+32], {%rd5114, %rd5115};
	ld.global.nc.u64 	%rd5116, [%rd5109+48];
	ld.global.nc.u64 	%rd5117, [%rd5109+56];
	st.local.v2.u64 	[%rd5107+48], {%rd5116, %rd5117};
	ld.global.nc.u64 	%rd5118, [%rd5109+64];
	ld.global.nc.u64 	%rd5119, [%rd5109+72];
	st.local.v2.u64 	[%rd5107+64], {%rd5118, %rd5119};
	ld.global.nc.u64 	%rd5120, [%rd5109+80];
	ld.global.nc.u64 	%rd5121, [%rd5109+88];
	st.local.v2.u64 	[%rd5107+80], {%rd5120, %rd5121};
	ld.global.nc.u64 	%rd5122, [%rd5109+96];
	ld.global.nc.u64 	%rd5123, [%rd5109+104];
	st.local.v2.u64 	[%rd5107+96], {%rd5122, %rd5123};
	ld.global.nc.u64 	%rd5124, [%rd5109+112];
	ld.global.nc.u64 	%rd5125, [%rd5109+120];
	st.local.v2.u64 	[%rd5107+112], {%rd5124, %rd5125};
	ld.global.nc.u64 	%rd5126, [%rd5109+128];
	ld.global.nc.u64 	%rd5127, [%rd5109+136];
	st.local.v2.u64 	[%rd5107+128], {%rd5126, %rd5127};
	ld.global.nc.u64 	%rd5128, [%rd5109+144];
	ld.global.nc.u64 	%rd5129, [%rd5109+152];
	st.local.v2.u64 	[%rd5107+144], {%rd5128, %rd5129};
	ld.global.nc.u64 	%rd5130, [%rd5109+160];
	ld.global.nc.u64 	%rd5131, [%rd5109+168];
	st.local.v2.u64 	[%rd5107+160], {%rd5130, %rd5131};
	ld.global.nc.u64 	%rd5132, [%rd5109+176];
	ld.global.nc.u64 	%rd5133, [%rd5109+184];
	st.local.v2.u64 	[%rd5107+176], {%rd5132, %rd5133};
	ld.global.nc.u64 	%rd5134, [%rd5109+192];
	ld.global.nc.u64 	%rd5135, [%rd5109+200];
	st.local.v2.u64 	[%rd5107+192], {%rd5134, %rd5135};
	shr.u32 	%r3584, %r3582, 6;
	sub.s32 	%r3585, %r3584, %r3583;
	mul.wide.s32 	%rd5136, %r3585, 8;
	add.s64 	%rd5137, %rd5107, %rd5136;
	ld.local.u64 	%rd5138, [%rd5137];
	and.b64  	%rd5139, %rd5138, 1125899906842623;
	mul.wide.u32 	%rd5140, %r3581, 8;
	add.s64 	%rd5141, %rd33, %rd5140;
	st.global.u64 	[%rd5141], %rd5139;
	add.s64 	%rd5142, %rd5137, %rd5136;
	ld.local.u64 	%rd5143, [%rd5142];
	ld.local.u64 	%rd5144, [%rd5142+8];
	mov.b64 	{%r3586, %r3587}, %rd5144;
	mov.b64 	{%r3588, %r3589}, %rd5143;
	shf.l.wrap.b32 	%r3590, %r3589, %r3586, 14;
	shf.l.wrap.b32 	%r3591, %r3586, %r3587, 14;
	mov.b64 	%rd5145, {%r3590, %r3591};
	and.b64  	%rd5146, %rd5145, 1125899906842623;
	st.global.u64 	[%rd5141+256], %rd5146;
	add.s32 	%r3592, %r3582, 100;
	shr.u32 	%r3593, %r3592, 6;
	sub.s32 	%r3594, %r3593, %r3583;
	mul.wide.s32 	%rd5147, %r3594, 8;
	add.s64 	%rd5148, %rd5137, %rd5147;
	ld.local.u64 	%rd5149, [%rd5148];
	ld.local.u64 	%rd5150, [%rd5148+8];
	mov.b64 	{%r3595, %r3596}, %rd5150;
	mov.b64 	{%r3597, %r3598}, %rd5149;
	shf.l.wrap.b32 	%r3599, %r3598, %r3595, 28;
	shf.l.wrap.b32 	%r3600, %r3595, %r3596, 28;
	mov.b64 	%rd5151, {%r3599, %r3600};
	and.b64  	%rd5152, %rd5151, 1125899906842623;
	st.global.u64 	[%rd5141+512], %rd5152;
	add.s32 	%r3601, %r3582, 150;
	shr.u32 	%r3602, %r3601, 6;
	sub.s32 	%r3603, %r3602, %r3583;
	mul.wide.s32 	%rd5153, %r3603, 8;
	add.s64 	%rd5154, %rd5137, %rd5153;
	ld.local.u64 	%rd5155, [%rd5154];
	ld.local.u64 	%rd5156, [%rd5154+8];
	mov.b64 	{%r3604, %r3605}, %rd5156;
	mov.b64 	{%r3606, %r3607}, %rd5155;
	shf.l.wrap.b32 	%r3608, %r3607, %r3604, 10;
	shf.l.wrap.b32 	%r3609, %r3606, %r3607, 10;
	mov.b64 	%rd5157, {%r3609, %r3608};
	and.b64  	%rd5158, %rd5157, 1125899906842623;
	st.global.u64 	[%rd5141+768], %rd5158;
	add.s32 	%r3610, %r3582, 200;
	shr.u32 	%r3611, %r3610, 6;
	sub.s32 	%r3612, %r3611, %r3583;
	mul.wide.s32 	%rd5159, %r3612, 8;
	add.s64 	%rd5160, %rd5137, %rd5159;
	ld.local.u64 	%rd5161, [%rd5160];
	shr.u64 	%rd5162, %rd5161, 8;
	and.b64  	%rd5163, %rd5162, 1125899906842623;
	st.global.u64 	[%rd5141+1024], %rd5163;
	add.s32 	%r3613, %r3582, 250;
	shr.u32 	%r3614, %r3613, 6;
	sub.s32 	%r3615, %r3614, %r3583;
	mul.wide.s32 	%rd5164, %r3615, 8;
	add.s64 	%rd5165, %rd5137, %rd5164;
	ld.local.u64 	%rd5166, [%rd5165];
	ld.local.u64 	%rd5167, [%rd5165+8];
	mov.b64 	{%r3616, %r3617}, %rd5167;
	mov.b64 	{%r3618, %r3619}, %rd5166;
	shf.l.wrap.b32 	%r3620, %r3619, %r3616, 6;
	shf.l.wrap.b32 	%r3621, %r3616, %r3617, 6;
	mov.b64 	%rd5168, {%r3620, %r3621};
	and.b64  	%rd5169, %rd5168, 1125899906842623;
	st.global.u64 	[%rd5141+1280], %rd5169;
	add.s32 	%r3622, %r3582, 300;
	shr.u32 	%r3623, %r3622, 6;
	sub.s32 	%r3624, %r3623, %r3583;
	mul.wide.s32 	%rd5170, %r3624, 8;
	add.s64 	%rd5171, %rd5137, %rd5170;
	ld.local.u64 	%rd5172, [%rd5171];
	ld.local.u64 	%rd5173, [%rd5171+8];
	mov.b64 	{%r3625, %r3626}, %rd5173;
	mov.b64 	{%r3627, %r3628}, %rd5172;
	shf.l.wrap.b32 	%r3629, %r3628, %r3625, 20;
	shf.l.wrap.b32 	%r3630, %r3625, %r3626, 20;
	mov.b64 	%rd5174, {%r3629, %r3630};
	and.b64  	%rd5175, %rd5174, 1125899906842623;
	st.global.u64 	[%rd5141+1536], %rd5175;
	add.s32 	%r3631, %r3582, 350;
	shr.u32 	%r3632, %r3631, 6;
	sub.s32 	%r3633, %r3632, %r3583;
	mul.wide.s32 	%rd5176, %r3633, 8;
	add.s64 	%rd5177, %rd5137, %rd5176;
	ld.local.u64 	%rd5178, [%rd5177];
	ld.local.u64 	%rd5179, [%rd5177+8];
	mov.b64 	{%r3634, %r3635}, %rd5179;
	mov.b64 	{%r3636, %r3637}, %rd5178;
	shf.l.wrap.b32 	%r3638, %r3637, %r3634, 2;
	shf.l.wrap.b32 	%r3639, %r3636, %r3637, 2;
	mov.b64 	%rd5180, {%r3639, %r3638};
	and.b64  	%rd5181, %rd5180, 1125899906842623;
	st.global.u64 	[%rd5141+1792], %rd5181;
	add.s32 	%r3640, %r3582, 400;
	shr.u32 	%r3641, %r3640, 6;
	sub.s32 	%r3642, %r3641, %r3583;
	mul.wide.s32 	%rd5182, %r3642, 8;
	add.s64 	%rd5183, %rd5137, %rd5182;
	ld.local.u64 	%rd5184, [%rd5183];
	ld.local.u64 	%rd5185, [%rd5183+8];
	mov.b64 	{%r3643, %r3644}, %rd5185;
	mov.b64 	{%r3645, %r3646}, %rd5184;
	shf.l.wrap.b32 	%r3647, %r3646, %r3643, 16;
	shf.l.wrap.b32 	%r3648, %r3645, %r3646, 16;
	mov.b64 	%rd5186, {%r3648, %r3647};
	and.b64  	%rd5187, %rd5186, 1125899906842623;
	st.global.u64 	[%rd5141+2048], %rd5187;
	add.s32 	%r3649, %r3582, 450;
	shr.u32 	%r3650, %r3649, 6;
	sub.s32 	%r3651, %r3650, %r3583;
	mul.wide.s32 	%rd5188, %r3651, 8;
	add.s64 	%rd5189, %rd5137, %rd5188;
	ld.local.u64 	%rd5190, [%rd5189];
	shr.u64 	%rd5191, %rd5190, 2;
	and.b64  	%rd5192, %rd5191, 1125899906842623;
	st.global.u64 	[%rd5141+2304], %rd5192;
	add.s32 	%r3652, %r3582, 500;
	shr.u32 	%r3653, %r3652, 6;
	sub.s32 	%r3654, %r3653, %r3583;
	mul.wide.s32 	%rd5193, %r3654, 8;
	add.s64 	%rd5194, %rd5137, %rd5193;
	ld.local.u64 	%rd5195, [%rd5194];
	ld.local.u64 	%rd5196, [%rd5194+8];
	mov.b64 	{%r3655, %r3656}, %rd5196;
	mov.b64 	{%r3657, %r3658}, %rd5195;
	shf.l.wrap.b32 	%r3659, %r3658, %r3655, 12;
	shf.l.wrap.b32 	%r3660, %r3655, %r3656, 12;
	mov.b64 	%rd5197, {%r3659, %r3660};
	and.b64  	%rd5198, %rd5197, 1125899906842623;
	st.global.u64 	[%rd5141+2560], %rd5198;
	add.s32 	%r3661, %r3582, 550;
	shr.u32 	%r3662, %r3661, 6;
	sub.s32 	%r3663, %r3662, %r3583;
	mul.wide.s32 	%rd5199, %r3663, 8;
	add.s64 	%rd5200, %rd5137, %rd5199;
	ld.local.u64 	%rd5201, [%rd5200];
	ld.local.u64 	%rd5202, [%rd5200+8];
	mov.b64 	{%r3664, %r3665}, %rd5202;
	mov.b64 	{%r3666, %r3667}, %rd5201;
	shf.l.wrap.b32 	%r3668, %r3667, %r3664, 26;
	shf.l.wrap.b32 	%r3669, %r3664, %r3665, 26;
	mov.b64 	%rd5203, {%r3668, %r3669};
	and.b64  	%rd5204, %rd5203, 1125899906842623;
	st.global.u64 	[%rd5141+2816], %rd5204;
	add.s32 	%r3670, %r3582, 600;
	shr.u32 	%r3671, %r3670, 6;
	sub.s32 	%r3672, %r3671, %r3583;
	mul.wide.s32 	%rd5205, %r3672, 8;
	add.s64 	%rd5206, %rd5137, %rd5205;
	ld.local.u64 	%rd5207, [%rd5206];
	ld.local.u64 	%rd5208, [%rd5206+8];
	mov.b64 	{%r3673, %r3674}, %rd5208;
	mov.b64 	{%r3675, %r3676}, %rd5207;
	shf.l.wrap.b32 	%r3677, %r3676, %r3673, 8;
	shf.l.wrap.b32 	%r3678, %r3675, %r3676, 8;
	mov.b64 	%rd5209, {%r3678, %r3677};
	and.b64  	%rd5210, %rd5209, 1125899906842623;
	st.global.u64 	[%rd5141+3072], %rd5210;
	add.s32 	%r3679, %r3582, 650;
	shr.u32 	%r3680, %r3679, 6;
	sub.s32 	%r3681, %r3680, %r3583;
	mul.wide.s32 	%rd5211, %r3681, 8;
	add.s64 	%rd5212, %rd5137, %rd5211;
	ld.local.u64 	%rd5213, [%rd5212];
	shr.u64 	%rd5214, %rd5213, 10;
	and.b64  	%rd5215, %rd5214, 1125899906842623;
	st.global.u64 	[%rd5141+3328], %rd5215;
	add.s32 	%r3682, %r3582, 700;
	shr.u32 	%r3683, %r3682, 6;
	sub.s32 	%r3684, %r3683, %r3583;
	mul.wide.s32 	%rd5216, %r3684, 8;
	add.s64 	%rd5217, %rd5137, %rd5216;
	ld.local.u64 	%rd5218, [%rd5217];
	ld.local.u64 	%rd5219, [%rd5217+8];
	mov.b64 	{%r3685, %r3686}, %rd5219;
	mov.b64 	{%r3687, %r3688}, %rd5218;
	shf.l.wrap.b32 	%r3689, %r3688, %r3685, 4;
	shf.l.wrap.b32 	%r3690, %r3685, %r3686, 4;
	mov.b64 	%rd5220, {%r3689, %r3690};
	and.b64  	%rd5221, %rd5220, 1125899906842623;
	st.global.u64 	[%rd5141+3584], %rd5221;
	add.s32 	%r3691, %r3582, 750;
	shr.u32 	%r3692, %r3691, 6;
	sub.s32 	%r3693, %r3692, %r3583;
	mul.wide.s32 	%rd5222, %r3693, 8;
	add.s64 	%rd5223, %rd5137, %rd5222;
	ld.local.u64 	%rd5224, [%rd5223];
	ld.local.u64 	%rd5225, [%rd5223+8];
	mov.b64 	{%r3694, %r3695}, %rd5225;
	mov.b64 	{%r3696, %r3697}, %rd5224;
	shf.l.wrap.b32 	%r3698, %r3697, %r3694, 18;
	shf.l.wrap.b32 	%r3699, %r3694, %r3695, 18;
	mov.b64 	%rd5226, {%r3698, %r3699};
	and.b64  	%rd5227, %rd5226, 1125899906842623;
	st.global.u64 	[%rd5141+3840], %rd5227;
	add.s32 	%r3700, %r3582, 800;
	shr.u32 	%r3701, %r3700, 6;
	sub.s32 	%r3702, %r3701, %r3583;
	mul.wide.s32 	%rd5228, %r3702, 8;
	add.s64 	%rd5229, %rd5137, %rd5228;
	ld.local.u64 	%rd5230, [%rd5229];
	ld.local.u64 	%rd5231, [%rd5229+8];
	mov.b64 	{%r3703, %r3704}, %rd5231;
	mov.b64 	{%r3705, %r3706}, %rd5230;
	mov.b64 	%rd5232, {%r3706, %r3703};
	and.b64  	%rd5233, %rd5232, 1125899906842623;
	st.global.u64 	[%rd5141+4096], %rd5233;
	add.s32 	%r3707, %r3582, 850;
	shr.u32 	%r3708, %r3707, 6;
	sub.s32 	%r3709, %r3708, %r3583;
	mul.wide.s32 	%rd5234, %r3709, 8;
	add.s64 	%rd5235, %rd5137, %rd5234;
	ld.local.u64 	%rd5236, [%rd5235];
	ld.local.u64 	%rd5237, [%rd5235+8];
	mov.b64 	{%r3710, %r3711}, %rd5237;
	mov.b64 	{%r3712, %r3713}, %rd5236;
	shf.l.wrap.b32 	%r3714, %r3713, %r3710, 14;
	shf.l.wrap.b32 	%r3715, %r3712, %r3713, 14;
	mov.b64 	%rd5238, {%r3715, %r3714};
	and.b64  	%rd5239, %rd5238, 1125899906842623;
	st.global.u64 	[%rd5141+4352], %rd5239;
	add.s32 	%r3716, %r3582, 900;
	shr.u32 	%r3717, %r3716, 6;
	sub.s32 	%r3718, %r3717, %r3583;
	mul.wide.s32 	%rd5240, %r3718, 8;
	add.s64 	%rd5241, %rd5137, %rd5240;
	ld.local.u64 	%rd5242, [%rd5241];
	shr.u64 	%rd5243, %rd5242, 4;
	and.b64  	%rd5244, %rd5243, 1125899906842623;
	st.global.u64 	[%rd5141+4608], %rd5244;
	add.s32 	%r3719, %r3582, 950;
	shr.u32 	%r3720, %r3719, 6;
	sub.s32 	%r3721, %r3720, %r3583;
	mul.wide.s32 	%rd5245, %r3721, 8;
	add.s64 	%rd5246, %rd5137, %rd5245;
	ld.local.u64 	%rd5247, [%rd5246];
	ld.local.u64 	%rd5248, [%rd5246+8];
	mov.b64 	{%r3722, %r3723}, %rd5248;
	mov.b64 	{%r3724, %r3725}, %rd5247;
	shf.l.wrap.b32 	%r3726, %r3725, %r3722, 10;
	shf.l.wrap.b32 	%r3727, %r3722, %r3723, 10;
	mov.b64 	%rd5249, {%r3726, %r3727};
	and.b64  	%rd5250, %rd5249, 1125899906842623;
	st.global.u64 	[%rd5141+4864], %rd5250;
	add.s32 	%r3728, %r3582, 1000;
	shr.u32 	%r3729, %r3728, 6;
	sub.s32 	%r3730, %r3729, %r3583;
	mul.wide.s32 	%rd5251, %r3730, 8;
	add.s64 	%rd5252, %rd5137, %rd5251;
	ld.local.u64 	%rd5253, [%rd5252];
	ld.local.u64 	%rd5254, [%rd5252+8];
	mov.b64 	{%r3731, %r3732}, %rd5254;
	mov.b64 	{%r3733, %r3734}, %rd5253;
	shf.l.wrap.b32 	%r3735, %r3734, %r3731, 24;
	shf.l.wrap.b32 	%r3736, %r3731, %r3732, 24;
	mov.b64 	%rd5255, {%r3735, %r3736};
	and.b64  	%rd5256, %rd5255, 1125899906842623;
	st.global.u64 	[%rd5141+5120], %rd5256;
	add.s32 	%r3737, %r3582, 1050;
	shr.u32 	%r3738, %r3737, 6;
	sub.s32 	%r3739, %r3738, %r3583;
	mul.wide.s32 	%rd5257, %r3739, 8;
	add.s64 	%rd5258, %rd5137, %rd5257;
	ld.local.u64 	%rd5259, [%rd5258];
	ld.local.u64 	%rd5260, [%rd5258+8];
	mov.b64 	{%r3740, %r3741}, %rd5260;
	mov.b64 	{%r3742, %r3743}, %rd5259;
	shf.l.wrap.b32 	%r3744, %r3743, %r3740, 6;
	shf.l.wrap.b32 	%r3745, %r3742, %r3743, 6;
	mov.b64 	%rd5261, {%r3745, %r3744};
	and.b64  	%rd5262, %rd5261, 1125899906842623;
	st.global.u64 	[%rd5141+5376], %rd5262;
	add.s32 	%r3746, %r3582, 1100;
	shr.u32 	%r3747, %r3746, 6;
	sub.s32 	%r3748, %r3747, %r3583;
	mul.wide.s32 	%rd5263, %r3748, 8;
	add.s64 	%rd5264, %rd5137, %rd5263;
	ld.local.u64 	%rd5265, [%rd5264];
	shr.u64 	%rd5266, %rd5265, 12;
	and.b64  	%rd5267, %rd5266, 1125899906842623;
	st.global.u64 	[%rd5141+5632], %rd5267;
	add.s32 	%r3749, %r3582, 1150;
	shr.u32 	%r3750, %r3749, 6;
	sub.s32 	%r3751, %r3750, %r3583;
	mul.wide.s32 	%rd5268, %r3751, 8;
	add.s64 	%rd5269, %rd5137, %rd5268;
	ld.local.u64 	%rd5270, [%rd5269];
	ld.local.u64 	%rd5271, [%rd5269+8];
	mov.b64 	{%r3752, %r3753}, %rd5271;
	mov.b64 	{%r3754, %r3755}, %rd5270;
	shf.l.wrap.b32 	%r3756, %r3755, %r3752, 2;
	shf.l.wrap.b32 	%r3757, %r3752, %r3753, 2;
	mov.b64 	%rd5272, {%r3756, %r3757};
	and.b64  	%rd5273, %rd5272, 1125899906842623;
	st.global.u64 	[%rd5141+5888], %rd5273;
	add.s32 	%r3758, %r3582, 1200;
	shr.u32 	%r3759, %r3758, 6;
	sub.s32 	%r3760, %r3759, %r3583;
	mul.wide.s32 	%rd5274, %r3760, 8;
	add.s64 	%rd5275, %rd5137, %rd5274;
	ld.local.u64 	%rd5276, [%rd5275];
	ld.local.u64 	%rd5277, [%rd5275+8];
	mov.b64 	{%r3761, %r3762}, %rd5277;
	mov.b64 	{%r3763, %r3764}, %rd5276;
	shf.l.wrap.b32 	%r3765, %r3764, %r3761, 16;
	shf.l.wrap.b32 	%r3766, %r3761, %r3762, 16;
	mov.b64 	%rd5278, {%r3765, %r3766};
	and.b64  	%rd5279, %rd5278, 1125899906842623;
	st.global.u64 	[%rd5141+6144], %rd5279;
	add.s32 	%r3767, %r3582, 1250;
	shr.u32 	%r3768, %r3767, 6;
	sub.s32 	%r3769, %r3768, %r3583;
	mul.wide.s32 	%rd5280, %r3769, 8;
	add.s64 	%rd5281, %rd5137, %rd5280;
	ld.local.u64 	%rd5282, [%rd5281];
	ld.local.u64 	%rd5283, [%rd5281+8];
	mov.b64 	{%r3770, %r3771}, %rd5283;
	mov.b64 	{%r3772, %r3773}, %rd5282;
	shf.l.wrap.b32 	%r3774, %r3773, %r3770, 30;
	shf.l.wrap.b32 	%r3775, %r3770, %r3771, 30;
	mov.b64 	%rd5284, {%r3774, %r3775};
	and.b64  	%rd5285, %rd5284, 1125899906842623;
	st.global.u64 	[%rd5141+6400], %rd5285;
	add.s32 	%r3776, %r3582, 1300;
	shr.u32 	%r3777, %r3776, 6;
	sub.s32 	%r3778, %r3777, %r3583;
	mul.wide.s32 	%rd5286, %r3778, 8;
	add.s64 	%rd5287, %rd5137, %rd5286;
	ld.local.u64 	%rd5288, [%rd5287];
	ld.local.u64 	%rd5289, [%rd5287+8];
	mov.b64 	{%r3779, %r3780}, %rd5289;
	mov.b64 	{%r3781, %r3782}, %rd5288;
	shf.l.wrap.b32 	%r3783, %r3782, %r3779, 12;
	shf.l.wrap.b32 	%r3784, %r3781, %r3782, 12;
	mov.b64 	%rd5290, {%r3784, %r3783};
	and.b64  	%rd5291, %rd5290, 1125899906842623;
	st.global.u64 	[%rd5141+6656], %rd5291;
	add.s32 	%r3785, %r3582, 1350;
	shr.u32 	%r3786, %r3785, 6;
	sub.s32 	%r3787, %r3786, %r3583;
	mul.wide.s32 	%rd5292, %r3787, 8;
	add.s64 	%rd5293, %rd5137, %rd5292;
	ld.local.u64 	%rd5294, [%rd5293];
	shr.u64 	%rd5295, %rd5294, 6;
	and.b64  	%rd5296, %rd5295, 1125899906842623;
	st.global.u64 	[%rd5141+6912], %rd5296;
	add.s32 	%r3788, %r3582, 1400;
	shr.u32 	%r3789, %r3788, 6;
	sub.s32 	%r3790, %r3789, %r3583;
	mul.wide.s32 	%rd5297, %r3790, 8;
	add.s64 	%rd5298, %rd5137, %rd5297;
	ld.local.u64 	%rd5299, [%rd5298];
	ld.local.u64 	%rd5300, [%rd5298+8];
	mov.b64 	{%r3791, %r3792}, %rd5300;
	mov.b64 	{%r3793, %r3794}, %rd5299;
	shf.l.wrap.b32 	%r3795, %r3794, %r3791, 8;
	shf.l.wrap.b32 	%r3796, %r3791, %r3792, 8;
	mov.b64 	%rd5301, {%r3795, %r3796};
	and.b64  	%rd5302, %rd5301, 1125899906842623;
	st.global.u64 	[%rd5141+7168], %rd5302;
	add.s32 	%r3797, %r3582, 1450;
	shr.u32 	%r3798, %r3797, 6;
	sub.s32 	%r3799, %r3798, %r3583;
	mul.wide.s32 	%rd5303, %r3799, 8;
	add.s64 	%rd5304, %rd5137, %rd5303;
	ld.local.u64 	%rd5305, [%rd5304];
	ld.local.u64 	%rd5306, [%rd5304+8];
	mov.b64 	{%r3800, %r3801}, %rd5306;
	mov.b64 	{%r3802, %r3803}, %rd5305;
	shf.l.wrap.b32 	%r3804, %r3803, %r3800, 22;
	shf.l.wrap.b32 	%r3805, %r3800, %r3801, 22;
	mov.b64 	%rd5307, {%r3804, %r3805};
	and.b64  	%rd5308, %rd5307, 1125899906842623;
	st.global.u64 	[%rd5141+7424], %rd5308;
	add.s32 	%r3806, %r3582, 1500;
	shr.u32 	%r3807, %r3806, 6;
	sub.s32 	%r3808, %r3807, %r3583;
	mul.wide.s32 	%rd5309, %r3808, 8;
	add.s64 	%rd5310, %rd5137, %rd5309;
	ld.local.u64 	%rd5311, [%rd5310];
	ld.local.u64 	%rd5312, [%rd5310+8];
	mov.b64 	{%r3809, %r3810}, %rd5312;
	mov.b64 	{%r3811, %r3812}, %rd5311;
	shf.l.wrap.b32 	%r3813, %r3812, %r3809, 4;
	shf.l.wrap.b32 	%r3814, %r3811, %r3812, 4;
	mov.b64 	%rd5313, {%r3814, %r3813};
	and.b64  	%rd5314, %rd5313, 1125899906842623;
	st.global.u64 	[%rd5141+7680], %rd5314;
	add.s32 	%r3815, %r3582, 1550;
	shr.u32 	%r3816, %r3815, 6;
	sub.s32 	%r3817, %r3816, %r3583;
	mul.wide.s32 	%rd5315, %r3817, 8;
	add.s64 	%rd5316, %rd5137, %rd5315;
	ld.local.u64 	%rd5317, [%rd5316];
	shr.u64 	%rd5318, %rd5317, 14;
	st.global.u64 	[%rd5141+7936], %rd5318;
	bra.uni 	$L__BB0_1666;
$L__BB0_1522:
	mul.wide.s32 	%rd4835, %r965, 8;
	add.s64 	%rd4836, %rd7, %rd4835;
	ld.local.u64 	%rd4837, [%rd4836];
	shr.u64 	%rd16555, %rd4837, %r966;
$L__BB0_1523:
	and.b64  	%rd4838, %rd16555, 2251799813685247;
	st.global.u64 	[%rd1439+512], %rd4838;
	add.s32 	%r3460, %r962, 153;
	shr.u32 	%r3461, %r3460, 6;
	sub.s32 	%r3462, %r3461, %r963;
	and.b32  	%r3463, %r3460, 57;
	sub.s32 	%r3464, 64, %r3463;
	mul.wide.s32 	%rd4839, %r3462, 8;
	add.s64 	%rd4840, %rd7, %rd4839;
	ld.local.u64 	%rd4841, [%rd4840];
	shr.u64 	%rd4842, %rd4841, %r3463;
	ld.local.u64 	%rd4843, [%rd4840+8];
	shl.b64 	%rd4844, %rd4843, %r3464;
	and.b64  	%rd4845, %rd4844, 2251799813685247;
	or.b64  	%rd4846, %rd4845, %rd4842;
	st.global.u64 	[%rd1439+768], %rd4846;
	add.s32 	%r3465, %r962, 204;
	shr.u32 	%r3466, %r3465, 6;
	sub.s32 	%r967, %r3466, %r963;
	and.b32  	%r968, %r3465, 44;
	setp.lt.u32 	%p141, %r968, 14;
	@%p141 bra 	$L__BB0_1525;
	mul.wide.s32 	%rd4847, %r967, 8;
	add.s64 	%rd4848, %rd7, %rd4847;
	ld.local.u64 	%rd4849, [%rd4848];
	ld.local.u64 	%rd4850, [%rd4848+8];
	shr.u64 	%rd4851, %rd4849, %r968;
	shl.b64 	%rd4852, %rd4850, 1;
	xor.b32  	%r3467, %r968, 63;
	shl.b64 	%rd4853, %rd4852, %r3467;
	or.b64  	%rd16556, %rd4853, %rd4851;
	bra.uni 	$L__BB0_1526;
$L__BB0_1525:
	mul.wide.s32 	%rd4854, %r967, 8;
	add.s64 	%rd4855, %rd7, %rd4854;
	ld.local.u64 	%rd4856, [%rd4855];
	shr.u64 	%rd16556, %rd4856, %r968;
$L__BB0_1526:
	and.b64  	%rd4857, %rd16556, 2251799813685247;
	st.global.u64 	[%rd1439+1024], %rd4857;
	add.s32 	%r3468, %r962, 255;
	shr.u32 	%r3469, %r3468, 6;
	sub.s32 	%r3470, %r3469, %r963;
	and.b32  	%r3471, %r3468, 63;
	sub.s32 	%r3472, 64, %r3471;
	mul.wide.s32 	%rd4858, %r3470, 8;
	add.s64 	%rd4859, %rd7, %rd4858;
	ld.local.u64 	%rd4860, [%rd4859];
	shr.u64 	%rd4861, %rd4860, %r3471;
	ld.local.u64 	%rd4862, [%rd4859+8];
	shl.b64 	%rd4863, %rd4862, %r3472;
	and.b64  	%rd4864, %rd4863, 2251799813685247;
	or.b64  	%rd4865, %rd4864, %rd4861;
	st.global.u64 	[%rd1439+1280], %rd4865;
	add.s32 	%r3473, %r962, 306;
	shr.u32 	%r3474, %r3473, 6;
	sub.s32 	%r3475, %r3474, %r963;
	and.b32  	%r3476, %r3473, 50;
	sub.s32 	%r3477, 64, %r3476;
	mul.wide.s32 	%rd4866, %r3475, 8;
	add.s64 	%rd4867, %rd7, %rd4866;
	ld.local.u64 	%rd4868, [%rd4867];
	shr.u64 	%rd4869, %rd4868, %r3476;
	ld.local.u64 	%rd4870, [%rd4867+8];
	shl.b64 	%rd4871, %rd4870, %r3477;
	and.b64  	%rd4872, %rd4871, 2251799813685247;
	or.b64  	%rd4873, %rd4872, %rd4869;
	st.global.u64 	[%rd1439+1536], %rd4873;
	add.s32 	%r3478, %r962, 357;
	shr.u32 	%r3479, %r3478, 6;
	sub.s32 	%r969, %r3479, %r963;
	and.b32  	%r970, %r3478, 37;
	setp.lt.u32 	%p142, %r970, 14;
	@%p142 bra 	$L__BB0_1528;
	mul.wide.s32 	%rd4874, %r969, 8;
	add.s64 	%rd4875, %rd7, %rd4874;
	ld.local.u64 	%rd4876, [%rd4875];
	ld.local.u64 	%rd4877, [%rd4875+8];
	shr.u64 	%rd4878, %rd4876, %r970;
	shl.b64 	%rd4879, %rd4877, 1;
	xor.b32  	%r3480, %r970, 63;
	shl.b64 	%rd4880, %rd4879, %r3480;
	or.b64  	%rd16557, %rd4880, %rd4878;
	bra.uni 	$L__BB0_1529;
$L__BB0_1528:
	mul.wide.s32 	%rd4881, %r969, 8;
	add.s64 	%rd4882, %rd7, %rd4881;
	ld.local.u64 	%rd4883, [%rd4882];
	shr.u64 	%rd16557, %rd4883, %r970;
$L__BB0_1529:
	and.b64  	%rd4884, %rd16557, 2251799813685247;
	st.global.u64 	[%rd1439+1792], %rd4884;
	add.s32 	%r3481, %r962, 408;
	shr.u32 	%r3482, %r3481, 6;
	sub.s32 	%r3483, %r3482, %r963;
	and.b32  	%r3484, %r3481, 56;
	sub.s32 	%r3485, 64, %r3484;
	mul.wide.s32 	%rd4885, %r3483, 8;
	add.s64 	%rd4886, %rd7, %rd4885;
	ld.local.u64 	%rd4887, [%rd4886];
	shr.u64 	%rd4888, %rd4887, %r3484;
	ld.local.u64 	%rd4889, [%rd4886+8];
	shl.b64 	%rd4890, %rd4889, %r3485;
	and.b64  	%rd4891, %rd4890, 2251799813685247;
	or.b64  	%rd4892, %rd4891, %rd4888;
	st.global.u64 	[%rd1439+2048], %rd4892;
	add.s32 	%r3486, %r962, 459;
	shr.u32 	%r3487, %r3486, 6;
	sub.s32 	%r971, %r3487, %r963;
	and.b32  	%r972, %r3486, 43;
	setp.lt.u32 	%p143, %r972, 14;
	@%p143 bra 	$L__BB0_1531;
	mul.wide.s32 	%rd4893, %r971, 8;
	add.s64 	%rd4894, %rd7, %rd4893;
	ld.local.u64 	%rd4895, [%rd4894];
	ld.local.u64 	%rd4896, [%rd4894+8];
	shr.u64 	%rd4897, %rd4895, %r972;
	shl.b64 	%rd4898, %rd4896, 1;
	xor.b32  	%r3488, %r972, 63;
	shl.b64 	%rd4899, %rd4898, %r3488;
	or.b64  	%rd16558, %rd4899, %rd4897;
	bra.uni 	$L__BB0_1532;
$L__BB0_1531:
	mul.wide.s32 	%rd4900, %r971, 8;
	add.s64 	%rd4901, %rd7, %rd4900;
	ld.local.u64 	%rd4902, [%rd4901];
	shr.u64 	%rd16558, %rd4902, %r972;
$L__BB0_1532:
	and.b64  	%rd4903, %rd16558, 2251799813685247;
	st.global.u64 	[%rd1439+2304], %rd4903;
	add.s32 	%r3489, %r962, 510;
	shr.u32 	%r3490, %r3489, 6;
	sub.s32 	%r3491, %r3490, %r963;
	and.b32  	%r3492, %r3489, 62;
	sub.s32 	%r3493, 64, %r3492;
	mul.wide.s32 	%rd4904, %r3491, 8;
	add.s64 	%rd4905, %rd7, %rd4904;
	ld.local.u64 	%rd4906, [%rd4905];
	shr.u64 	%rd4907, %rd4906, %r3492;
	ld.local.u64 	%rd4908, [%rd4905+8];
	shl.b64 	%rd4909, %rd4908, %r3493;
	and.b64  	%rd4910, %rd4909, 2251799813685247;
	or.b64  	%rd4911, %rd4910, %rd4907;
	st.global.u64 	[%rd1439+2560], %rd4911;
	add.s32 	%r3494, %r962, 561;
	shr.u32 	%r3495, %r3494, 6;
	sub.s32 	%r3496, %r3495, %r963;
	and.b32  	%r3497, %r3494, 49;
	sub.s32 	%r3498, 64, %r3497;
	mul.wide.s32 	%rd4912, %r3496, 8;
	add.s64 	%rd4913, %rd7, %rd4912;
	ld.local.u64 	%rd4914, [%rd4913];
	shr.u64 	%rd4915, %rd4914, %r3497;
	ld.local.u64 	%rd4916, [%rd4913+8];
	shl.b64 	%rd4917, %rd4916, %r3498;
	and.b64  	%rd4918, %rd4917, 2251799813685247;
	or.b64  	%rd4919, %rd4918, %rd4915;
	st.global.u64 	[%rd1439+2816], %rd4919;
	add.s32 	%r3499, %r962, 612;
	shr.u32 	%r3500, %r3499, 6;
	sub.s32 	%r973, %r3500, %r963;
	and.b32  	%r974, %r3499, 36;
	setp.lt.u32 	%p144, %r974, 14;
	@%p144 bra 	$L__BB0_1534;
	mul.wide.s32 	%rd4920, %r973, 8;
	add.s64 	%rd4921, %rd7, %rd4920;
	ld.local.u64 	%rd4922, [%rd4921];
	ld.local.u64 	%rd4923, [%rd4921+8];
	shr.u64 	%rd4924, %rd4922, %r974;
	shl.b64 	%rd4925, %rd4923, 1;
	xor.b32  	%r3501, %r974, 63;
	shl.b64 	%rd4926, %rd4925, %r3501;
	or.b64  	%rd16559, %rd4926, %rd4924;
	bra.uni 	$L__BB0_1535;
$L__BB0_1534:
	mul.wide.s32 	%rd4927, %r973, 8;
	add.s64 	%rd4928, %rd7, %rd4927;
	ld.local.u64 	%rd4929, [%rd4928];
	shr.u64 	%rd16559, %rd4929, %r974;
$L__BB0_1535:
	and.b64  	%rd4930, %rd16559, 2251799813685247;
	st.global.u64 	[%rd1439+3072], %rd4930;
	add.s32 	%r3502, %r962, 663;
	shr.u32 	%r3503, %r3502, 6;
	sub.s32 	%r3504, %r3503, %r963;
	and.b32  	%r3505, %r3502, 55;
	sub.s32 	%r3506, 64, %r3505;
	mul.wide.s32 	%rd4931, %r3504, 8;
	add.s64 	%rd4932, %rd7, %rd4931;
	ld.local.u64 	%rd4933, [%rd4932];
	shr.u64 	%rd4934, %rd4933, %r3505;
	ld.local.u64 	%rd4935, [%rd4932+8];
	shl.b64 	%rd4936, %rd4935, %r3506;
	and.b64  	%rd4937, %rd4936, 2251799813685247;
	or.b64  	%rd4938, %rd4937, %rd4934;
	st.global.u64 	[%rd1439+3328], %rd4938;
	add.s32 	%r3507, %r962, 714;
	shr.u32 	%r3508, %r3507, 6;
	sub.s32 	%r975, %r3508, %r963;
	and.b32  	%r976, %r3507, 42;
	setp.lt.u32 	%p145, %r976, 14;
	@%p145 bra 	$L__BB0_1537;
	mul.wide.s32 	%rd4939, %r975, 8;
	add.s64 	%rd4940, %rd7, %rd4939;
	ld.local.u64 	%rd4941, [%rd4940];
	ld.local.u64 	%rd4942, [%rd4940+8];
	shr.u64 	%rd4943, %rd4941, %r976;
	shl.b64 	%rd4944, %rd4942, 1;
	xor.b32  	%r3509, %r976, 63;
	shl.b64 	%rd4945, %rd4944, %r3509;
	or.b64  	%rd16560, %rd4945, %rd4943;
	bra.uni 	$L__BB0_1538;
$L__BB0_1537:
	mul.wide.s32 	%rd4946, %r975, 8;
	add.s64 	%rd4947, %rd7, %rd4946;
	ld.local.u64 	%rd4948, [%rd4947];
	shr.u64 	%rd16560, %rd4948, %r976;
$L__BB0_1538:
	and.b64  	%rd4949, %rd16560, 2251799813685247;
	st.global.u64 	[%rd1439+3584], %rd4949;
	add.s32 	%r3510, %r962, 765;
	shr.u32 	%r3511, %r3510, 6;
	sub.s32 	%r3512, %r3511, %r963;
	and.b32  	%r3513, %r3510, 61;
	sub.s32 	%r3514, 64, %r3513;
	mul.wide.s32 	%rd4950, %r3512, 8;
	add.s64 	%rd4951, %rd7, %rd4950;
	ld.local.u64 	%rd4952, [%rd4951];
	shr.u64 	%rd4953, %rd4952, %r3513;
	ld.local.u64 	%rd4954, [%rd4951+8];
	shl.b64 	%rd4955, %rd4954, %r3514;
	and.b64  	%rd4956, %rd4955, 2251799813685247;
	or.b64  	%rd4957, %rd4956, %rd4953;
	st.global.u64 	[%rd1439+3840], %rd4957;
	add.s32 	%r3515, %r962, 816;
	shr.u32 	%r3516, %r3515, 6;
	sub.s32 	%r3517, %r3516, %r963;
	and.b32  	%r3518, %r3515, 48;
	sub.s32 	%r3519, 64, %r3518;
	mul.wide.s32 	%rd4958, %r3517, 8;
	add.s64 	%rd4959, %rd7, %rd4958;
	ld.local.u64 	%rd4960, [%rd4959];
	shr.u64 	%rd4961, %rd4960, %r3518;
	ld.local.u64 	%rd4962, [%rd4959+8];
	shl.b64 	%rd4963, %rd4962, %r3519;
	and.b64  	%rd4964, %rd4963, 2251799813685247;
	or.b64  	%rd4965, %rd4964, %rd4961;
	st.global.u64 	[%rd1439+4096], %rd4965;
	add.s32 	%r3520, %r962, 867;
	shr.u32 	%r3521, %r3520, 6;
	sub.s32 	%r977, %r3521, %r963;
	and.b32  	%r978, %r3520, 35;
	setp.lt.u32 	%p146, %r978, 14;
	@%p146 bra 	$L__BB0_1540;
	mul.wide.s32 	%rd4966, %r977, 8;
	add.s64 	%rd4967, %rd7, %rd4966;
	ld.local.u64 	%rd4968, [%rd4967];
	ld.local.u64 	%rd4969, [%rd4967+8];
	shr.u64 	%rd4970, %rd4968, %r978;
	shl.b64 	%rd4971, %rd4969, 1;
	xor.b32  	%r3522, %r978, 63;
	shl.b64 	%rd4972, %rd4971, %r3522;
	or.b64  	%rd16561, %rd4972, %rd4970;
	bra.uni 	$L__BB0_1541;
$L__BB0_1540:
	mul.wide.s32 	%rd4973, %r977, 8;
	add.s64 	%rd4974, %rd7, %rd4973;
	ld.local.u64 	%rd4975, [%rd4974];
	shr.u64 	%rd16561, %rd4975, %r978;
$L__BB0_1541:
	and.b64  	%rd4976, %rd16561, 2251799813685247;
	st.global.u64 	[%rd1439+4352], %rd4976;
	add.s32 	%r3523, %r962, 918;
	shr.u32 	%r3524, %r3523, 6;
	sub.s32 	%r3525, %r3524, %r963;
	and.b32  	%r3526, %r3523, 54;
	sub.s32 	%r3527, 64, %r3526;
	mul.wide.s32 	%rd4977, %r3525, 8;
	add.s64 	%rd4978, %rd7, %rd4977;
	ld.local.u64 	%rd4979, [%rd4978];
	shr.u64 	%rd4980, %rd4979, %r3526;
	ld.local.u64 	%rd4981, [%rd4978+8];
	shl.b64 	%rd4982, %rd4981, %r3527;
	and.b64  	%rd4983, %rd4982, 2251799813685247;
	or.b64  	%rd4984, %rd4983, %rd4980;
	st.global.u64 	[%rd1439+4608], %rd4984;
	add.s32 	%r3528, %r962, 969;
	shr.u32 	%r3529, %r3528, 6;
	sub.s32 	%r979, %r3529, %r963;
	and.b32  	%r980, %r3528, 41;
	setp.lt.u32 	%p147, %r980, 14;
	@%p147 bra 	$L__BB0_1543;
	mul.wide.s32 	%rd4985, %r979, 8;
	add.s64 	%rd4986, %rd7, %rd4985;
	ld.local.u64 	%rd4987, [%rd4986];
	ld.local.u64 	%rd4988, [%rd4986+8];
	shr.u64 	%rd4989, %rd4987, %r980;
	shl.b64 	%rd4990, %rd4988, 1;
	xor.b32  	%r3530, %r980, 63;
	shl.b64 	%rd4991, %rd4990, %r3530;
	or.b64  	%rd16562, %rd4991, %rd4989;
	bra.uni 	$L__BB0_1544;
$L__BB0_1543:
	mul.wide.s32 	%rd4992, %r979, 8;
	add.s64 	%rd4993, %rd7, %rd4992;
	ld.local.u64 	%rd4994, [%rd4993];
	shr.u64 	%rd16562, %rd4994, %r980;
$L__BB0_1544:
	and.b64  	%rd4995, %rd16562, 2251799813685247;
	st.global.u64 	[%rd1439+4864], %rd4995;
	add.s32 	%r3531, %r962, 1020;
	shr.u32 	%r3532, %r3531, 6;
	sub.s32 	%r3533, %r3532, %r963;
	and.b32  	%r3534, %r3531, 60;
	sub.s32 	%r3535, 64, %r3534;
	mul.wide.s32 	%rd4996, %r3533, 8;
	add.s64 	%rd4997, %rd7, %rd4996;
	ld.local.u64 	%rd4998, [%rd4997];
	shr.u64 	%rd4999, %rd4998, %r3534;
	ld.local.u64 	%rd5000, [%rd4997+8];
	shl.b64 	%rd5001, %rd5000, %r3535;
	and.b64  	%rd5002, %rd5001, 2251799813685247;
	or.b64  	%rd5003, %rd5002, %rd4999;
	st.global.u64 	[%rd1439+5120], %rd5003;
	add.s32 	%r3536, %r962, 1071;
	shr.u32 	%r3537, %r3536, 6;
	sub.s32 	%r3538, %r3537, %r963;
	and.b32  	%r3539, %r3536, 47;
	sub.s32 	%r3540, 64, %r3539;
	mul.wide.s32 	%rd5004, %r3538, 8;
	add.s64 	%rd5005, %rd7, %rd5004;
	ld.local.u64 	%rd5006, [%rd5005];
	shr.u64 	%rd5007, %rd5006, %r3539;
	ld.local.u64 	%rd5008, [%rd5005+8];
	shl.b64 	%rd5009, %rd5008, %r3540;
	and.b64  	%rd5010, %rd5009, 2251799813685247;
	or.b64  	%rd5011, %rd5010, %rd5007;
	st.global.u64 	[%rd1439+5376], %rd5011;
	add.s32 	%r3541, %r962, 1122;
	shr.u32 	%r3542, %r3541, 6;
	sub.s32 	%r981, %r3542, %r963;
	and.b32  	%r982, %r3541, 34;
	setp.lt.u32 	%p148, %r982, 14;
	@%p148 bra 	$L__BB0_1546;
	mul.wide.s32 	%rd5012, %r981, 8;
	add.s64 	%rd5013, %rd7, %rd5012;
	ld.local.u64 	%rd5014, [%rd5013];
	ld.local.u64 	%rd5015, [%rd5013+8];
	shr.u64 	%rd5016, %rd5014, %r982;
	shl.b64 	%rd5017, %rd5015, 1;
	xor.b32  	%r3543, %r982, 63;
	shl.b64 	%rd5018, %rd5017, %r3543;
	or.b64  	%rd16563, %rd5018, %rd5016;
	bra.uni 	$L__BB0_1547;
$L__BB0_1546:
	mul.wide.s32 	%rd5019, %r981, 8;
	add.s64 	%rd5020, %rd7, %rd5019;
	ld.local.u64 	%rd5021, [%rd5020];
	shr.u64 	%rd16563, %rd5021, %r982;
$L__BB0_1547:
	and.b64  	%rd5022, %rd16563, 2251799813685247;
	st.global.u64 	[%rd1439+5632], %rd5022;
	add.s32 	%r3544, %r962, 1173;
	shr.u32 	%r3545, %r3544, 6;
	sub.s32 	%r3546, %r3545, %r963;
	and.b32  	%r3547, %r3544, 53;
	sub.s32 	%r3548, 64, %r3547;
	mul.wide.s32 	%rd5023, %r3546, 8;
	add.s64 	%rd5024, %rd7, %rd5023;
	ld.local.u64 	%rd5025, [%rd5024];
	shr.u64 	%rd5026, %rd5025, %r3547;
	ld.local.u64 	%rd5027, [%rd5024+8];
	shl.b64 	%rd5028, %rd5027, %r3548;
	and.b64  	%rd5029, %rd5028, 2251799813685247;
	or.b64  	%rd5030, %rd5029, %rd5026;
	st.global.u64 	[%rd1439+5888], %rd5030;
	add.s32 	%r3549, %r962, 1224;
	shr.u32 	%r3550, %r3549, 6;
	sub.s32 	%r983, %r3550, %r963;
	and.b32  	%r984, %r3549, 40;
	setp.lt.u32 	%p149, %r984, 14;
	@%p149 bra 	$L__BB0_1549;
	mul.wide.s32 	%rd5031, %r983, 8;
	add.s64 	%rd5032, %rd7, %rd5031;
	ld.local.u64 	%rd5033, [%rd5032];
	ld.local.u64 	%rd5034, [%rd5032+8];
	shr.u64 	%rd5035, %rd5033, %r984;
	shl.b64 	%rd5036, %rd5034, 1;
	xor.b32  	%r3551, %r984, 63;
	shl.b64 	%rd5037, %rd5036, %r3551;
	or.b64  	%rd16564, %rd5037, %rd5035;
	bra.uni 	$L__BB0_1550;
$L__BB0_1549:
	mul.wide.s32 	%rd5038, %r983, 8;
	add.s64 	%rd5039, %rd7, %rd5038;
	ld.local.u64 	%rd5040, [%rd5039];
	shr.u64 	%rd16564, %rd5040, %r984;
$L__BB0_1550:
	and.b64  	%rd5041, %rd16564, 2251799813685247;
	st.global.u64 	[%rd1439+6144], %rd5041;
	add.s32 	%r3552, %r962, 1275;
	shr.u32 	%r3553, %r3552, 6;
	sub.s32 	%r3554, %r3553, %r963;
	and.b32  	%r3555, %r3552, 59;
	sub.s32 	%r3556, 64, %r3555;
	mul.wide.s32 	%rd5042, %r3554, 8;
	add.s64 	%rd5043, %rd7, %rd5042;
	ld.local.u64 	%rd5044, [%rd5043];
	shr.u64 	%rd5045, %rd5044, %r3555;
	ld.local.u64 	%rd5046, [%rd5043+8];
	shl.b64 	%rd5047, %rd5046, %r3556;
	and.b64  	%rd5048, %rd5047, 2251799813685247;
	or.b64  	%rd5049, %rd5048, %rd5045;
	st.global.u64 	[%rd1439+6400], %rd5049;
	add.s32 	%r3557, %r962, 1326;
	shr.u32 	%r3558, %r3557, 6;
	sub.s32 	%r3559, %r3558, %r963;
	and.b32  	%r3560, %r3557, 46;
	sub.s32 	%r3561, 64, %r3560;
	mul.wide.s32 	%rd5050, %r3559, 8;
	add.s64 	%rd5051, %rd7, %rd5050;
	ld.local.u64 	%rd5052, [%rd5051];
	shr.u64 	%rd5053, %rd5052, %r3560;
	ld.local.u64 	%rd5054, [%rd5051+8];
	shl.b64 	%rd5055, %rd5054, %r3561;
	and.b64  	%rd5056, %rd5055, 2251799813685247;
	or.b64  	%rd5057, %rd5056, %rd5053;
	st.global.u64 	[%rd1439+6656], %rd5057;
	add.s32 	%r3562, %r962, 1377;
	shr.u32 	%r3563, %r3562, 6;
	sub.s32 	%r985, %r3563, %r963;
	and.b32  	%r986, %r3562, 33;
	setp.lt.u32 	%p150, %r986, 14;
	@%p150 bra 	$L__BB0_1552;
	mul.wide.s32 	%rd5058, %r985, 8;
	add.s64 	%rd5059, %rd7, %rd5058;
	ld.local.u64 	%rd5060, [%rd5059];
	ld.local.u64 	%rd5061, [%rd5059+8];
	shr.u64 	%rd5062, %rd5060, %r986;
	shl.b64 	%rd5063, %rd5061, 1;
	xor.b32  	%r3564, %r986, 63;
	shl.b64 	%rd5064, %rd5063, %r3564;
	or.b64  	%rd16565, %rd5064, %rd5062;
	bra.uni 	$L__BB0_1553;
$L__BB0_1552:
	mul.wide.s32 	%rd5065, %r985, 8;
	add.s64 	%rd5066, %rd7, %rd5065;
	ld.local.u64 	%rd5067, [%rd5066];
	shr.u64 	%rd16565, %rd5067, %r986;
$L__BB0_1553:
	and.b64  	%rd5068, %rd16565, 2251799813685247;
	st.global.u64 	[%rd1439+6912], %rd5068;
	add.s32 	%r3565, %r962, 1428;
	shr.u32 	%r3566, %r3565, 6;
	sub.s32 	%r3567, %r3566, %r963;
	and.b32  	%r3568, %r3565, 52;
	sub.s32 	%r3569, 64, %r3568;
	mul.wide.s32 	%rd5069, %r3567, 8;
	add.s64 	%rd5070, %rd7, %rd5069;
	ld.local.u64 	%rd5071, [%rd5070];
	shr.u64 	%rd5072, %rd5071, %r3568;
	ld.local.u64 	%rd5073, [%rd5070+8];
	shl.b64 	%rd5074, %rd5073, %r3569;
	and.b64  	%rd5075, %rd5074, 2251799813685247;
	or.b64  	%rd5076, %rd5075, %rd5072;
	st.global.u64 	[%rd1439+7168], %rd5076;
	add.s32 	%r3570, %r962, 1479;
	shr.u32 	%r3571, %r3570, 6;
	sub.s32 	%r987, %r3571, %r963;
	and.b32  	%r988, %r3570, 39;
	setp.lt.u32 	%p151, %r988, 14;
	@%p151 bra 	$L__BB0_1555;
	mul.wide.s32 	%rd5077, %r987, 8;
	add.s64 	%rd5078, %rd7, %rd5077;
	ld.local.u64 	%rd5079, [%rd5078];
	ld.local.u64 	%rd5080, [%rd5078+8];
	shr.u64 	%rd5081, %rd5079, %r988;
	shl.b64 	%rd5082, %rd5080, 1;
	xor.b32  	%r3572, %r988, 63;
	shl.b64 	%rd5083, %rd5082, %r3572;
	or.b64  	%rd16566, %rd5083, %rd5081;
	bra.uni 	$L__BB0_1556;
$L__BB0_1555:
	mul.wide.s32 	%rd5084, %r987, 8;
	add.s64 	%rd5085, %rd7, %rd5084;
	ld.local.u64 	%rd5086, [%rd5085];
	shr.u64 	%rd16566, %rd5086, %r988;
$L__BB0_1556:
	and.b64  	%rd5087, %rd16566, 2251799813685247;
	st.global.u64 	[%rd1439+7424], %rd5087;
	add.s32 	%r3573, %r962, 1530;
	shr.u32 	%r3574, %r3573, 6;
	sub.s32 	%r3575, %r3574, %r963;
	and.b32  	%r3576, %r3573, 58;
	sub.s32 	%r3577, 64, %r3576;
	mul.wide.s32 	%rd5088, %r3575, 8;
	add.s64 	%rd5089, %rd7, %rd5088;
	ld.local.u64 	%rd5090, [%rd5089];
	shr.u64 	%rd5091, %rd5090, %r3576;
	ld.local.u64 	%rd5092, [%rd5089+8];
	shl.b64 	%rd5093, %rd5092, %r3577;
	and.b64  	%rd5094, %rd5093, 2251799813685247;
	or.b64  	%rd5095, %rd5094, %rd5091;
	st.global.u64 	[%rd1439+7680], %rd5095;
	add.s32 	%r3578, %r962, 1581;
	shr.u32 	%r3579, %r3578, 6;
	sub.s32 	%r989, %r3579, %r963;
	and.b32  	%r990, %r3578, 45;
	setp.eq.s32 	%p152, %r990, 13;
	@%p152 bra 	$L__BB0_1558;
	sub.s32 	%r3580, 64, %r990;
	mul.wide.s32 	%rd5096, %r989, 8;
	add.s64 	%rd5097, %rd7, %rd5096;
	ld.local.u64 	%rd5098, [%rd5097];
	shr.u64 	%rd5099, %rd5098, %r990;
	ld.local.u64 	%rd5100, [%rd5097+8];
	shl.b64 	%rd5101, %rd5100, %r3580;
	and.b64  	%rd5102, %rd5101, 2251799813685247;
	or.b64  	%rd1476, %rd5102, %rd5099;
	st.global.u64 	[%rd1439+7936], %rd1476;
	bra.uni 	$L__BB0_1666;
$L__BB0_1558:
	mul.wide.s32 	%rd5103, %r989, 8;
	add.s64 	%rd5104, %rd7, %rd5103;
	ld.local.u64 	%rd5105, [%rd5104];
	shr.u64 	%rd1477, %rd5105, 13;
	st.global.u64 	[%rd1439+7936], %rd1477;
	bra.uni 	$L__BB0_1666;
$L__BB0_1559:
	cvta.to.local.u64 	%rd4579, %rd1622;
	mov.u32 	%r3219, %tid.x;
	mul.lo.s32 	%r3220, %r3219, 1664;
	mul.lo.s32 	%r3221, %r3219, 26;
	mul.wide.u32 	%rd4580, %r3221, 8;
	add.s64 	%rd4581, %rd32, %rd4580;
	ld.global.nc.u64 	%rd4582, [%rd4581];
	st.local.u64 	[%rd4579], %rd4582;
	ld.global.nc.u64 	%rd4583, [%rd4581+8];
	st.local.u64 	[%rd4579+8], %rd4583;
	ld.global.nc.u64 	%rd4584, [%rd4581+16];
	st.local.u64 	[%rd4579+16], %rd4584;
	ld.global.nc.u64 	%rd4585, [%rd4581+24];
	st.local.u64 	[%rd4579+24], %rd4585;
	ld.global.nc.u64 	%rd4586, [%rd4581+32];
	st.local.u64 	[%rd4579+32], %rd4586;
	ld.global.nc.u64 	%rd4587, [%rd4581+40];
	st.local.u64 	[%rd4579+40], %rd4587;
	ld.global.nc.u64 	%rd4588, [%rd4581+48];
	st.local.u64 	[%rd4579+48], %rd4588;
	ld.global.nc.u64 	%rd4589, [%rd4581+56];
	st.local.u64 	[%rd4579+56], %rd4589;
	ld.global.nc.u64 	%rd4590, [%rd4581+64];
	st.local.u64 	[%rd4579+64], %rd4590;
	ld.global.nc.u64 	%rd4591, [%rd4581+72];
	st.local.u64 	[%rd4579+72], %rd4591;
	ld.global.nc.u64 	%rd4592, [%rd4581+80];
	st.local.u64 	[%rd4579+80], %rd4592;
	ld.global.nc.u64 	%rd4593, [%rd4581+88];
	st.local.u64 	[%rd4579+88], %rd4593;
	ld.global.nc.u64 	%rd4594, [%rd4581+96];
	st.local.u64 	[%rd4579+96], %rd4594;
	ld.global.nc.u64 	%rd4595, [%rd4581+104];
	st.local.u64 	[%rd4579+104], %rd4595;
	ld.global.nc.u64 	%rd4596, [%rd4581+112];
	st.local.u64 	[%rd4579+112], %rd4596;
	ld.global.nc.u64 	%rd4597, [%rd4581+120];
	st.local.u64 	[%rd4579+120], %rd4597;
	ld.global.nc.u64 	%rd4598, [%rd4581+128];
	st.local.u64 	[%rd4579+128], %rd4598;
	ld.global.nc.u64 	%rd4599, [%rd4581+136];
	st.local.u64 	[%rd4579+136], %rd4599;
	ld.global.nc.u64 	%rd4600, [%rd4581+144];
	st.local.u64 	[%rd4579+144], %rd4600;
	ld.global.nc.u64 	%rd4601, [%rd4581+152];
	st.local.u64 	[%rd4579+152], %rd4601;
	ld.global.nc.u64 	%rd4602, [%rd4581+160];
	st.local.u64 	[%rd4579+160], %rd4602;
	ld.global.nc.u64 	%rd4603, [%rd4581+168];
	st.local.u64 	[%rd4579+168], %rd4603;
	ld.global.nc.u64 	%rd4604, [%rd4581+176];
	st.local.u64 	[%rd4579+176], %rd4604;
	ld.global.nc.u64 	%rd4605, [%rd4581+184];
	st.local.u64 	[%rd4579+184], %rd4605;
	ld.global.nc.u64 	%rd4606, [%rd4581+192];
	st.local.u64 	[%rd4579+192], %rd4606;
	ld.global.nc.u64 	%rd4607, [%rd4581+200];
	st.local.u64 	[%rd4579+200], %rd4607;
	ld.global.nc.u64 	%rd4608, [%rd4581+208];
	st.local.u64 	[%rd4579+208], %rd4608;
	shr.u32 	%r3222, %r3220, 6;
	sub.s32 	%r3223, %r3222, %r3221;
	mul.wide.s32 	%rd4609, %r3223, 8;
	add.s64 	%rd4610, %rd4579, %rd4609;
	ld.local.u64 	%rd4611, [%rd4610];
	and.b64  	%rd4612, %rd4611, 4503599627370495;
	mul.wide.u32 	%rd4613, %r3219, 8;
	add.s64 	%rd4614, %rd33, %rd4613;
	st.global.u64 	[%rd4614], %rd4612;
	add.s64 	%rd4615, %rd4610, %rd4609;
	ld.local.u64 	%rd4616, [%rd4615];
	ld.local.u64 	%rd4617, [%rd4615+8];
	mov.b64 	{%r3224, %r3225}, %rd4617;
	mov.b64 	{%r3226, %r3227}, %rd4616;
	shf.l.wrap.b32 	%r3228, %r3227, %r3224, 12;
	shf.l.wrap.b32 	%r3229, %r3224, %r3225, 12;
	mov.b64 	%rd4618, {%r3228, %r3229};
	and.b64  	%rd4619, %rd4618, 4503599627370495;
	st.global.u64 	[%rd4614+256], %rd4619;
	or.b32  	%r3230, %r3220, 64;
	shr.u32 	%r3231, %r3230, 6;
	sub.s32 	%r3232, %r3231, %r3221;
	mul.wide.s32 	%rd4620, %r3232, 8;
	add.s64 	%rd4621, %rd4610, %rd4620;
	ld.local.u64 	%rd4622, [%rd4621];
	ld.local.u64 	%rd4623, [%rd4621+8];
	mov.b64 	{%r3233, %r3234}, %rd4623;
	mov.b64 	{%r3235, %r3236}, %rd4622;
	shf.l.wrap.b32 	%r3237, %r3236, %r3233, 24;
	shf.l.wrap.b32 	%r3238, %r3233, %r3234, 24;
	mov.b64 	%rd4624, {%r3237, %r3238};
	and.b64  	%rd4625, %rd4624, 4503599627370495;
	st.global.u64 	[%rd4614+512], %rd4625;
	add.s32 	%r3239, %r3220, 156;
	shr.u32 	%r3240, %r3239, 6;
	sub.s32 	%r3241, %r3240, %r3221;
	mul.wide.s32 	%rd4626, %r3241, 8;
	add.s64 	%rd4627, %rd4610, %rd4626;
	ld.local.u64 	%rd4628, [%rd4627];
	ld.local.u64 	%rd4629, [%rd4627+8];
	mov.b64 	{%r3242, %r3243}, %rd4629;
	mov.b64 	{%r3244, %r3245}, %rd4628;
	shf.l.wrap.b32 	%r3246, %r3245, %r3242, 4;
	shf.l.wrap.b32 	%r3247, %r3244, %r3245, 4;
	mov.b64 	%rd4630, {%r3247, %r3246};
	and.b64  	%rd4631, %rd4630, 4503599627370495;
	st.global.u64 	[%rd4614+768], %rd4631;
	add.s32 	%r3248, %r3220, 208;
	shr.u32 	%r3249, %r3248, 6;
	sub.s32 	%r3250, %r3249, %r3221;
	mul.wide.s32 	%rd4632, %r3250, 8;
	add.s64 	%rd4633, %rd4610, %rd4632;
	ld.local.u64 	%rd4634, [%rd4633];
	ld.local.u64 	%rd4635, [%rd4633+8];
	mov.b64 	{%r3251, %r3252}, %rd4635;
	mov.b64 	{%r3253, %r3254}, %rd4634;
	shf.l.wrap.b32 	%r3255, %r3254, %r3251, 16;
	shf.l.wrap.b32 	%r3256, %r3253, %r3254, 16;
	mov.b64 	%rd4636, {%r3256, %r3255};
	and.b64  	%rd4637, %rd4636, 4503599627370495;
	st.global.u64 	[%rd4614+1024], %rd4637;
	add.s32 	%r3257, %r3220, 260;
	shr.u32 	%r3258, %r3257, 6;
	sub.s32 	%r3259, %r3258, %r3221;
	mul.wide.s32 	%rd4638, %r3259, 8;
	add.s64 	%rd4639, %rd4610, %rd4638;
	ld.local.u64 	%rd4640, [%rd4639];
	shr.u64 	%rd4641, %rd4640, 4;
	and.b64  	%rd4642, %rd4641, 4503599627370495;
	st.global.u64 	[%rd4614+1280], %rd4642;
	add.s32 	%r3260, %r3220, 312;
	shr.u32 	%r3261, %r3260, 6;
	sub.s32 	%r3262, %r3261, %r3221;
	mul.wide.s32 	%rd4643, %r3262, 8;
	add.s64 	%rd4644, %rd4610, %rd4643;
	ld.local.u64 	%rd4645, [%rd4644];
	ld.local.u64 	%rd4646, [%rd4644+8];
	mov.b64 	{%r3263, %r3264}, %rd4646;
	mov.b64 	{%r3265, %r3266}, %rd4645;
	shf.l.wrap.b32 	%r3267, %r3266, %r3263, 8;
	shf.l.wrap.b32 	%r3268, %r3263, %r3264, 8;
	mov.b64 	%rd4647, {%r3267, %r3268};
	and.b64  	%rd4648, %rd4647, 4503599627370495;
	st.global.u64 	[%rd4614+1536], %rd4648;
	add.s32 	%r3269, %r3220, 364;
	shr.u32 	%r3270, %r3269, 6;
	sub.s32 	%r3271, %r3270, %r3221;
	mul.wide.s32 	%rd4649, %r3271, 8;
	add.s64 	%rd4650, %rd4610, %rd4649;
	ld.local.u64 	%rd4651, [%rd4650];
	ld.local.u64 	%rd4652, [%rd4650+8];
	mov.b64 	{%r3272, %r3273}, %rd4652;
	mov.b64 	{%r3274, %r3275}, %rd4651;
	shf.l.wrap.b32 	%r3276, %r3275, %r3272, 20;
	shf.l.wrap.b32 	%r3277, %r3272, %r3273, 20;
	mov.b64 	%rd4653, {%r3276, %r3277};
	and.b64  	%rd4654, %rd4653, 4503599627370495;
	st.global.u64 	[%rd4614+1792], %rd4654;
	add.s32 	%r3278, %r3220, 416;
	shr.u32 	%r3279, %r3278, 6;
	sub.s32 	%r3280, %r3279, %r3221;
	mul.wide.s32 	%rd4655, %r3280, 8;
	add.s64 	%rd4656, %rd4610, %rd4655;
	ld.local.u64 	%rd4657, [%rd4656];
	ld.local.u64 	%rd4658, [%rd4656+8];
	mov.b64 	{%r3281, %r3282}, %rd4658;
	mov.b64 	{%r3283, %r3284}, %rd4657;
	mov.b64 	%rd4659, {%r3284, %r3281};
	and.b64  	%rd4660, %rd4659, 4503599627370495;
	st.global.u64 	[%rd4614+2048], %rd4660;
	add.s32 	%r3285, %r3220, 468;
	shr.u32 	%r3286, %r3285, 6;
	sub.s32 	%r3287, %r3286, %r3221;
	mul.wide.s32 	%rd4661, %r3287, 8;
	add.s64 	%rd4662, %rd4610, %rd4661;
	ld.local.u64 	%rd4663, [%rd4662];
	ld.local.u64 	%rd4664, [%rd4662+8];
	mov.b64 	{%r3288, %r3289}, %rd4664;
	mov.b64 	{%r3290, %r3291}, %rd4663;
	shf.l.wrap.b32 	%r3292, %r3291, %r3288, 12;
	shf.l.wrap.b32 	%r3293, %r3290, %r3291, 12;
	mov.b64 	%rd4665, {%r3293, %r3292};
	and.b64  	%rd4666, %rd4665, 4503599627370495;
	st.global.u64 	[%rd4614+2304], %rd4666;
	add.s32 	%r3294, %r3220, 520;
	shr.u32 	%r3295, %r3294, 6;
	sub.s32 	%r3296, %r3295, %r3221;
	mul.wide.s32 	%rd4667, %r3296, 8;
	add.s64 	%rd4668, %rd4610, %rd4667;
	ld.local.u64 	%rd4669, [%rd4668];
	shr.u64 	%rd4670, %rd4669, 8;
	and.b64  	%rd4671, %rd4670, 4503599627370495;
	st.global.u64 	[%rd4614+2560], %rd4671;
	add.s32 	%r3297, %r3220, 572;
	shr.u32 	%r3298, %r3297, 6;
	sub.s32 	%r3299, %r3298, %r3221;
	mul.wide.s32 	%rd4672, %r3299, 8;
	add.s64 	%rd4673, %rd4610, %rd4672;
	ld.local.u64 	%rd4674, [%rd4673];
	ld.local.u64 	%rd4675, [%rd4673+8];
	mov.b64 	{%r3300, %r3301}, %rd4675;
	mov.b64 	{%r3302, %r3303}, %rd4674;
	shf.l.wrap.b32 	%r3304, %r3303, %r3300, 4;
	shf.l.wrap.b32 	%r3305, %r3300, %r3301, 4;
	mov.b64 	%rd4676, {%r3304, %r3305};
	and.b64  	%rd4677, %rd4676, 4503599627370495;
	st.global.u64 	[%rd4614+2816], %rd4677;
	add.s32 	%r3306, %r3220, 624;
	shr.u32 	%r3307, %r3306, 6;
	sub.s32 	%r3308, %r3307, %r3221;
	mul.wide.s32 	%rd4678, %r3308, 8;
	add.s64 	%rd4679, %rd4610, %rd4678;
	ld.local.u64 	%rd4680, [%rd4679];
	ld.local.u64 	%rd4681, [%rd4679+8];
	mov.b64 	{%r3309, %r3310}, %rd4681;
	mov.b64 	{%r3311, %r3312}, %rd4680;
	shf.l.wrap.b32 	%r3313, %r3312, %r3309, 16;
	shf.l.wrap.b32 	%r3314, %r3309, %r3310, 16;
	mov.b64 	%rd4682, {%r3313, %r3314};
	and.b64  	%rd4683, %rd4682, 4503599627370495;
	st.global.u64 	[%rd4614+3072], %rd4683;
	add.s32 	%r3315, %r3220, 676;
	shr.u32 	%r3316, %r3315, 6;
	sub.s32 	%r3317, %r3316, %r3221;
	mul.wide.s32 	%rd4684, %r3317, 8;
	add.s64 	%rd4685, %rd4610, %rd4684;
	ld.local.u64 	%rd4686, [%rd4685];
	ld.local.u64 	%rd4687, [%rd4685+8];
	mov.b64 	{%r3318, %r3319}, %rd4687;
	mov.b64 	{%r3320, %r3321}, %rd4686;
	shf.l.wrap.b32 	%r3322, %r3321, %r3318, 28;
	shf.l.wrap.b32 	%r3323, %r3318, %r3319, 28;
	mov.b64 	%rd4688, {%r3322, %r3323};
	and.b64  	%rd4689, %rd4688, 4503599627370495;
	st.global.u64 	[%rd4614+3328], %rd4689;
	add.s32 	%r3324, %r3220, 728;
	shr.u32 	%r3325, %r3324, 6;
	sub.s32 	%r3326, %r3325, %r3221;
	mul.wide.s32 	%rd4690, %r3326, 8;
	add.s64 	%rd4691, %rd4610, %rd4690;
	ld.local.u64 	%rd4692, [%rd4691];
	ld.local.u64 	%rd4693, [%rd4691+8];
	mov.b64 	{%r3327, %r3328}, %rd4693;
	mov.b64 	{%r3329, %r3330}, %rd4692;
	shf.l.wrap.b32 	%r3331, %r3330, %r3327, 8;
	shf.l.wrap.b32 	%r3332, %r3329, %r3330, 8;
	mov.b64 	%rd4694, {%r3332, %r3331};
	and.b64  	%rd4695, %rd4694, 4503599627370495;
	st.global.u64 	[%rd4614+3584], %rd4695;
	add.s32 	%r3333, %r3220, 780;
	shr.u32 	%r3334, %r3333, 6;
	sub.s32 	%r3335, %r3334, %r3221;
	mul.wide.s32 	%rd4696, %r3335, 8;
	add.s64 	%rd4697, %rd4610, %rd4696;
	ld.local.u64 	%rd4698, [%rd4697];
	shr.u64 	%rd4699, %rd4698, 12;
	st.global.u64 	[%rd4614+3840], %rd4699;
	ld.local.u64 	%rd4700, [%rd4610+104];
	and.b64  	%rd4701, %rd4700, 4503599627370495;
	st.global.u64 	[%rd4614+4096], %rd4701;
	add.s32 	%r3336, %r3220, 884;
	shr.u32 	%r3337, %r3336, 6;
	sub.s32 	%r3338, %r3337, %r3221;
	mul.wide.s32 	%rd4702, %r3338, 8;
	add.s64 	%rd4703, %rd4610, %rd4702;
	ld.local.u64 	%rd4704, [%rd4703];
	ld.local.u64 	%rd4705, [%rd4703+8];
	mov.b64 	{%r3339, %r3340}, %rd4705;
	mov.b64 	{%r3341, %r3342}, %rd4704;
	shf.l.wrap.b32 	%r3343, %r3342, %r3339, 12;
	shf.l.wrap.b32 	%r3344, %r3339, %r3340, 12;
	mov.b64 	%rd4706, {%r3343, %r3344};
	and.b64  	%rd4707, %rd4706, 4503599627370495;
	st.global.u64 	[%rd4614+4352], %rd4707;
	add.s32 	%r3345, %r3220, 936;
	shr.u32 	%r3346, %r3345, 6;
	sub.s32 	%r3347, %r3346, %r3221;
	mul.wide.s32 	%rd4708, %r3347, 8;
	add.s64 	%rd4709, %rd4610, %rd4708;
	ld.local.u64 	%rd4710, [%rd4709];
	ld.local.u64 	%rd4711, [%rd4709+8];
	mov.b64 	{%r3348, %r3349}, %rd4711;
	mov.b64 	{%r3350, %r3351}, %rd4710;
	shf.l.wrap.b32 	%r3352, %r3351, %r3348, 24;
	shf.l.wrap.b32 	%r3353, %r3348, %r3349, 24;
	mov.b64 	%rd4712, {%r3352, %r3353};
	and.b64  	%rd4713, %rd4712, 4503599627370495;
	st.global.u64 	[%rd4614+4608], %rd4713;
	add.s32 	%r3354, %r3220, 988;
	shr.u32 	%r3355, %r3354, 6;
	sub.s32 	%r3356, %r3355, %r3221;
	mul.wide.s32 	%rd4714, %r3356, 8;
	add.s64 	%rd4715, %rd4610, %rd4714;
	ld.local.u64 	%rd4716, [%rd4715];
	ld.local.u64 	%rd4717, [%rd4715+8];
	mov.b64 	{%r3357, %r3358}, %rd4717;
	mov.b64 	{%r3359, %r3360}, %rd4716;
	shf.l.wrap.b32 	%r3361, %r3360, %r3357, 4;
	shf.l.wrap.b32 	%r3362, %r3359, %r3360, 4;
	mov.b64 	%rd4718, {%r3362, %r3361};
	and.b64  	%rd4719, %rd4718, 4503599627370495;
	st.global.u64 	[%rd4614+4864], %rd4719;
	add.s32 	%r3363, %r3220, 1040;
	shr.u32 	%r3364, %r3363, 6;
	sub.s32 	%r3365, %r3364, %r3221;
	mul.wide.s32 	%rd4720, %r3365, 8;
	add.s64 	%rd4721, %rd4610, %rd4720;
	ld.local.u64 	%rd4722, [%rd4721];
	ld.local.u64 	%rd4723, [%rd4721+8];
	mov.b64 	{%r3366, %r3367}, %rd4723;
	mov.b64 	{%r3368, %r3369}, %rd4722;
	shf.l.wrap.b32 	%r3370, %r3369, %r3366, 16;
	shf.l.wrap.b32 	%r3371, %r3368, %r3369, 16;
	mov.b64 	%rd4724, {%r3371, %r3370};
	and.b64  	%rd4725, %rd4724, 4503599627370495;
	st.global.u64 	[%rd4614+5120], %rd4725;
	add.s32 	%r3372, %r3220, 1092;
	shr.u32 	%r3373, %r3372, 6;
	sub.s32 	%r3374, %r3373, %r3221;
	mul.wide.s32 	%rd4726, %r3374, 8;
	add.s64 	%rd4727, %rd4610, %rd4726;
	ld.local.u64 	%rd4728, [%rd4727];
	shr.u64 	%rd4729, %rd4728, 4;
	and.b64  	%rd4730, %rd4729, 4503599627370495;
	st.global.u64 	[%rd4614+5376], %rd4730;
	add.s32 	%r3375, %r3220, 1144;
	shr.u32 	%r3376, %r3375, 6;
	sub.s32 	%r3377, %r3376, %r3221;
	mul.wide.s32 	%rd4731, %r3377, 8;
	add.s64 	%rd4732, %rd4610, %rd4731;
	ld.local.u64 	%rd4733, [%rd4732];
	ld.local.u64 	%rd4734, [%rd4732+8];
	mov.b64 	{%r3378, %r3379}, %rd4734;
	mov.b64 	{%r3380, %r3381}, %rd4733;
	shf.l.wrap.b32 	%r3382, %r3381, %r3378, 8;
	shf.l.wrap.b32 	%r3383, %r3378, %r3379, 8;
	mov.b64 	%rd4735, {%r3382, %r3383};
	and.b64  	%rd4736, %rd4735, 4503599627370495;
	st.global.u64 	[%rd4614+5632], %rd4736;
	add.s32 	%r3384, %r3220, 1196;
	shr.u32 	%r3385, %r3384, 6;
	sub.s32 	%r3386, %r3385, %r3221;
	mul.wide.s32 	%rd4737, %r3386, 8;
	add.s64 	%rd4738, %rd4610, %rd4737;
	ld.local.u64 	%rd4739, [%rd4738];
	ld.local.u64 	%rd4740, [%rd4738+8];
	mov.b64 	{%r3387, %r3388}, %rd4740;
	mov.b64 	{%r3389, %r3390}, %rd4739;
	shf.l.wrap.b32 	%r3391, %r3390, %r3387, 20;
	shf.l.wrap.b32 	%r3392, %r3387, %r3388, 20;
	mov.b64 	%rd4741, {%r3391, %r3392};
	and.b64  	%rd4742, %rd4741, 4503599627370495;
	st.global.u64 	[%rd4614+5888], %rd4742;
	add.s32 	%r3393, %r3220, 1248;
	shr.u32 	%r3394, %r3393, 6;
	sub.s32 	%r3395, %r3394, %r3221;
	mul.wide.s32 	%rd4743, %r3395, 8;
	add.s64 	%rd4744, %rd4610, %rd4743;
	ld.local.u64 	%rd4745, [%rd4744];
	ld.local.u64 	%rd4746, [%rd4744+8];
	mov.b64 	{%r3396, %r3397}, %rd4746;
	mov.b64 	{%r3398, %r3399}, %rd4745;
	mov.b64 	%rd4747, {%r3399, %r3396};
	and.b64  	%rd4748, %rd4747, 4503599627370495;
	st.global.u64 	[%rd4614+6144], %rd4748;
	add.s32 	%r3400, %r3220, 1300;
	shr.u32 	%r3401, %r3400, 6;
	sub.s32 	%r3402, %r3401, %r3221;
	mul.wide.s32 	%rd4749, %r3402, 8;
	add.s64 	%rd4750, %rd4610, %rd4749;
	ld.local.u64 	%rd4751, [%rd4750];
	ld.local.u64 	%rd4752, [%rd4750+8];
	mov.b64 	{%r3403, %r3404}, %rd4752;
	mov.b64 	{%r3405, %r3406}, %rd4751;
	shf.l.wrap.b32 	%r3407, %r3406, %r3403, 12;
	shf.l.wrap.b32 	%r3408, %r3405, %r3406, 12;
	mov.b64 	%rd4753, {%r3408, %r3407};
	and.b64  	%rd4754, %rd4753, 4503599627370495;
	st.global.u64 	[%rd4614+6400], %rd4754;
	add.s32 	%r3409, %r3220, 1352;
	shr.u32 	%r3410, %r3409, 6;
	sub.s32 	%r3411, %r3410, %r3221;
	mul.wide.s32 	%rd4755, %r3411, 8;
	add.s64 	%rd4756, %rd4610, %rd4755;
	ld.local.u64 	%rd4757, [%rd4756];
	shr.u64 	%rd4758, %rd4757, 8;
	and.b64  	%rd4759, %rd4758, 4503599627370495;
	st.global.u64 	[%rd4614+6656], %rd4759;
	add.s32 	%r3412, %r3220, 1404;
	shr.u32 	%r3413, %r3412, 6;
	sub.s32 	%r3414, %r3413, %r3221;
	mul.wide.s32 	%rd4760, %r3414, 8;
	add.s64 	%rd4761, %rd4610, %rd4760;
	ld.local.u64 	%rd4762, [%rd4761];
	ld.local.u64 	%rd4763, [%rd4761+8];
	mov.b64 	{%r3415, %r3416}, %rd4763;
	mov.b64 	{%r3417, %r3418}, %rd4762;
	shf.l.wrap.b32 	%r3419, %r3418, %r3415, 4;
	shf.l.wrap.b32 	%r3420, %r3415, %r3416, 4;
	mov.b64 	%rd4764, {%r3419, %r3420};
	and.b64  	%rd4765, %rd4764, 4503599627370495;
	st.global.u64 	[%rd4614+6912], %rd4765;
	add.s32 	%r3421, %r3220, 1456;
	shr.u32 	%r3422, %r3421, 6;
	sub.s32 	%r3423, %r3422, %r3221;
	mul.wide.s32 	%rd4766, %r3423, 8;
	add.s64 	%rd4767, %rd4610, %rd4766;
	ld.local.u64 	%rd4768, [%rd4767];
	ld.local.u64 	%rd4769, [%rd4767+8];
	mov.b64 	{%r3424, %r3425}, %rd4769;
	mov.b64 	{%r3426, %r3427}, %rd4768;
	shf.l.wrap.b32 	%r3428, %r3427, %r3424, 16;
	shf.l.wrap.b32 	%r3429, %r3424, %r3425, 16;
	mov.b64 	%rd4770, {%r3428, %r3429};
	and.b64  	%rd4771, %rd4770, 4503599627370495;
	st.global.u64 	[%rd4614+7168], %rd4771;
	add.s32 	%r3430, %r3220, 1508;
	shr.u32 	%r3431, %r3430, 6;
	sub.s32 	%r3432, %r3431, %r3221;
	mul.wide.s32 	%rd4772, %r3432, 8;
	add.s64 	%rd4773, %rd4610, %rd4772;
	ld.local.u64 	%rd4774, [%rd4773];
	ld.local.u64 	%rd4775, [%rd4773+8];
	mov.b64 	{%r3433, %r3434}, %rd4775;
	mov.b64 	{%r3435, %r3436}, %rd4774;
	shf.l.wrap.b32 	%r3437, %r3436, %r3433, 28;
	shf.l.wrap.b32 	%r3438, %r3433, %r3434, 28;
	mov.b64 	%rd4776, {%r3437, %r3438};
	and.b64  	%rd4777, %rd4776, 4503599627370495;
	st.global.u64 	[%rd4614+7424], %rd4777;
	add.s32 	%r3439, %r3220, 1560;
	shr.u32 	%r3440, %r3439, 6;
	sub.s32 	%r3441, %r3440, %r3221;
	mul.wide.s32 	%rd4778, %r3441, 8;
	add.s64 	%rd4779, %rd4610, %rd4778;
	ld.local.u64 	%rd4780, [%rd4779];
	ld.local.u64 	%rd4781, [%rd4779+8];
	mov.b64 	{%r3442, %r3443}, %rd4781;
	mov.b64 	{%r3444, %r3445}, %rd4780;
	shf.l.wrap.b32 	%r3446, %r3445, %r3442, 8;
	shf.l.wrap.b32 	%r3447, %r3444, %r3445, 8;
	mov.b64 	%rd4782, {%r3447, %r3446};
	and.b64  	%rd4783, %rd4782, 4503599627370495;
	st.global.u64 	[%rd4614+7680], %rd4783;
	add.s32 	%r3448, %r3220, 1612;
	shr.u32 	%r3449, %r3448, 6;
	sub.s32 	%r3450, %r3449, %r3221;
	mul.wide.s32 	%rd4784, %r3450, 8;
	add.s64 	%rd4785, %rd4610, %rd4784;
	ld.local.u64 	%rd4786, [%rd4785];
	shr.u64 	%rd4787, %rd4786, 12;
	st.global.u64 	[%rd4614+7936], %rd4787;
	bra.uni 	$L__BB0_1666;
$L__BB0_1560:
	mul.wide.s32 	%rd4313, %r995, 8;
	add.s64 	%rd4314, %rd6, %rd4313;
	ld.local.u64 	%rd4315, [%rd4314];
	shr.u64 	%rd16568, %rd4315, %r996;
$L__BB0_1561:
	and.b64  	%rd4316, %rd16568, 9007199254740991;
	st.global.u64 	[%rd1483+512], %rd4316;
	add.s32 	%r3094, %r992, 159;
	shr.u32 	%r3095, %r3094, 6;
	sub.s32 	%r3096, %r3095, %r993;
	and.b32  	%r3097, %r3094, 63;
	sub.s32 	%r3098, 64, %r3097;
	mul.wide.s32 	%rd4317, %r3096, 8;
	add.s64 	%rd4318, %rd6, %rd4317;
	ld.local.u64 	%rd4319, [%rd4318];
	shr.u64 	%rd4320, %rd4319, %r3097;
	ld.local.u64 	%rd4321, [%rd4318+8];
	shl.b64 	%rd4322, %rd4321, %r3098;
	and.b64  	%rd4323, %rd4322, 9007199254740991;
	or.b64  	%rd4324, %rd4323, %rd4320;
	st.global.u64 	[%rd1483+768], %rd4324;
	add.s32 	%r3099, %r992, 212;
	shr.u32 	%r3100, %r3099, 6;
	sub.s32 	%r3101, %r3100, %r993;
	and.b32  	%r3102, %r3099, 52;
	sub.s32 	%r3103, 64, %r3102;
	mul.wide.s32 	%rd4325, %r3101, 8;
	add.s64 	%rd4326, %rd6, %rd4325;
	ld.local.u64 	%rd4327, [%rd4326];
	shr.u64 	%rd4328, %rd4327, %r3102;
	ld.local.u64 	%rd4329, [%rd4326+8];
	shl.b64 	%rd4330, %rd4329, %r3103;
	and.b64  	%rd4331, %rd4330, 9007199254740991;
	or.b64  	%rd4332, %rd4331, %rd4328;
	st.global.u64 	[%rd1483+1024], %rd4332;
	add.s32 	%r3104, %r992, 265;
	shr.u32 	%r3105, %r3104, 6;
	sub.s32 	%r997, %r3105, %r993;
	and.b32  	%r998, %r3104, 41;
	setp.lt.u32 	%p129, %r998, 12;
	@%p129 bra 	$L__BB0_1563;
	mul.wide.s32 	%rd4333, %r997, 8;
	add.s64 	%rd4334, %rd6, %rd4333;
	ld.local.u64 	%rd4335, [%rd4334];
	ld.local.u64 	%rd4336, [%rd4334+8];
	shr.u64 	%rd4337, %rd4335, %r998;
	shl.b64 	%rd4338, %rd4336, 1;
	xor.b32  	%r3106, %r998, 63;
	shl.b64 	%rd4339, %rd4338, %r3106;
	or.b64  	%rd16569, %rd4339, %rd4337;
	bra.uni 	$L__BB0_1564;
$L__BB0_1563:
	mul.wide.s32 	%rd4340, %r997, 8;
	add.s64 	%rd4341, %rd6, %rd4340;
	ld.local.u64 	%rd4342, [%rd4341];
	shr.u64 	%rd16569, %rd4342, %r998;
$L__BB0_1564:
	and.b64  	%rd4343, %rd16569, 9007199254740991;
	st.global.u64 	[%rd1483+1280], %rd4343;
	add.s32 	%r3107, %r992, 318;
	shr.u32 	%r3108, %r3107, 6;
	sub.s32 	%r3109, %r3108, %r993;
	and.b32  	%r3110, %r3107, 62;
	sub.s32 	%r3111, 64, %r3110;
	mul.wide.s32 	%rd4344, %r3109, 8;
	add.s64 	%rd4345, %rd6, %rd4344;
	ld.local.u64 	%rd4346, [%rd4345];
	shr.u64 	%rd4347, %rd4346, %r3110;
	ld.local.u64 	%rd4348, [%rd4345+8];
	shl.b64 	%rd4349, %rd4348, %r3111;
	and.b64  	%rd4350, %rd4349, 9007199254740991;
	or.b64  	%rd4351, %rd4350, %rd4347;
	st.global.u64 	[%rd1483+1536], %rd4351;
	add.s32 	%r3112, %r992, 371;
	shr.u32 	%r3113, %r3112, 6;
	sub.s32 	%r3114, %r3113, %r993;
	and.b32  	%r3115, %r3112, 51;
	sub.s32 	%r3116, 64, %r3115;
	mul.wide.s32 	%rd4352, %r3114, 8;
	add.s64 	%rd4353, %rd6, %rd4352;
	ld.local.u64 	%rd4354, [%rd4353];
	shr.u64 	%rd4355, %rd4354, %r3115;
	ld.local.u64 	%rd4356, [%rd4353+8];
	shl.b64 	%rd4357, %rd4356, %r3116;
	and.b64  	%rd4358, %rd4357, 9007199254740991;
	or.b64  	%rd4359, %rd4358, %rd4355;
	st.global.u64 	[%rd1483+1792], %rd4359;
	add.s32 	%r3117, %r992, 424;
	shr.u32 	%r3118, %r3117, 6;
	sub.s32 	%r999, %r3118, %r993;
	and.b32  	%r1000, %r3117, 40;
	setp.lt.u32 	%p130, %r1000, 12;
	@%p130 bra 	$L__BB0_1566;
	mul.wide.s32 	%rd4360, %r999, 8;
	add.s64 	%rd4361, %rd6, %rd4360;
	ld.local.u64 	%rd4362, [%rd4361];
	ld.local.u64 	%rd4363, [%rd4361+8];
	shr.u64 	%rd4364, %rd4362, %r1000;
	shl.b64 	%rd4365, %rd4363, 1;
	xor.b32  	%r3119, %r1000, 63;
	shl.b64 	%rd4366, %rd4365, %r3119;
	or.b64  	%rd16570, %rd4366, %rd4364;
	bra.uni 	$L__BB0_1567;
$L__BB0_1566:
	mul.wide.s32 	%rd4367, %r999, 8;
	add.s64 	%rd4368, %rd6, %rd4367;
	ld.local.u64 	%rd4369, [%rd4368];
	shr.u64 	%rd16570, %rd4369, %r1000;
$L__BB0_1567:
	and.b64  	%rd4370, %rd16570, 9007199254740991;
	st.global.u64 	[%rd1483+2048], %rd4370;
	add.s32 	%r3120, %r992, 477;
	shr.u32 	%r3121, %r3120, 6;
	sub.s32 	%r3122, %r3121, %r993;
	and.b32  	%r3123, %r3120, 61;
	sub.s32 	%r3124, 64, %r3123;
	mul.wide.s32 	%rd4371, %r3122, 8;
	add.s64 	%rd4372, %rd6, %rd4371;
	ld.local.u64 	%rd4373, [%rd4372];
	shr.u64 	%rd4374, %rd4373, %r3123;
	ld.local.u64 	%rd4375, [%rd4372+8];
	shl.b64 	%rd4376, %rd4375, %r3124;
	and.b64  	%rd4377, %rd4376, 9007199254740991;
	or.b64  	%rd4378, %rd4377, %rd4374;
	st.global.u64 	[%rd1483+2304], %rd4378;
	add.s32 	%r3125, %r992, 530;
	shr.u32 	%r3126, %r3125, 6;
	sub.s32 	%r3127, %r3126, %r993;
	and.b32  	%r3128, %r3125, 50;
	sub.s32 	%r3129, 64, %r3128;
	mul.wide.s32 	%rd4379, %r3127, 8;
	add.s64 	%rd4380, %rd6, %rd4379;
	ld.local.u64 	%rd4381, [%rd4380];
	shr.u64 	%rd4382, %rd4381, %r3128;
	ld.local.u64 	%rd4383, [%rd4380+8];
	shl.b64 	%rd4384, %rd4383, %r3129;
	and.b64  	%rd4385, %rd4384, 9007199254740991;
	or.b64  	%rd4386, %rd4385, %rd4382;
	st.global.u64 	[%rd1483+2560], %rd4386;
	add.s32 	%r3130, %r992, 583;
	shr.u32 	%r3131, %r3130, 6;
	sub.s32 	%r1001, %r3131, %r993;
	and.b32  	%r1002, %r3130, 39;
	setp.lt.u32 	%p131, %r1002, 12;
	@%p131 bra 	$L__BB0_1569;
	mul.wide.s32 	%rd4387, %r1001, 8;
	add.s64 	%rd4388, %rd6, %rd4387;
	ld.local.u64 	%rd4389, [%rd4388];
	ld.local.u64 	%rd4390, [%rd4388+8];
	shr.u64 	%rd4391, %rd4389, %r1002;
	shl.b64 	%rd4392, %rd4390, 1;
	xor.b32  	%r3132, %r1002, 63;
	shl.b64 	%rd4393, %rd4392, %r3132;
	or.b64  	%rd16571, %rd4393, %rd4391;
	bra.uni 	$L__BB0_1570;
$L__BB0_1569:
	mul.wide.s32 	%rd4394, %r1001, 8;
	add.s64 	%rd4395, %rd6, %rd4394;
	ld.local.u64 	%rd4396, [%rd4395];
	shr.u64 	%rd16571, %rd4396, %r1002;
$L__BB0_1570:
	and.b64  	%rd4397, %rd16571, 9007199254740991;
	st.global.u64 	[%rd1483+2816], %rd4397;
	add.s32 	%r3133, %r992, 636;
	shr.u32 	%r3134, %r3133, 6;
	sub.s32 	%r3135, %r3134, %r993;
	and.b32  	%r3136, %r3133, 60;
	sub.s32 	%r3137, 64, %r3136;
	mul.wide.s32 	%rd4398, %r3135, 8;
	add.s64 	%rd4399, %rd6, %rd4398;
	ld.local.u64 	%rd4400, [%rd4399];
	shr.u64 	%rd4401, %rd4400, %r3136;
	ld.local.u64 	%rd4402, [%rd4399+8];
	shl.b64 	%rd4403, %rd4402, %r3137;
	and.b64  	%rd4404, %rd4403, 9007199254740991;
	or.b64  	%rd4405, %rd4404, %rd4401;
	st.global.u64 	[%rd1483+3072], %rd4405;
	add.s32 	%r3138, %r992, 689;
	shr.u32 	%r3139, %r3138, 6;
	sub.s32 	%r3140, %r3139, %r993;
	and.b32  	%r3141, %r3138, 49;
	sub.s32 	%r3142, 64, %r3141;
	mul.wide.s32 	%rd4406, %r3140, 8;
	add.s64 	%rd4407, %rd6, %rd4406;
	ld.local.u64 	%rd4408, [%rd4407];
	shr.u64 	%rd4409, %rd4408, %r3141;
	ld.local.u64 	%rd4410, [%rd4407+8];
	shl.b64 	%rd4411, %rd4410, %r3142;
	and.b64  	%rd4412, %rd4411, 9007199254740991;
	or.b64  	%rd4413, %rd4412, %rd4409;
	st.global.u64 	[%rd1483+3328], %rd4413;
	add.s32 	%r3143, %r992, 742;
	shr.u32 	%r3144, %r3143, 6;
	sub.s32 	%r1003, %r3144, %r993;
	and.b32  	%r1004, %r3143, 38;
	setp.lt.u32 	%p132, %r1004, 12;
	@%p132 bra 	$L__BB0_1572;
	mul.wide.s32 	%rd4414, %r1003, 8;
	add.s64 	%rd4415, %rd6, %rd4414;
	ld.local.u64 	%rd4416, [%rd4415];
	ld.local.u64 	%rd4417, [%rd4415+8];
	shr.u64 	%rd4418, %rd4416, %r1004;
	shl.b64 	%rd4419, %rd4417, 1;
	xor.b32  	%r3145, %r1004, 63;
	shl.b64 	%rd4420, %rd4419, %r3145;
	or.b64  	%rd16572, %rd4420, %rd4418;
	bra.uni 	$L__BB0_1573;
$L__BB0_1572:
	mul.wide.s32 	%rd4421, %r1003, 8;
	add.s64 	%rd4422, %rd6, %rd4421;
	ld.local.u64 	%rd4423, [%rd4422];
	shr.u64 	%rd16572, %rd4423, %r1004;
$L__BB0_1573:
	and.b64  	%rd4424, %rd16572, 9007199254740991;
	st.global.u64 	[%rd1483+3584], %rd4424;
	add.s32 	%r3146, %r992, 795;
	shr.u32 	%r3147, %r3146, 6;
	sub.s32 	%r3148, %r3147, %r993;
	and.b32  	%r3149, %r3146, 59;
	sub.s32 	%r3150, 64, %r3149;
	mul.wide.s32 	%rd4425, %r3148, 8;
	add.s64 	%rd4426, %rd6, %rd4425;
	ld.local.u64 	%rd4427, [%rd4426];
	shr.u64 	%rd4428, %rd4427, %r3149;
	ld.local.u64 	%rd4429, [%rd4426+8];
	shl.b64 	%rd4430, %rd4429, %r3150;
	and.b64  	%rd4431, %rd4430, 9007199254740991;
	or.b64  	%rd4432, %rd4431, %rd4428;
	st.global.u64 	[%rd1483+3840], %rd4432;
	add.s32 	%r3151, %r992, 848;
	shr.u32 	%r3152, %r3151, 6;
	sub.s32 	%r3153, %r3152, %r993;
	and.b32  	%r3154, %r3151, 48;
	sub.s32 	%r3155, 64, %r3154;
	mul.wide.s32 	%rd4433, %r3153, 8;
	add.s64 	%rd4434, %rd6, %rd4433;
	ld.local.u64 	%rd4435, [%rd4434];
	shr.u64 	%rd4436, %rd4435, %r3154;
	ld.local.u64 	%rd4437, [%rd4434+8];
	shl.b64 	%rd4438, %rd4437, %r3155;
	and.b64  	%rd4439, %rd4438, 9007199254740991;
	or.b64  	%rd4440, %rd4439, %rd4436;
	st.global.u64 	[%rd1483+4096], %rd4440;
	add.s32 	%r3156, %r992, 901;
	shr.u32 	%r3157, %r3156, 6;
	sub.s32 	%r1005, %r3157, %r993;
	and.b32  	%r1006, %r3156, 37;
	setp.lt.u32 	%p133, %r1006, 12;
	@%p133 bra 	$L__BB0_1575;
	mul.wide.s32 	%rd4441, %r1005, 8;
	add.s64 	%rd4442, %rd6, %rd4441;
	ld.local.u64 	%rd4443, [%rd4442];
	ld.local.u64 	%rd4444, [%rd4442+8];
	shr.u64 	%rd4445, %rd4443, %r1006;
	shl.b64 	%rd4446, %rd4444, 1;
	xor.b32  	%r3158, %r1006, 63;
	shl.b64 	%rd4447, %rd4446, %r3158;
	or.b64  	%rd16573, %rd4447, %rd4445;
	bra.uni 	$L__BB0_1576;
$L__BB0_1575:
	mul.wide.s32 	%rd4448, %r1005, 8;
	add.s64 	%rd4449, %rd6, %rd4448;
	ld.local.u64 	%rd4450, [%rd4449];
	shr.u64 	%rd16573, %rd4450, %r1006;
$L__BB0_1576:
	and.b64  	%rd4451, %rd16573, 9007199254740991;
	st.global.u64 	[%rd1483+4352], %rd4451;
	add.s32 	%r3159, %r992, 954;
	shr.u32 	%r3160, %r3159, 6;
	sub.s32 	%r3161, %r3160, %r993;
	and.b32  	%r3162, %r3159, 58;
	sub.s32 	%r3163, 64, %r3162;
	mul.wide.s32 	%rd4452, %r3161, 8;
	add.s64 	%rd4453, %rd6, %rd4452;
	ld.local.u64 	%rd4454, [%rd4453];
	shr.u64 	%rd4455, %rd4454, %r3162;
	ld.local.u64 	%rd4456, [%rd4453+8];
	shl.b64 	%rd4457, %rd4456, %r3163;
	and.b64  	%rd4458, %rd4457, 9007199254740991;
	or.b64  	%rd4459, %rd4458, %rd4455;
	st.global.u64 	[%rd1483+4608], %rd4459;
	add.s32 	%r3164, %r992, 1007;
	shr.u32 	%r3165, %r3164, 6;
	sub.s32 	%r3166, %r3165, %r993;
	and.b32  	%r3167, %r3164, 47;
	sub.s32 	%r3168, 64, %r3167;
	mul.wide.s32 	%rd4460, %r3166, 8;
	add.s64 	%rd4461, %rd6, %rd4460;
	ld.local.u64 	%rd4462, [%rd4461];
	shr.u64 	%rd4463, %rd4462, %r3167;
	ld.local.u64 	%rd4464, [%rd4461+8];
	shl.b64 	%rd4465, %rd4464, %r3168;
	and.b64  	%rd4466, %rd4465, 9007199254740991;
	or.b64  	%rd4467, %rd4466, %rd4463;
	st.global.u64 	[%rd1483+4864], %rd4467;
	add.s32 	%r3169, %r992, 1060;
	shr.u32 	%r3170, %r3169, 6;
	sub.s32 	%r1007, %r3170, %r993;
	and.b32  	%r1008, %r3169, 36;
	setp.lt.u32 	%p134, %r1008, 12;
	@%p134 bra 	$L__BB0_1578;
	mul.wide.s32 	%rd4468, %r1007, 8;
	add.s64 	%rd4469, %rd6, %rd4468;
	ld.local.u64 	%rd4470, [%rd4469];
	ld.local.u64 	%rd4471, [%rd4469+8];
	shr.u64 	%rd4472, %rd4470, %r1008;
	shl.b64 	%rd4473, %rd4471, 1;
	xor.b32  	%r3171, %r1008, 63;
	shl.b64 	%rd4474, %rd4473, %r3171;
	or.b64  	%rd16574, %rd4474, %rd4472;
	bra.uni 	$L__BB0_1579;
$L__BB0_1578:
	mul.wide.s32 	%rd4475, %r1007, 8;
	add.s64 	%rd4476, %rd6, %rd4475;
	ld.local.u64 	%rd4477, [%rd4476];
	shr.u64 	%rd16574, %rd4477, %r1008;
$L__BB0_1579:
	and.b64  	%rd4478, %rd16574, 9007199254740991;
	st.global.u64 	[%rd1483+5120], %rd4478;
	add.s32 	%r3172, %r992, 1113;
	shr.u32 	%r3173, %r3172, 6;
	sub.s32 	%r3174, %r3173, %r993;
	and.b32  	%r3175, %r3172, 57;
	sub.s32 	%r3176, 64, %r3175;
	mul.wide.s32 	%rd4479, %r3174, 8;
	add.s64 	%rd4480, %rd6, %rd4479;
	ld.local.u64 	%rd4481, [%rd4480];
	shr.u64 	%rd4482, %rd4481, %r3175;
	ld.local.u64 	%rd4483, [%rd4480+8];
	shl.b64 	%rd4484, %rd4483, %r3176;
	and.b64  	%rd4485, %rd4484, 9007199254740991;
	or.b64  	%rd4486, %rd4485, %rd4482;
	st.global.u64 	[%rd1483+5376], %rd4486;
	add.s32 	%r3177, %r992, 1166;
	shr.u32 	%r3178, %r3177, 6;
	sub.s32 	%r3179, %r3178, %r993;
	and.b32  	%r3180, %r3177, 46;
	sub.s32 	%r3181, 64, %r3180;
	mul.wide.s32 	%rd4487, %r3179, 8;
	add.s64 	%rd4488, %rd6, %rd4487;
	ld.local.u64 	%rd4489, [%rd4488];
	shr.u64 	%rd4490, %rd4489, %r3180;
	ld.local.u64 	%rd4491, [%rd4488+8];
	shl.b64 	%rd4492, %rd4491, %r3181;
	and.b64  	%rd4493, %rd4492, 9007199254740991;
	or.b64  	%rd4494, %rd4493, %rd4490;
	st.global.u64 	[%rd1483+5632], %rd4494;
	add.s32 	%r3182, %r992, 1219;
	shr.u32 	%r3183, %r3182, 6;
	sub.s32 	%r1009, %r3183, %r993;
	and.b32  	%r1010, %r3182, 35;
	setp.lt.u32 	%p135, %r1010, 12;
	@%p135 bra 	$L__BB0_1581;
	mul.wide.s32 	%rd4495, %r1009, 8;
	add.s64 	%rd4496, %rd6, %rd4495;
	ld.local.u64 	%rd4497, [%rd4496];
	ld.local.u64 	%rd4498, [%rd4496+8];
	shr.u64 	%rd4499, %rd4497, %r1010;
	shl.b64 	%rd4500, %rd4498, 1;
	xor.b32  	%r3184, %r1010, 63;
	shl.b64 	%rd4501, %rd4500, %r3184;
	or.b64  	%rd16575, %rd4501, %rd4499;
	bra.uni 	$L__BB0_1582;
$L__BB0_1581:
	mul.wide.s32 	%rd4502, %r1009, 8;
	add.s64 	%rd4503, %rd6, %rd4502;
	ld.local.u64 	%rd4504, [%rd4503];
	shr.u64 	%rd16575, %rd4504, %r1010;
$L__BB0_1582:
	and.b64  	%rd4505, %rd16575, 9007199254740991;
	st.global.u64 	[%rd1483+5888], %rd4505;
	add.s32 	%r3185, %r992, 1272;
	shr.u32 	%r3186, %r3185, 6;
	sub.s32 	%r3187, %r3186, %r993;
	and.b32  	%r3188, %r3185, 56;
	sub.s32 	%r3189, 64, %r3188;
	mul.wide.s32 	%rd4506, %r3187, 8;
	add.s64 	%rd4507, %rd6, %rd4506;
	ld.local.u64 	%rd4508, [%rd4507];
	shr.u64 	%rd4509, %rd4508, %r3188;
	ld.local.u64 	%rd4510, [%rd4507+8];
	shl.b64 	%rd4511, %rd4510, %r3189;
	and.b64  	%rd4512, %rd4511, 9007199254740991;
	or.b64  	%rd4513, %rd4512, %rd4509;
	st.global.u64 	[%rd1483+6144], %rd4513;
	add.s32 	%r3190, %r992, 1325;
	shr.u32 	%r3191, %r3190, 6;
	sub.s32 	%r3192, %r3191, %r993;
	and.b32  	%r3193, %r3190, 45;
	sub.s32 	%r3194, 64, %r3193;
	mul.wide.s32 	%rd4514, %r3192, 8;
	add.s64 	%rd4515, %rd6, %rd4514;
	ld.local.u64 	%rd4516, [%rd4515];
	shr.u64 	%rd4517, %rd4516, %r3193;
	ld.local.u64 	%rd4518, [%rd4515+8];
	shl.b64 	%rd4519, %rd4518, %r3194;
	and.b64  	%rd4520, %rd4519, 9007199254740991;
	or.b64  	%rd4521, %rd4520, %rd4517;
	st.global.u64 	[%rd1483+6400], %rd4521;
	add.s32 	%r3195, %r992, 1378;
	shr.u32 	%r3196, %r3195, 6;
	sub.s32 	%r1011, %r3196, %r993;
	and.b32  	%r1012, %r3195, 34;
	setp.lt.u32 	%p136, %r1012, 12;
	@%p136 bra 	$L__BB0_1584;
	mul.wide.s32 	%rd4522, %r1011, 8;
	add.s64 	%rd4523, %rd6, %rd4522;
	ld.local.u64 	%rd4524, [%rd4523];
	ld.local.u64 	%rd4525, [%rd4523+8];
	shr.u64 	%rd4526, %rd4524, %r1012;
	shl.b64 	%rd4527, %rd4525, 1;
	xor.b32  	%r3197, %r1012, 63;
	shl.b64 	%rd4528, %rd4527, %r3197;
	or.b64  	%rd16576, %rd4528, %rd4526;
	bra.uni 	$L__BB0_1585;
$L__BB0_1584:
	mul.wide.s32 	%rd4529, %r1011, 8;
	add.s64 	%rd4530, %rd6, %rd4529;
	ld.local.u64 	%rd4531, [%rd4530];
	shr.u64 	%rd16576, %rd4531, %r1012;
$L__BB0_1585:
	and.b64  	%rd4532, %rd16576, 9007199254740991;
	st.global.u64 	[%rd1483+6656], %rd4532;
	add.s32 	%r3198, %r992, 1431;
	shr.u32 	%r3199, %r3198, 6;
	sub.s32 	%r3200, %r3199, %r993;
	and.b32  	%r3201, %r3198, 55;
	sub.s32 	%r3202, 64, %r3201;
	mul.wide.s32 	%rd4533, %r3200, 8;
	add.s64 	%rd4534, %rd6, %rd4533;
	ld.local.u64 	%rd4535, [%rd4534];
	shr.u64 	%rd4536, %rd4535, %r3201;
	ld.local.u64 	%rd4537, [%rd4534+8];
	shl.b64 	%rd4538, %rd4537, %r3202;
	and.b64  	%rd4539, %rd4538, 9007199254740991;
	or.b64  	%rd4540, %rd4539, %rd4536;
	st.global.u64 	[%rd1483+6912], %rd4540;
	add.s32 	%r3203, %r992, 1484;
	shr.u32 	%r3204, %r3203, 6;
	sub.s32 	%r3205, %r3204, %r993;
	and.b32  	%r3206, %r3203, 44;
	sub.s32 	%r3207, 64, %r3206;
	mul.wide.s32 	%rd4541, %r3205, 8;
	add.s64 	%rd4542, %rd6, %rd4541;
	ld.local.u64 	%rd4543, [%rd4542];
	shr.u64 	%rd4544, %rd4543, %r3206;
	ld.local.u64 	%rd4545, [%rd4542+8];
	shl.b64 	%rd4546, %rd4545, %r3207;
	and.b64  	%rd4547, %rd4546, 9007199254740991;
	or.b64  	%rd4548, %rd4547, %rd4544;
	st.global.u64 	[%rd1483+7168], %rd4548;
	add.s32 	%r3208, %r992, 1537;
	shr.u32 	%r3209, %r3208, 6;
	sub.s32 	%r1013, %r3209, %r993;
	and.b32  	%r1014, %r3208, 33;
	setp.lt.u32 	%p137, %r1014, 12;
	@%p137 bra 	$L__BB0_1587;
	mul.wide.s32 	%rd4549, %r1013, 8;
	add.s64 	%rd4550, %rd6, %rd4549;
	ld.local.u64 	%rd4551, [%rd4550];
	ld.local.u64 	%rd4552, [%rd4550+8];
	shr.u64 	%rd4553, %rd4551, %r1014;
	shl.b64 	%rd4554, %rd4552, 1;
	xor.b32  	%r3210, %r1014, 63;
	shl.b64 	%rd4555, %rd4554, %r3210;
	or.b64  	%rd16577, %rd4555, %rd4553;
	bra.uni 	$L__BB0_1588;
$L__BB0_1587:
	mul.wide.s32 	%rd4556, %r1013, 8;
	add.s64 	%rd4557, %rd6, %rd4556;
	ld.local.u64 	%rd4558, [%rd4557];
	shr.u64 	%rd16577, %rd4558, %r1014;
$L__BB0_1588:
	and.b64  	%rd4559, %rd16577, 9007199254740991;
	st.global.u64 	[%rd1483+7424], %rd4559;
	add.s32 	%r3211, %r992, 1590;
	shr.u32 	%r3212, %r3211, 6;
	sub.s32 	%r3213, %r3212, %r993;
	and.b32  	%r3214, %r3211, 54;
	sub.s32 	%r3215, 64, %r3214;
	mul.wide.s32 	%rd4560, %r3213, 8;
	add.s64 	%rd4561, %rd6, %rd4560;
	ld.local.u64 	%rd4562, [%rd4561];
	shr.u64 	%rd4563, %rd4562, %r3214;
	ld.local.u64 	%rd4564, [%rd4561+8];
	shl.b64 	%rd4565, %rd4564, %r3215;
	and.b64  	%rd4566, %rd4565, 9007199254740991;
	or.b64  	%rd4567, %rd4566, %rd4563;
	st.global.u64 	[%rd1483+7680], %rd4567;
	add.s32 	%r3216, %r992, 1643;
	shr.u32 	%r3217, %r3216, 6;
	sub.s32 	%r1015, %r3217, %r993;
	and.b32  	%r1016, %r3216, 43;
	setp.eq.s32 	%p138, %r1016, 11;
	@%p138 bra 	$L__BB0_1590;
	sub.s32 	%r3218, 64, %r1016;
	mul.wide.s32 	%rd4568, %r1015, 8;
	add.s64 	%rd4569, %rd6, %rd4568;
	ld.local.u64 	%rd4570, [%rd4569];
	shr.u64 	%rd4571, %rd4570, %r1016;
	ld.local.u64 	%rd4572, [%rd4569+8];
	shl.b64 	%rd4573, %rd4572, %r3218;
	and.b64  	%rd4574, %rd4573, 9007199254740991;
	or.b64  	%rd1514, %rd4574, %rd4571;
	st.global.u64 	[%rd1483+7936], %rd1514;
	bra.uni 	$L__BB0_1666;
$L__BB0_1590:
	mul.wide.s32 	%rd4575, %r1015, 8;
	add.s64 	%rd4576, %rd6, %rd4575;
	ld.local.u64 	%rd4577, [%rd4576];
	shr.u64 	%rd1515, %rd4577, 11;
	st.global.u64 	[%rd1483+7936], %rd1515;
	bra.uni 	$L__BB0_1666;
$L__BB0_1591:
	cvta.to.local.u64 	%rd4049, %rd1622;
	mov.u32 	%r2836, %tid.x;
	mul.lo.s32 	%r2837, %r2836, 1728;
	mul.lo.s32 	%r2838, %r2836, 27;
	mul.wide.u32 	%rd4050, %r2838, 8;
	add.s64 	%rd4051, %rd32, %rd4050;
	ld.global.nc.u64 	%rd4052, [%rd4051];
	ld.global.nc.u64 	%rd4053, [%rd4051+8];
	st.local.v2.u64 	[%rd4049], {%rd4052, %rd4053};
	ld.global.nc.u64 	%rd4054, [%rd4051+16];
	ld.global.nc.u64 	%rd4055, [%rd4051+24];
	st.local.v2.u64 	[%rd4049+16], {%rd4054, %rd4055};
	ld.global.nc.u64 	%rd4056, [%rd4051+32];
	ld.global.nc.u64 	%rd4057, [%rd4051+40];
	st.local.v2.u64 	[%rd4049+32], {%rd4056, %rd4057};
	ld.global.nc.u64 	%rd4058, [%rd4051+48];
	ld.global.nc.u64 	%rd4059, [%rd4051+56];
	st.local.v2.u64 	[%rd4049+48], {%rd4058, %rd4059};
	ld.global.nc.u64 	%rd4060, [%rd4051+64];
	ld.global.nc.u64 	%rd4061, [%rd4051+72];
	st.local.v2.u64 	[%rd4049+64], {%rd4060, %rd4061};
	ld.global.nc.u64 	%rd4062, [%rd4051+80];
	ld.global.nc.u64 	%rd4063, [%rd4051+88];
	st.local.v2.u64 	[%rd4049+80], {%rd4062, %rd4063};
	ld.global.nc.u64 	%rd4064, [%rd4051+96];
	ld.global.nc.u64 	%rd4065, [%rd4051+104];
	st.local.v2.u64 	[%rd4049+96], {%rd4064, %rd4065};
	ld.global.nc.u64 	%rd4066, [%rd4051+112];
	ld.global.nc.u64 	%rd4067, [%rd4051+120];
	st.local.v2.u64 	[%rd4049+112], {%rd4066, %rd4067};
	ld.global.nc.u64 	%rd4068, [%rd4051+128];
	ld.global.nc.u64 	%rd4069, [%rd4051+136];
	st.local.v2.u64 	[%rd4049+128], {%rd4068, %rd4069};
	ld.global.nc.u64 	%rd4070, [%rd4051+144];
	ld.global.nc.u64 	%rd4071, [%rd4051+152];
	st.local.v2.u64 	[%rd4049+144], {%rd4070, %rd4071};
	ld.global.nc.u64 	%rd4072, [%rd4051+160];
	ld.global.nc.u64 	%rd4073, [%rd4051+168];
	st.local.v2.u64 	[%rd4049+160], {%rd4072, %rd4073};
	ld.global.nc.u64 	%rd4074, [%rd4051+176];
	ld.global.nc.u64 	%rd4075, [%rd4051+184];
	st.local.v2.u64 	[%rd4049+176], {%rd4074, %rd4075};
	ld.global.nc.u64 	%rd4076, [%rd4051+192];
	ld.global.nc.u64 	%rd4077, [%rd4051+200];
	st.local.v2.u64 	[%rd4049+192], {%rd4076, %rd4077};
	ld.global.nc.u64 	%rd4078, [%rd4051+208];
	ld.global.nc.u64 	%rd4079, [%rd4051+216];
	st.local.v2.u64 	[%rd4049+208], {%rd4078, %rd4079};
	shr.u32 	%r2839, %r2837, 6;
	sub.s32 	%r2840, %r2839, %r2838;
	mul.wide.s32 	%rd4080, %r2840, 8;
	add.s64 	%rd4081, %rd4049, %rd4080;
	ld.local.u64 	%rd4082, [%rd4081];
	and.b64  	%rd4083, %rd4082, 18014398509481983;
	mul.wide.u32 	%rd4084, %r2836, 8;
	add.s64 	%rd4085, %rd33, %rd4084;
	st.global.u64 	[%rd4085], %rd4083;
	add.s64 	%rd4086, %rd4081, %rd4080;
	ld.local.u64 	%rd4087, [%rd4086];
	ld.local.u64 	%rd4088, [%rd4086+8];
	mov.b64 	{%r2841, %r2842}, %rd4088;
	mov.b64 	{%r2843, %r2844}, %rd4087;
	shf.l.wrap.b32 	%r2845, %r2844, %r2841, 10;
	shf.l.wrap.b32 	%r2846, %r2841, %r2842, 10;
	mov.b64 	%rd4089, {%r2845, %r2846};
	and.b64  	%rd4090, %rd4089, 18014398509481983;
	st.global.u64 	[%rd4085+256], %rd4090;
	add.s32 	%r2847, %r2837, 108;
	shr.u32 	%r2848, %r2847, 6;
	sub.s32 	%r2849, %r2848, %r2838;
	mul.wide.s32 	%rd4091, %r2849, 8;
	add.s64 	%rd4092, %rd4081, %rd4091;
	ld.local.u64 	%rd4093, [%rd4092];
	ld.local.u64 	%rd4094, [%rd4092+8];
	mov.b64 	{%r2850, %r2851}, %rd4094;
	mov.b64 	{%r2852, %r2853}, %rd4093;
	shf.l.wrap.b32 	%r2854, %r2853, %r2850, 20;
	shf.l.wrap.b32 	%r2855, %r2850, %r2851, 20;
	mov.b64 	%rd4095, {%r2854, %r2855};
	and.b64  	%rd4096, %rd4095, 18014398509481983;
	st.global.u64 	[%rd4085+512], %rd4096;
	add.s32 	%r2856, %r2837, 162;
	shr.u32 	%r2857, %r2856, 6;
	sub.s32 	%r2858, %r2857, %r2838;
	mul.wide.s32 	%rd4097, %r2858, 8;
	add.s64 	%rd4098, %rd4081, %rd4097;
	ld.local.u64 	%rd4099, [%rd4098];
	ld.local.u64 	%rd4100, [%rd4098+8];
	mov.b64 	{%r2859, %r2860}, %rd4100;
	mov.b64 	{%r2861, %r2862}, %rd4099;
	shf.l.wrap.b32 	%r2863, %r2862, %r2859, 30;
	shf.l.wrap.b32 	%r2864, %r2859, %r2860, 30;
	mov.b64 	%rd4101, {%r2863, %r2864};
	and.b64  	%rd4102, %rd4101, 18014398509481983;
	st.global.u64 	[%rd4085+768], %rd4102;
	add.s32 	%r2865, %r2837, 216;
	shr.u32 	%r2866, %r2865, 6;
	sub.s32 	%r2867, %r2866, %r2838;
	mul.wide.s32 	%rd4103, %r2867, 8;
	add.s64 	%rd4104, %rd4081, %rd4103;
	ld.local.u64 	%rd4105, [%rd4104];
	ld.local.u64 	%rd4106, [%rd4104+8];
	mov.b64 	{%r2868, %r2869}, %rd4106;
	mov.b64 	{%r2870, %r2871}, %rd4105;
	shf.l.wrap.b32 	%r2872, %r2871, %r2868, 8;
	shf.l.wrap.b32 	%r2873, %r2870, %r2871, 8;
	mov.b64 	%rd4107, {%r2873, %r2872};
	and.b64  	%rd4108, %rd4107, 18014398509481983;
	st.global.u64 	[%rd4085+1024], %rd4108;
	add.s32 	%r2874, %r2837, 270;
	shr.u32 	%r2875, %r2874, 6;
	sub.s32 	%r2876, %r2875, %r2838;
	mul.wide.s32 	%rd4109, %r2876, 8;
	add.s64 	%rd4110, %rd4081, %rd4109;
	ld.local.u64 	%rd4111, [%rd4110];
	ld.local.u64 	%rd4112, [%rd4110+8];
	mov.b64 	{%r2877, %r2878}, %rd4112;
	mov.b64 	{%r2879, %r2880}, %rd4111;
	shf.l.wrap.b32 	%r2881, %r2880, %r2877, 18;
	shf.l.wrap.b32 	%r2882, %r2879, %r2880, 18;
	mov.b64 	%rd4113, {%r2882, %r2881};
	and.b64  	%rd4114, %rd4113, 18014398509481983;
	st.global.u64 	[%rd4085+1280], %rd4114;
	add.s32 	%r2883, %r2837, 324;
	shr.u32 	%r2884, %r2883, 6;
	sub.s32 	%r2885, %r2884, %r2838;
	mul.wide.s32 	%rd4115, %r2885, 8;
	add.s64 	%rd4116, %rd4081, %rd4115;
	ld.local.u64 	%rd4117, [%rd4116];
	shr.u64 	%rd4118, %rd4117, 4;
	and.b64  	%rd4119, %rd4118, 18014398509481983;
	st.global.u64 	[%rd4085+1536], %rd4119;
	add.s32 	%r2886, %r2837, 378;
	shr.u32 	%r2887, %r2886, 6;
	sub.s32 	%r2888, %r2887, %r2838;
	mul.wide.s32 	%rd4120, %r2888, 8;
	add.s64 	%rd4121, %rd4081, %rd4120;
	ld.local.u64 	%rd4122, [%rd4121];
	ld.local.u64 	%rd4123, [%rd4121+8];
	mov.b64 	{%r2889, %r2890}, %rd4123;
	mov.b64 	{%r2891, %r2892}, %rd4122;
	shf.l.wrap.b32 	%r2893, %r2892, %r2889, 6;
	shf.l.wrap.b32 	%r2894, %r2889, %r2890, 6;
	mov.b64 	%rd4124, {%r2893, %r2894};
	and.b64  	%rd4125, %rd4124, 18014398509481983;
	st.global.u64 	[%rd4085+1792], %rd4125;
	add.s32 	%r2895, %r2837, 432;
	shr.u32 	%r2896, %r2895, 6;
	sub.s32 	%r2897, %r2896, %r2838;
	mul.wide.s32 	%rd4126, %r2897, 8;
	add.s64 	%rd4127, %rd4081, %rd4126;
	ld.local.u64 	%rd4128, [%rd4127];
	ld.local.u64 	%rd4129, [%rd4127+8];
	mov.b64 	{%r2898, %r2899}, %rd4129;
	mov.b64 	{%r2900, %r2901}, %rd4128;
	shf.l.wrap.b32 	%r2902, %r2901, %r2898, 16;
	shf.l.wrap.b32 	%r2903, %r2898, %r2899, 16;
	mov.b64 	%rd4130, {%r2902, %r2903};
	and.b64  	%rd4131, %rd4130, 18014398509481983;
	st.global.u64 	[%rd4085+2048], %rd4131;
	add.s32 	%r2904, %r2837, 486;
	shr.u32 	%r2905, %r2904, 6;
	sub.s32 	%r2906, %r2905, %r2838;
	mul.wide.s32 	%rd4132, %r2906, 8;
	add.s64 	%rd4133, %rd4081, %rd4132;
	ld.local.u64 	%rd4134, [%rd4133];
	ld.local.u64 	%rd4135, [%rd4133+8];
	mov.b64 	{%r2907, %r2908}, %rd4135;
	mov.b64 	{%r2909, %r2910}, %rd4134;
	shf.l.wrap.b32 	%r2911, %r2910, %r2907, 26;
	shf.l.wrap.b32 	%r2912, %r2907, %r2908, 26;
	mov.b64 	%rd4136, {%r2911, %r2912};
	and.b64  	%rd4137, %rd4136, 18014398509481983;
	st.global.u64 	[%rd4085+2304], %rd4137;
	add.s32 	%r2913, %r2837, 540;
	shr.u32 	%r2914, %r2913, 6;
	sub.s32 	%r2915, %r2914, %r2838;
	mul.wide.s32 	%rd4138, %r2915, 8;
	add.s64 	%rd4139, %rd4081, %rd4138;
	ld.local.u64 	%rd4140, [%rd4139];
	ld.local.u64 	%rd4141, [%rd4139+8];
	mov.b64 	{%r2916, %r2917}, %rd4141;
	mov.b64 	{%r2918, %r2919}, %rd4140;
	shf.l.wrap.b32 	%r2920, %r2919, %r2916, 4;
	shf.l.wrap.b32 	%r2921, %r2918, %r2919, 4;
	mov.b64 	%rd4142, {%r2921, %r2920};
	and.b64  	%rd4143, %rd4142, 18014398509481983;
	st.global.u64 	[%rd4085+2560], %rd4143;
	add.s32 	%r2922, %r2837, 594;
	shr.u32 	%r2923, %r2922, 6;
	sub.s32 	%r2924, %r2923, %r2838;
	mul.wide.s32 	%rd4144, %r2924, 8;
	add.s64 	%rd4145, %rd4081, %rd4144;
	ld.local.u64 	%rd4146, [%rd4145];
	ld.local.u64 	%rd4147, [%rd4145+8];
	mov.b64 	{%r2925, %r2926}, %rd4147;
	mov.b64 	{%r2927, %r2928}, %rd4146;
	shf.l.wrap.b32 	%r2929, %r2928, %r2925, 14;
	shf.l.wrap.b32 	%r2930, %r2927, %r2928, 14;
	mov.b64 	%rd4148, {%r2930, %r2929};
	and.b64  	%rd4149, %rd4148, 18014398509481983;
	st.global.u64 	[%rd4085+2816], %rd4149;
	add.s32 	%r2931, %r2837, 648;
	shr.u32 	%r2932, %r2931, 6;
	sub.s32 	%r2933, %r2932, %r2838;
	mul.wide.s32 	%rd4150, %r2933, 8;
	add.s64 	%rd4151, %rd4081, %rd4150;
	ld.local.u64 	%rd4152, [%rd4151];
	shr.u64 	%rd4153, %rd4152, 8;
	and.b64  	%rd4154, %rd4153, 18014398509481983;
	st.global.u64 	[%rd4085+3072], %rd4154;
	add.s32 	%r2934, %r2837, 702;
	shr.u32 	%r2935, %r2934, 6;
	sub.s32 	%r2936, %r2935, %r2838;
	mul.wide.s32 	%rd4155, %r2936, 8;
	add.s64 	%rd4156, %rd4081, %rd4155;
	ld.local.u64 	%rd4157, [%rd4156];
	ld.local.u64 	%rd4158, [%rd4156+8];
	mov.b64 	{%r2937, %r2938}, %rd4158;
	mov.b64 	{%r2939, %r2940}, %rd4157;
	shf.l.wrap.b32 	%r2941, %r2940, %r2937, 2;
	shf.l.wrap.b32 	%r2942, %r2937, %r2938, 2;
	mov.b64 	%rd4159, {%r2941, %r2942};
	and.b64  	%rd4160, %rd4159, 18014398509481983;
	st.global.u64 	[%rd4085+3328], %rd4160;
	add.s32 	%r2943, %r2837, 756;
	shr.u32 	%r2944, %r2943, 6;
	sub.s32 	%r2945, %r2944, %r2838;
	mul.wide.s32 	%rd4161, %r2945, 8;
	add.s64 	%rd4162, %rd4081, %rd4161;
	ld.local.u64 	%rd4163, [%rd4162];
	ld.local.u64 	%rd4164, [%rd4162+8];
	mov.b64 	{%r2946, %r2947}, %rd4164;
	mov.b64 	{%r2948, %r2949}, %rd4163;
	shf.l.wrap.b32 	%r2950, %r2949, %r2946, 12;
	shf.l.wrap.b32 	%r2951, %r2946, %r2947, 12;
	mov.b64 	%rd4165, {%r2950, %r2951};
	and.b64  	%rd4166, %rd4165, 18014398509481983;
	st.global.u64 	[%rd4085+3584], %rd4166;
	add.s32 	%r2952, %r2837, 810;
	shr.u32 	%r2953, %r2952, 6;
	sub.s32 	%r2954, %r2953, %r2838;
	mul.wide.s32 	%rd4167, %r2954, 8;
	add.s64 	%rd4168, %rd4081, %rd4167;
	ld.local.u64 	%rd4169, [%rd4168];
	ld.local.u64 	%rd4170, [%rd4168+8];
	mov.b64 	{%r2955, %r2956}, %rd4170;
	mov.b64 	{%r2957, %r2958}, %rd4169;
	shf.l.wrap.b32 	%r2959, %r2958, %r2955, 22;
	shf.l.wrap.b32 	%r2960, %r2955, %r2956, 22;
	mov.b64 	%rd4171, {%r2959, %r2960};
	and.b64  	%rd4172, %rd4171, 18014398509481983;
	st.global.u64 	[%rd4085+3840], %rd4172;
	add.s32 	%r2961, %r2837, 864;
	shr.u32 	%r2962, %r2961, 6;
	sub.s32 	%r2963, %r2962, %r2838;
	mul.wide.s32 	%rd4173, %r2963, 8;
	add.s64 	%rd4174, %rd4081, %rd4173;
	ld.local.u64 	%rd4175, [%rd4174];
	ld.local.u64 	%rd4176, [%rd4174+8];
	mov.b64 	{%r2964, %r2965}, %rd4176;
	mov.b64 	{%r2966, %r2967}, %rd4175;
	mov.b64 	%rd4177, {%r2967, %r2964};
	and.b64  	%rd4178, %rd4177, 18014398509481983;
	st.global.u64 	[%rd4085+4096], %rd4178;
	add.s32 	%r2968, %r2837, 918;
	shr.u32 	%r2969, %r2968, 6;
	sub.s32 	%r2970, %r2969, %r2838;
	mul.wide.s32 	%rd4179, %r2970, 8;
	add.s64 	%rd4180, %rd4081, %rd4179;
	ld.local.u64 	%rd4181, [%rd4180];
	ld.local.u64 	%rd4182, [%rd4180+8];
	mov.b64 	{%r2971, %r2972}, %rd4182;
	mov.b64 	{%r2973, %r2974}, %rd4181;
	shf.l.wrap.b32 	%r2975, %r2974, %r2971, 10;
	shf.l.wrap.b32 	%r2976, %r2973, %r2974, 10;
	mov.b64 	%rd4183, {%r2976, %r2975};
	and.b64  	%rd4184, %rd4183, 18014398509481983;
	st.global.u64 	[%rd4085+4352], %rd4184;
	add.s32 	%r2977, %r2837, 972;
	shr.u32 	%r2978, %r2977, 6;
	sub.s32 	%r2979, %r2978, %r2838;
	mul.wide.s32 	%rd4185, %r2979, 8;
	add.s64 	%rd4186, %rd4081, %rd4185;
	ld.local.u64 	%rd4187, [%rd4186];
	ld.local.u64 	%rd4188, [%rd4186+8];
	mov.b64 	{%r2980, %r2981}, %rd4188;
	mov.b64 	{%r2982, %r2983}, %rd4187;
	shf.l.wrap.b32 	%r2984, %r2983, %r2980, 20;
	shf.l.wrap.b32 	%r2985, %r2982, %r2983, 20;
	mov.b64 	%rd4189, {%r2985, %r2984};
	and.b64  	%rd4190, %rd4189, 18014398509481983;
	st.global.u64 	[%rd4085+4608], %rd4190;
	add.s32 	%r2986, %r2837, 1026;
	shr.u32 	%r2987, %r2986, 6;
	sub.s32 	%r2988, %r2987, %r2838;
	mul.wide.s32 	%rd4191, %r2988, 8;
	add.s64 	%rd4192, %rd4081, %rd4191;
	ld.local.u64 	%rd4193, [%rd4192];
	shr.u64 	%rd4194, %rd4193, 2;
	and.b64  	%rd4195, %rd4194, 18014398509481983;
	st.global.u64 	[%rd4085+4864], %rd4195;
	add.s32 	%r2989, %r2837, 1080;
	shr.u32 	%r2990, %r2989, 6;
	sub.s32 	%r2991, %r2990, %r2838;
	mul.wide.s32 	%rd4196, %r2991, 8;
	add.s64 	%rd4197, %rd4081, %rd4196;
	ld.local.u64 	%rd4198, [%rd4197];
	ld.local.u64 	%rd4199, [%rd4197+8];
	mov.b64 	{%r2992, %r2993}, %rd4199;
	mov.b64 	{%r2994, %r2995}, %rd4198;
	shf.l.wrap.b32 	%r2996, %r2995, %r2992, 8;
	shf.l.wrap.b32 	%r2997, %r2992, %r2993, 8;
	mov.b64 	%rd4200, {%r2996, %r2997};
	and.b64  	%rd4201, %rd4200, 18014398509481983;
	st.global.u64 	[%rd4085+5120], %rd4201;
	add.s32 	%r2998, %r2837, 1134;
	shr.u32 	%r2999, %r2998, 6;
	sub.s32 	%r3000, %r2999, %r2838;
	mul.wide.s32 	%rd4202, %r3000, 8;
	add.s64 	%rd4203, %rd4081, %rd4202;
	ld.local.u64 	%rd4204, [%rd4203];
	ld.local.u64 	%rd4205, [%rd4203+8];
	mov.b64 	{%r3001, %r3002}, %rd4205;
	mov.b64 	{%r3003, %r3004}, %rd4204;
	shf.l.wrap.b32 	%r3005, %r3004, %r3001, 18;
	shf.l.wrap.b32 	%r3006, %r3001, %r3002, 18;
	mov.b64 	%rd4206, {%r3005, %r3006};
	and.b64  	%rd4207, %rd4206, 18014398509481983;
	st.global.u64 	[%rd4085+5376], %rd4207;
	add.s32 	%r3007, %r2837, 1188;
	shr.u32 	%r3008, %r3007, 6;
	sub.s32 	%r3009, %r3008, %r2838;
	mul.wide.s32 	%rd4208, %r3009, 8;
	add.s64 	%rd4209, %rd4081, %rd4208;
	ld.local.u64 	%rd4210, [%rd4209];
	ld.local.u64 	%rd4211, [%rd4209+8];
	mov.b64 	{%r3010, %r3011}, %rd4211;
	mov.b64 	{%r3012, %r3013}, %rd4210;
	shf.l.wrap.b32 	%r3014, %r3013, %r3010, 28;
	shf.l.wrap.b32 	%r3015, %r3010, %r3011, 28;
	mov.b64 	%rd4212, {%r3014, %r3015};
	and.b64  	%rd4213, %rd4212, 18014398509481983;
	st.global.u64 	[%rd4085+5632], %rd4213;
	add.s32 	%r3016, %r2837, 1242;
	shr.u32 	%r3017, %r3016, 6;
	sub.s32 	%r3018, %r3017, %r2838;
	mul.wide.s32 	%rd4214, %r3018, 8;
	add.s64 	%rd4215, %rd4081, %rd4214;
	ld.local.u64 	%rd4216, [%rd4215];
	ld.local.u64 	%rd4217, [%rd4215+8];
	mov.b64 	{%r3019, %r3020}, %rd4217;
	mov.b64 	{%r3021, %r3022}, %rd4216;
	shf.l.wrap.b32 	%r3023, %r3022, %r3019, 6;
	shf.l.wrap.b32 	%r3024, %r3021, %r3022, 6;
	mov.b64 	%rd4218, {%r3024, %r3023};
	and.b64  	%rd4219, %rd4218, 18014398509481983;
	st.global.u64 	[%rd4085+5888], %rd4219;
	add.s32 	%r3025, %r2837, 1296;
	shr.u32 	%r3026, %r3025, 6;
	sub.s32 	%r3027, %r3026, %r2838;
	mul.wide.s32 	%rd4220, %r3027, 8;
	add.s64 	%rd4221, %rd4081, %rd4220;
	ld.local.u64 	%rd4222, [%rd4221];
	ld.local.u64 	%rd4223, [%rd4221+8];
	mov.b64 	{%r3028, %r3029}, %rd4223;
	mov.b64 	{%r3030, %r3031}, %rd4222;
	shf.l.wrap.b32 	%r3032, %r3031, %r3028, 16;
	shf.l.wrap.b32 	%r3033, %r3030, %r3031, 16;
	mov.b64 	%rd4224, {%r3033, %r3032};
	and.b64  	%rd4225, %rd4224, 18014398509481983;
	st.global.u64 	[%rd4085+6144], %rd4225;
	add.s32 	%r3034, %r2837, 1350;
	shr.u32 	%r3035, %r3034, 6;
	sub.s32 	%r3036, %r3035, %r2838;
	mul.wide.s32 	%rd4226, %r3036, 8;
	add.s64 	%rd4227, %rd4081, %rd4226;
	ld.local.u64 	%rd4228, [%rd4227];
	shr.u64 	%rd4229, %rd4228, 6;
	and.b64  	%rd4230, %rd4229, 18014398509481983;
	st.global.u64 	[%rd4085+6400], %rd4230;
	add.s32 	%r3037, %r2837, 1404;
	shr.u32 	%r3038, %r3037, 6;
	sub.s32 	%r3039, %r3038, %r2838;
	mul.wide.s32 	%rd4231, %r3039, 8;
	add.s64 	%rd4232, %rd4081, %rd4231;
	ld.local.u64 	%rd4233, [%rd4232];
	ld.local.u64 	%rd4234, [%rd4232+8];
	mov.b64 	{%r3040, %r3041}, %rd4234;
	mov.b64 	{%r3042, %r3043}, %rd4233;
	shf.l.wrap.b32 	%r3044, %r3043, %r3040, 4;
	shf.l.wrap.b32 	%r3045, %r3040, %r3041, 4;
	mov.b64 	%rd4235, {%r3044, %r3045};
	and.b64  	%rd4236, %rd4235, 18014398509481983;
	st.global.u64 	[%rd4085+6656], %rd4236;
	add.s32 	%r3046, %r2837, 1458;
	shr.u32 	%r3047, %r3046, 6;
	sub.s32 	%r3048, %r3047, %r2838;
	mul.wide.s32 	%rd4237, %r3048, 8;
	add.s64 	%rd4238, %rd4081, %rd4237;
	ld.local.u64 	%rd4239, [%rd4238];
	ld.local.u64 	%rd4240, [%rd4238+8];
	mov.b64 	{%r3049, %r3050}, %rd4240;
	mov.b64 	{%r3051, %r3052}, %rd4239;
	shf.l.wrap.b32 	%r3053, %r3052, %r3049, 14;
	shf.l.wrap.b32 	%r3054, %r3049, %r3050, 14;
	mov.b64 	%rd4241, {%r3053, %r3054};
	and.b64  	%rd4242, %rd4241, 18014398509481983;
	st.global.u64 	[%rd4085+6912], %rd4242;
	add.s32 	%r3055, %r2837, 1512;
	shr.u32 	%r3056, %r3055, 6;
	sub.s32 	%r3057, %r3056, %r2838;
	mul.wide.s32 	%rd4243, %r3057, 8;
	add.s64 	%rd4244, %rd4081, %rd4243;
	ld.local.u64 	%rd4245, [%rd4244];
	ld.local.u64 	%rd4246, [%rd4244+8];
	mov.b64 	{%r3058, %r3059}, %rd4246;
	mov.b64 	{%r3060, %r3061}, %rd4245;
	shf.l.wrap.b32 	%r3062, %r3061, %r3058, 24;
	shf.l.wrap.b32 	%r3063, %r3058, %r3059, 24;
	mov.b64 	%rd4247, {%r3062, %r3063};
	and.b64  	%rd4248, %rd4247, 18014398509481983;
	st.global.u64 	[%rd4085+7168], %rd4248;
	add.s32 	%r3064, %r2837, 1566;
	shr.u32 	%r3065, %r3064, 6;
	sub.s32 	%r3066, %r3065, %r2838;
	mul.wide.s32 	%rd4249, %r3066, 8;
	add.s64 	%rd4250, %rd4081, %rd4249;
	ld.local.u64 	%rd4251, [%rd4250];
	ld.local.u64 	%rd4252, [%rd4250+8];
	mov.b64 	{%r3067, %r3068}, %rd4252;
	mov.b64 	{%r3069, %r3070}, %rd4251;
	shf.l.wrap.b32 	%r3071, %r3070, %r3067, 2;
	shf.l.wrap.b32 	%r3072, %r3069, %r3070, 2;
	mov.b64 	%rd4253, {%r3072, %r3071};
	and.b64  	%rd4254, %rd4253, 18014398509481983;
	st.global.u64 	[%rd4085+7424], %rd4254;
	add.s32 	%r3073, %r2837, 1620;
	shr.u32 	%r3074, %r3073, 6;
	sub.s32 	%r3075, %r3074, %r2838;
	mul.wide.s32 	%rd4255, %r3075, 8;
	add.s64 	%rd4256, %rd4081, %rd4255;
	ld.local.u64 	%rd4257, [%rd4256];
	ld.local.u64 	%rd4258, [%rd4256+8];
	mov.b64 	{%r3076, %r3077}, %rd4258;
	mov.b64 	{%r3078, %r3079}, %rd4257;
	shf.l.wrap.b32 	%r3080, %r3079, %r3076, 12;
	shf.l.wrap.b32 	%r3081, %r3078, %r3079, 12;
	mov.b64 	%rd4259, {%r3081, %r3080};
	and.b64  	%rd4260, %rd4259, 18014398509481983;
	st.global.u64 	[%rd4085+7680], %rd4260;
	add.s32 	%r3082, %r2837, 1674;
	shr.u32 	%r3083, %r3082, 6;
	sub.s32 	%r3084, %r3083, %r2838;
	mul.wide.s32 	%rd4261, %r3084, 8;
	add.s64 	%rd4262, %rd4081, %rd4261;
	ld.local.u64 	%rd4263, [%rd4262];
	shr.u64 	%rd4264, %rd4263, 10;
	st.global.u64 	[%rd4085+7936], %rd4264;
	bra.uni 	$L__BB0_1666;
$L__BB0_1592:
	mul.wide.s32 	%rd3797, %r1021, 8;
	add.s64 	%rd3798, %rd5, %rd3797;
	ld.local.u64 	%rd3799, [%rd3798];
	shr.u64 	%rd16579, %rd3799, %r1022;
$L__BB0_1593:
	and.b64  	%rd3800, %rd16579, 36028797018963967;
	st.global.u64 	[%rd1521+768], %rd3800;
	add.s32 	%r2712, %r1018, 220;
	shr.u32 	%r2713, %r2712, 6;
	sub.s32 	%r2714, %r2713, %r1019;
	and.b32  	%r2715, %r2712, 60;
	sub.s32 	%r2716, 64, %r2715;
	mul.wide.s32 	%rd3801, %r2714, 8;
	add.s64 	%rd3802, %rd5, %rd3801;
	ld.local.u64 	%rd3803, [%rd3802];
	shr.u64 	%rd3804, %rd3803, %r2715;
	ld.local.u64 	%rd3805, [%rd3802+8];
	shl.b64 	%rd3806, %rd3805, %r2716;
	and.b64  	%rd3807, %rd3806, 36028797018963967;
	or.b64  	%rd3808, %rd3807, %rd3804;
	st.global.u64 	[%rd1521+1024], %rd3808;
	add.s32 	%r2717, %r1018, 275;
	shr.u32 	%r2718, %r2717, 6;
	sub.s32 	%r2719, %r2718, %r1019;
	and.b32  	%r2720, %r2717, 51;
	sub.s32 	%r2721, 64, %r2720;
	mul.wide.s32 	%rd3809, %r2719, 8;
	add.s64 	%rd3810, %rd5, %rd3809;
	ld.local.u64 	%rd3811, [%rd3810];
	shr.u64 	%rd3812, %rd3811, %r2720;
	ld.local.u64 	%rd3813, [%rd3810+8];
	shl.b64 	%rd3814, %rd3813, %r2721;
	and.b64  	%rd3815, %rd3814, 36028797018963967;
	or.b64  	%rd3816, %rd3815, %rd3812;
	st.global.u64 	[%rd1521+1280], %rd3816;
	add.s32 	%r2722, %r1018, 330;
	shr.u32 	%r2723, %r2722, 6;
	sub.s32 	%r2724, %r2723, %r1019;
	and.b32  	%r2725, %r2722, 42;
	sub.s32 	%r2726, 64, %r2725;
	mul.wide.s32 	%rd3817, %r2724, 8;
	add.s64 	%rd3818, %rd5, %rd3817;
	ld.local.u64 	%rd3819, [%rd3818];
	shr.u64 	%rd3820, %rd3819, %r2725;
	ld.local.u64 	%rd3821, [%rd3818+8];
	shl.b64 	%rd3822, %rd3821, %r2726;
	and.b64  	%rd3823, %rd3822, 36028797018963967;
	or.b64  	%rd3824, %rd3823, %rd3820;
	st.global.u64 	[%rd1521+1536], %rd3824;
	add.s32 	%r2727, %r1018, 385;
	shr.u32 	%r2728, %r2727, 6;
	sub.s32 	%r1023, %r2728, %r1019;
	and.b32  	%r1024, %r2727, 33;
	setp.lt.u32 	%p119, %r1024, 10;
	@%p119 bra 	$L__BB0_1595;
	mul.wide.s32 	%rd3825, %r1023, 8;
	add.s64 	%rd3826, %rd5, %rd3825;
	ld.local.u64 	%rd3827, [%rd3826];
	ld.local.u64 	%rd3828, [%rd3826+8];
	shr.u64 	%rd3829, %rd3827, %r1024;
	shl.b64 	%rd3830, %rd3828, 1;
	xor.b32  	%r2729, %r1024, 63;
	shl.b64 	%rd3831, %rd3830, %r2729;
	or.b64  	%rd16580, %rd3831, %rd3829;
	bra.uni 	$L__BB0_1596;
$L__BB0_1595:
	mul.wide.s32 	%rd3832, %r1023, 8;
	add.s64 	%rd3833, %rd5, %rd3832;
	ld.local.u64 	%rd3834, [%rd3833];
	shr.u64 	%rd16580, %rd3834, %r1024;
$L__BB0_1596:
	and.b64  	%rd3835, %rd16580, 36028797018963967;
	st.global.u64 	[%rd1521+1792], %rd3835;
	add.s32 	%r2730, %r1018, 440;
	shr.u32 	%r2731, %r2730, 6;
	sub.s32 	%r2732, %r2731, %r1019;
	and.b32  	%r2733, %r2730, 56;
	sub.s32 	%r2734, 64, %r2733;
	mul.wide.s32 	%rd3836, %r2732, 8;
	add.s64 	%rd3837, %rd5, %rd3836;
	ld.local.u64 	%rd3838, [%rd3837];
	shr.u64 	%rd3839, %rd3838, %r2733;
	ld.local.u64 	%rd3840, [%rd3837+8];
	shl.b64 	%rd3841, %rd3840, %r2734;
	and.b64  	%rd3842, %rd3841, 36028797018963967;
	or.b64  	%rd3843, %rd3842, %rd3839;
	st.global.u64 	[%rd1521+2048], %rd3843;
	add.s32 	%r2735, %r1018, 495;
	shr.u32 	%r2736, %r2735, 6;
	sub.s32 	%r2737, %r2736, %r1019;
	and.b32  	%r2738, %r2735, 47;
	sub.s32 	%r2739, 64, %r2738;
	mul.wide.s32 	%rd3844, %r2737, 8;
	add.s64 	%rd3845, %rd5, %rd3844;
	ld.local.u64 	%rd3846, [%rd3845];
	shr.u64 	%rd3847, %rd3846, %r2738;
	ld.local.u64 	%rd3848, [%rd3845+8];
	shl.b64 	%rd3849, %rd3848, %r2739;
	and.b64  	%rd3850, %rd3849, 36028797018963967;
	or.b64  	%rd3851, %rd3850, %rd3847;
	st.global.u64 	[%rd1521+2304], %rd3851;
	add.s32 	%r2740, %r1018, 550;
	shr.u32 	%r2741, %r2740, 6;
	sub.s32 	%r1025, %r2741, %r1019;
	and.b32  	%r1026, %r2740, 38;
	setp.lt.u32 	%p120, %r1026, 10;
	@%p120 bra 	$L__BB0_1598;
	mul.wide.s32 	%rd3852, %r1025, 8;
	add.s64 	%rd3853, %rd5, %rd3852;
	ld.local.u64 	%rd3854, [%rd3853];
	ld.local.u64 	%rd3855, [%rd3853+8];
	shr.u64 	%rd3856, %rd3854, %r1026;
	shl.b64 	%rd3857, %rd3855, 1;
	xor.b32  	%r2742, %r1026, 63;
	shl.b64 	%rd3858, %rd3857, %r2742;
	or.b64  	%rd16581, %rd3858, %rd3856;
	bra.uni 	$L__BB0_1599;
$L__BB0_1598:
	mul.wide.s32 	%rd3859, %r1025, 8;
	add.s64 	%rd3860, %rd5, %rd3859;
	ld.local.u64 	%rd3861, [%rd3860];
	shr.u64 	%rd16581, %rd3861, %r1026;
$L__BB0_1599:
	and.b64  	%rd3862, %rd16581, 36028797018963967;
	st.global.u64 	[%rd1521+2560], %rd3862;
	add.s32 	%r2743, %r1018, 605;
	shr.u32 	%r2744, %r2743, 6;
	sub.s32 	%r2745, %r2744, %r1019;
	and.b32  	%r2746, %r2743, 61;
	sub.s32 	%r2747, 64, %r2746;
	mul.wide.s32 	%rd3863, %r2745, 8;
	add.s64 	%rd3864, %rd5, %rd3863;
	ld.local.u64 	%rd3865, [%rd3864];
	shr.u64 	%rd3866, %rd3865, %r2746;
	ld.local.u64 	%rd3867, [%rd3864+8];
	shl.b64 	%rd3868, %rd3867, %r2747;
	and.b64  	%rd3869, %rd3868, 36028797018963967;
	or.b64  	%rd3870, %rd3869, %rd3866;
	st.global.u64 	[%rd1521+2816], %rd3870;
	add.s32 	%r2748, %r1018, 660;
	shr.u32 	%r2749, %r2748, 6;
	sub.s32 	%r2750, %r2749, %r1019;
	and.b32  	%r2751, %r2748, 52;
	sub.s32 	%r2752, 64, %r2751;
	mul.wide.s32 	%rd3871, %r2750, 8;
	add.s64 	%rd3872, %rd5, %rd3871;
	ld.local.u64 	%rd3873, [%rd3872];
	shr.u64 	%rd3874, %rd3873, %r2751;
	ld.local.u64 	%rd3875, [%rd3872+8];
	shl.b64 	%rd3876, %rd3875, %r2752;
	and.b64  	%rd3877, %rd3876, 36028797018963967;
	or.b64  	%rd3878, %rd3877, %rd3874;
	st.global.u64 	[%rd1521+3072], %rd3878;
	add.s32 	%r2753, %r1018, 715;
	shr.u32 	%r2754, %r2753, 6;
	sub.s32 	%r2755, %r2754, %r1019;
	and.b32  	%r2756, %r2753, 43;
	sub.s32 	%r2757, 64, %r2756;
	mul.wide.s32 	%rd3879, %r2755, 8;
	add.s64 	%rd3880, %rd5, %rd3879;
	ld.local.u64 	%rd3881, [%rd3880];
	shr.u64 	%rd3882, %rd3881, %r2756;
	ld.local.u64 	%rd3883, [%rd3880+8];
	shl.b64 	%rd3884, %rd3883, %r2757;
	and.b64  	%rd3885, %rd3884, 36028797018963967;
	or.b64  	%rd3886, %rd3885, %rd3882;
	st.global.u64 	[%rd1521+3328], %rd3886;
	add.s32 	%r2758, %r1018, 770;
	shr.u32 	%r2759, %r2758, 6;
	sub.s32 	%r1027, %r2759, %r1019;
	and.b32  	%r1028, %r2758, 34;
	setp.lt.u32 	%p121, %r1028, 10;
	@%p121 bra 	$L__BB0_1601;
	mul.wide.s32 	%rd3887, %r1027, 8;
	add.s64 	%rd3888, %rd5, %rd3887;
	ld.local.u64 	%rd3889, [%rd3888];
	ld.local.u64 	%rd3890, [%rd3888+8];
	shr.u64 	%rd3891, %rd3889, %r1028;
	shl.b64 	%rd3892, %rd3890, 1;
	xor.b32  	%r2760, %r1028, 63;
	shl.b64 	%rd3893, %rd3892, %r2760;
	or.b64  	%rd16582, %rd3893, %rd3891;
	bra.uni 	$L__BB0_1602;
$L__BB0_1601:
	mul.wide.s32 	%rd3894, %r1027, 8;
	add.s64 	%rd3895, %rd5, %rd3894;
	ld.local.u64 	%rd3896, [%rd3895];
	shr.u64 	%rd16582, %rd3896, %r1028;
$L__BB0_1602:
	and.b64  	%rd3897, %rd16582, 36028797018963967;
	st.global.u64 	[%rd1521+3584], %rd3897;
	add.s32 	%r2761, %r1018, 825;
	shr.u32 	%r2762, %r2761, 6;
	sub.s32 	%r2763, %r2762, %r1019;
	and.b32  	%r2764, %r2761, 57;
	sub.s32 	%r2765, 64, %r2764;
	mul.wide.s32 	%rd3898, %r2763, 8;
	add.s64 	%rd3899, %rd5, %rd3898;
	ld.local.u64 	%rd3900, [%rd3899];
	shr.u64 	%rd3901, %rd3900, %r2764;
	ld.local.u64 	%rd3902, [%rd3899+8];
	shl.b64 	%rd3903, %rd3902, %r2765;
	and.b64  	%rd3904, %rd3903, 36028797018963967;
	or.b64  	%rd3905, %rd3904, %rd3901;
	st.global.u64 	[%rd1521+3840], %rd3905;
	add.s32 	%r2766, %r1018, 880;
	shr.u32 	%r2767, %r2766, 6;
	sub.s32 	%r2768, %r2767, %r1019;
	and.b32  	%r2769, %r2766, 48;
	sub.s32 	%r2770, 64, %r2769;
	mul.wide.s32 	%rd3906, %r2768, 8;
	add.s64 	%rd3907, %rd5, %rd3906;
	ld.local.u64 	%rd3908, [%rd3907];
	shr.u64 	%rd3909, %rd3908, %r2769;
	ld.local.u64 	%rd3910, [%rd3907+8];
	shl.b64 	%rd3911, %rd3910, %r2770;
	and.b64  	%rd3912, %rd3911, 36028797018963967;
	or.b64  	%rd3913, %rd3912, %rd3909;
	st.global.u64 	[%rd1521+4096], %rd3913;
	add.s32 	%r2771, %r1018, 935;
	shr.u32 	%r2772, %r2771, 6;
	sub.s32 	%r1029, %r2772, %r1019;
	and.b32  	%r1030, %r2771, 39;
	setp.lt.u32 	%p122, %r1030, 10;
	@%p122 bra 	$L__BB0_1604;
	mul.wide.s32 	%rd3914, %r1029, 8;
	add.s64 	%rd3915, %rd5, %rd3914;
	ld.local.u64 	%rd3916, [%rd3915];
	ld.local.u64 	%rd3917, [%rd3915+8];
	shr.u64 	%rd3918, %rd3916, %r1030;
	shl.b64 	%rd3919, %rd3917, 1;
	xor.b32  	%r2773, %r1030, 63;
	shl.b64 	%rd3920, %rd3919, %r2773;
	or.b64  	%rd16583, %rd3920, %rd3918;
	bra.uni 	$L__BB0_1605;
$L__BB0_1604:
	mul.wide.s32 	%rd3921, %r1029, 8;
	add.s64 	%rd3922, %rd5, %rd3921;
	ld.local.u64 	%rd3923, [%rd3922];
	shr.u64 	%rd16583, %rd3923, %r1030;
$L__BB0_1605:
	and.b64  	%rd3924, %rd16583, 36028797018963967;
	st.global.u64 	[%rd1521+4352], %rd3924;
	add.s32 	%r2774, %r1018, 990;
	shr.u32 	%r2775, %r2774, 6;
	sub.s32 	%r2776, %r2775, %r1019;
	and.b32  	%r2777, %r2774, 62;
	sub.s32 	%r2778, 64, %r2777;
	mul.wide.s32 	%rd3925, %r2776, 8;
	add.s64 	%rd3926, %rd5, %rd3925;
	ld.local.u64 	%rd3927, [%rd3926];
	shr.u64 	%rd3928, %rd3927, %r2777;
	ld.local.u64 	%rd3929, [%rd3926+8];
	shl.b64 	%rd3930, %rd3929, %r2778;
	and.b64  	%rd3931, %rd3930, 36028797018963967;
	or.b64  	%rd3932, %rd3931, %rd3928;
	st.global.u64 	[%rd1521+4608], %rd3932;
	add.s32 	%r2779, %r1018, 1045;
	shr.u32 	%r2780, %r2779, 6;
	sub.s32 	%r2781, %r2780, %r1019;
	and.b32  	%r2782, %r2779, 53;
	sub.s32 	%r2783, 64, %r2782;
	mul.wide.s32 	%rd3933, %r2781, 8;
	add.s64 	%rd3934, %rd5, %rd3933;
	ld.local.u64 	%rd3935, [%rd3934];
	shr.u64 	%rd3936, %rd3935, %r2782;
	ld.local.u64 	%rd3937, [%rd3934+8];
	shl.b64 	%rd3938, %rd3937, %r2783;
	and.b64  	%rd3939, %rd3938, 36028797018963967;
	or.b64  	%rd3940, %rd3939, %rd3936;
	st.global.u64 	[%rd1521+4864], %rd3940;
	add.s32 	%r2784, %r1018, 1100;
	shr.u32 	%r2785, %r2784, 6;
	sub.s32 	%r2786, %r2785, %r1019;
	and.b32  	%r2787, %r2784, 44;
	sub.s32 	%r2788, 64, %r2787;
	mul.wide.s32 	%rd3941, %r2786, 8;
	add.s64 	%rd3942, %rd5, %rd3941;
	ld.local.u64 	%rd3943, [%rd3942];
	shr.u64 	%rd3944, %rd3943, %r2787;
	ld.local.u64 	%rd3945, [%rd3942+8];
	shl.b64 	%rd3946, %rd3945, %r2788;
	and.b64  	%rd3947, %rd3946, 36028797018963967;
	or.b64  	%rd3948, %rd3947, %rd3944;
	st.global.u64 	[%rd1521+5120], %rd3948;
	add.s32 	%r2789, %r1018, 1155;
	shr.u32 	%r2790, %r2789, 6;
	sub.s32 	%r1031, %r2790, %r1019;
	and.b32  	%r1032, %r2789, 35;
	setp.lt.u32 	%p123, %r1032, 10;
	@%p123 bra 	$L__BB0_1607;
	mul.wide.s32 	%rd3949, %r1031, 8;
	add.s64 	%rd3950, %rd5, %rd3949;
	ld.local.u64 	%rd3951, [%rd3950];
	ld.local.u64 	%rd3952, [%rd3950+8];
	shr.u64 	%rd3953, %rd3951, %r1032;
	shl.b64 	%rd3954, %rd3952, 1;
	xor.b32  	%r2791, %r1032, 63;
	shl.b64 	%rd3955, %rd3954, %r2791;
	or.b64  	%rd16584, %rd3955, %rd3953;
	bra.uni 	$L__BB0_1608;
$L__BB0_1607:
	mul.wide.s32 	%rd3956, %r1031, 8;
	add.s64 	%rd3957, %rd5, %rd3956;
	ld.local.u64 	%rd3958, [%rd3957];
	shr.u64 	%rd16584, %rd3958, %r1032;
$L__BB0_1608:
	and.b64  	%rd3959, %rd16584, 36028797018963967;
	st.global.u64 	[%rd1521+5376], %rd3959;
	add.s32 	%r2792, %r1018, 1210;
	shr.u32 	%r2793, %r2792, 6;
	sub.s32 	%r2794, %r2793, %r1019;
	and.b32  	%r2795, %r2792, 58;
	sub.s32 	%r2796, 64, %r2795;
	mul.wide.s32 	%rd3960, %r2794, 8;
	add.s64 	%rd3961, %rd5, %rd3960;
	ld.local.u64 	%rd3962, [%rd3961];
	shr.u64 	%rd3963, %rd3962, %r2795;
	ld.local.u64 	%rd3964, [%rd3961+8];
	shl.b64 	%rd3965, %rd3964, %r2796;
	and.b64  	%rd3966, %rd3965, 36028797018963967;
	or.b64  	%rd3967, %rd3966, %rd3963;
	st.global.u64 	[%rd1521+5632], %rd3967;
	add.s32 	%r2797, %r1018, 1265;
	shr.u32 	%r2798, %r2797, 6;
	sub.s32 	%r2799, %r2798, %r1019;
	and.b32  	%r2800, %r2797, 49;
	sub.s32 	%r2801, 64, %r2800;
	mul.wide.s32 	%rd3968, %r2799, 8;
	add.s64 	%rd3969, %rd5, %rd3968;
	ld.local.u64 	%rd3970, [%rd3969];
	shr.u64 	%rd3971, %rd3970, %r2800;
	ld.local.u64 	%rd3972, [%rd3969+8];
	shl.b64 	%rd3973, %rd3972, %r2801;
	and.b64  	%rd3974, %rd3973, 36028797018963967;
	or.b64  	%rd3975, %rd3974, %rd3971;
	st.global.u64 	[%rd1521+5888], %rd3975;
	add.s32 	%r2802, %r1018, 1320;
	shr.u32 	%r2803, %r2802, 6;
	sub.s32 	%r1033, %r2803, %r1019;
	and.b32  	%r1034, %r2802, 40;
	setp.lt.u32 	%p124, %r1034, 10;
	@%p124 bra 	$L__BB0_1610;
	mul.wide.s32 	%rd3976, %r1033, 8;
	add.s64 	%rd3977, %rd5, %rd3976;
	ld.local.u64 	%rd3978, [%rd3977];
	ld.local.u64 	%rd3979, [%rd3977+8];
	shr.u64 	%rd3980, %rd3978, %r1034;
	shl.b64 	%rd3981, %rd3979, 1;
	xor.b32  	%r2804, %r1034, 63;
	shl.b64 	%rd3982, %rd3981, %r2804;
	or.b64  	%rd16585, %rd3982, %rd3980;
	bra.uni 	$L__BB0_1611;
$L__BB0_1610:
	mul.wide.s32 	%rd3983, %r1033, 8;
	add.s64 	%rd3984, %rd5, %rd3983;
	ld.local.u64 	%rd3985, [%rd3984];
	shr.u64 	%rd16585, %rd3985, %r1034;
$L__BB0_1611:
	and.b64  	%rd3986, %rd16585, 36028797018963967;
	st.global.u64 	[%rd1521+6144], %rd3986;
	add.s32 	%r2805, %r1018, 1375;
	shr.u32 	%r2806, %r2805, 6;
	sub.s32 	%r2807, %r2806, %r1019;
	and.b32  	%r2808, %r2805, 63;
	sub.s32 	%r2809, 64, %r2808;
	mul.wide.s32 	%rd3987, %r2807, 8;
	add.s64 	%rd3988, %rd5, %rd3987;
	ld.local.u64 	%rd3989, [%rd3988];
	shr.u64 	%rd3990, %rd3989, %r2808;
	ld.local.u64 	%rd3991, [%rd3988+8];
	shl.b64 	%rd3992, %rd3991, %r2809;
	and.b64  	%rd3993, %rd3992, 36028797018963967;
	or.b64  	%rd3994, %rd3993, %rd3990;
	st.global.u64 	[%rd1521+6400], %rd3994;
	add.s32 	%r2810, %r1018, 1430;
	shr.u32 	%r2811, %r2810, 6;
	sub.s32 	%r2812, %r2811, %r1019;
	and.b32  	%r2813, %r2810, 54;
	sub.s32 	%r2814, 64, %r2813;
	mul.wide.s32 	%rd3995, %r2812, 8;
	add.s64 	%rd3996, %rd5, %rd3995;
	ld.local.u64 	%rd3997, [%rd3996];
	shr.u64 	%rd3998, %rd3997, %r2813;
	ld.local.u64 	%rd3999, [%rd3996+8];
	shl.b64 	%rd4000, %rd3999, %r2814;
	and.b64  	%rd4001, %rd4000, 36028797018963967;
	or.b64  	%rd4002, %rd4001, %rd3998;
	st.global.u64 	[%rd1521+6656], %rd4002;
	add.s32 	%r2815, %r1018, 1485;
	shr.u32 	%r2816, %r2815, 6;
	sub.s32 	%r2817, %r2816, %r1019;
	and.b32  	%r2818, %r2815, 45;
	sub.s32 	%r2819, 64, %r2818;
	mul.wide.s32 	%rd4003, %r2817, 8;
	add.s64 	%rd4004, %rd5, %rd4003;
	ld.local.u64 	%rd4005, [%rd4004];
	shr.u64 	%rd4006, %rd4005, %r2818;
	ld.local.u64 	%rd4007, [%rd4004+8];
	shl.b64 	%rd4008, %rd4007, %r2819;
	and.b64  	%rd4009, %rd4008, 36028797018963967;
	or.b64  	%rd4010, %rd4009, %rd4006;
	st.global.u64 	[%rd1521+6912], %rd4010;
	add.s32 	%r2820, %r1018, 1540;
	shr.u32 	%r2821, %r2820, 6;
	sub.s32 	%r1035, %r2821, %r1019;
	and.b32  	%r1036, %r2820, 36;
	setp.lt.u32 	%p125, %r1036, 10;
	@%p125 bra 	$L__BB0_1613;
	mul.wide.s32 	%rd4011, %r1035, 8;
	add.s64 	%rd4012, %rd5, %rd4011;
	ld.local.u64 	%rd4013, [%rd4012];
	ld.local.u64 	%rd4014, [%rd4012+8];
	shr.u64 	%rd4015, %rd4013, %r1036;
	shl.b64 	%rd4016, %rd4014, 1;
	xor.b32  	%r2822, %r1036, 63;
	shl.b64 	%rd4017, %rd4016, %r2822;
	or.b64  	%rd16586, %rd4017, %rd4015;
	bra.uni 	$L__BB0_1614;
$L__BB0_1613:
	mul.wide.s32 	%rd4018, %r1035, 8;
	add.s64 	%rd4019, %rd5, %rd4018;
	ld.local.u64 	%rd4020, [%rd4019];
	shr.u64 	%rd16586, %rd4020, %r1036;
$L__BB0_1614:
	and.b64  	%rd4021, %rd16586, 36028797018963967;
	st.global.u64 	[%rd1521+7168], %rd4021;
	add.s32 	%r2823, %r1018, 1595;
	shr.u32 	%r2824, %r2823, 6;
	sub.s32 	%r2825, %r2824, %r1019;
	and.b32  	%r2826, %r2823, 59;
	sub.s32 	%r2827, 64, %r2826;
	mul.wide.s32 	%rd4022, %r2825, 8;
	add.s64 	%rd4023, %rd5, %rd4022;
	ld.local.u64 	%rd4024, [%rd4023];
	shr.u64 	%rd4025, %rd4024, %r2826;
	ld.local.u64 	%rd4026, [%rd4023+8];
	shl.b64 	%rd4027, %rd4026, %r2827;
	and.b64  	%rd4028, %rd4027, 36028797018963967;
	or.b64  	%rd4029, %rd4028, %rd4025;
	st.global.u64 	[%rd1521+7424], %rd4029;
	add.s32 	%r2828, %r1018, 1650;
	shr.u32 	%r2829, %r2828, 6;
	sub.s32 	%r2830, %r2829, %r1019;
	and.b32  	%r2831, %r2828, 50;
	sub.s32 	%r2832, 64, %r2831;
	mul.wide.s32 	%rd4030, %r2830, 8;
	add.s64 	%rd4031, %rd5, %rd4030;
	ld.local.u64 	%rd4032, [%rd4031];
	shr.u64 	%rd4033, %rd4032, %r2831;
	ld.local.u64 	%rd4034, [%rd4031+8];
	shl.b64 	%rd4035, %rd4034, %r2832;
	and.b64  	%rd4036, %rd4035, 36028797018963967;
	or.b64  	%rd4037, %rd4036, %rd4033;
	st.global.u64 	[%rd1521+7680], %rd4037;
	add.s32 	%r2833, %r1018, 1705;
	shr.u32 	%r2834, %r2833, 6;
	sub.s32 	%r1037, %r2834, %r1019;
	and.b32  	%r1038, %r2833, 41;
	setp.eq.s32 	%p126, %r1038, 9;
	@%p126 bra 	$L__BB0_1616;
	sub.s32 	%r2835, 64, %r1038;
	mul.wide.s32 	%rd4038, %r1037, 8;
	add.s64 	%rd4039, %rd5, %rd4038;
	ld.local.u64 	%rd4040, [%rd4039];
	shr.u64 	%rd4041, %rd4040, %r1038;
	ld.local.u64 	%rd4042, [%rd4039+8];
	shl.b64 	%rd4043, %rd4042, %r2835;
	and.b64  	%rd4044, %rd4043, 36028797018963967;
	or.b64  	%rd1546, %rd4044, %rd4041;
	st.global.u64 	[%rd1521+7936], %rd1546;
	bra.uni 	$L__BB0_1666;
$L__BB0_1616:
	mul.wide.s32 	%rd4045, %r1037, 8;
	add.s64 	%rd4046, %rd5, %rd4045;
	ld.local.u64 	%rd4047, [%rd4046];
	shr.u64 	%rd1547, %rd4047, 9;
	st.global.u64 	[%rd1521+7936], %rd1547;
	bra.uni 	$L__BB0_1666;
$L__BB0_1617:
	cvta.to.local.u64 	%rd3537, %rd1622;
	mov.u32 	%r2476, %tid.x;
	mul.lo.s32 	%r2477, %r2476, 1792;
	mul.lo.s32 	%r2478, %r2476, 28;
	mul.wide.u32 	%rd3538, %r2478, 8;
	add.s64 	%rd3539, %rd32, %rd3538;
	ld.global.nc.u64 	%rd3540, [%rd3539];
	st.local.u64 	[%rd3537], %rd3540;
	ld.global.nc.u64 	%rd3541, [%rd3539+8];
	st.local.u64 	[%rd3537+8], %rd3541;
	ld.global.nc.u64 	%rd3542, [%rd3539+16];
	st.local.u64 	[%rd3537+16], %rd3542;
	ld.global.nc.u64 	%rd3543, [%rd3539+24];
	st.local.u64 	[%rd3537+24], %rd3543;
	ld.global.nc.u64 	%rd3544, [%rd3539+32];
	st.local.u64 	[%rd3537+32], %rd3544;
	ld.global.nc.u64 	%rd3545, [%rd3539+40];
	st.local.u64 	[%rd3537+40], %rd3545;
	ld.global.nc.u64 	%rd3546, [%rd3539+48];
	st.local.u64 	[%rd3537+48], %rd3546;
	ld.global.nc.u64 	%rd3547, [%rd3539+56];
	st.local.u64 	[%rd3537+56], %rd3547;
	ld.global.nc.u64 	%rd3548, [%rd3539+64];
	st.local.u64 	[%rd3537+64], %rd3548;
	ld.global.nc.u64 	%rd3549, [%rd3539+72];
	st.local.u64 	[%rd3537+72], %rd3549;
	ld.global.nc.u64 	%rd3550, [%rd3539+80];
	st.local.u64 	[%rd3537+80], %rd3550;
	ld.global.nc.u64 	%rd3551, [%rd3539+88];
	st.local.u64 	[%rd3537+88], %rd3551;
	ld.global.nc.u64 	%rd3552, [%rd3539+96];
	st.local.u64 	[%rd3537+96], %rd3552;
	ld.global.nc.u64 	%rd3553, [%rd3539+104];
	st.local.u64 	[%rd3537+104], %rd3553;
	ld.global.nc.u64 	%rd3554, [%rd3539+112];
	st.local.u64 	[%rd3537+112], %rd3554;
	ld.global.nc.u64 	%rd3555, [%rd3539+120];
	st.local.u64 	[%rd3537+120], %rd3555;
	ld.global.nc.u64 	%rd3556, [%rd3539+128];
	st.local.u64 	[%rd3537+128], %rd3556;
	ld.global.nc.u64 	%rd3557, [%rd3539+136];
	st.local.u64 	[%rd3537+136], %rd3557;
	ld.global.nc.u64 	%rd3558, [%rd3539+144];
	st.local.u64 	[%rd3537+144], %rd3558;
	ld.global.nc.u64 	%rd3559, [%rd3539+152];
	st.local.u64 	[%rd3537+152], %rd3559;
	ld.global.nc.u64 	%rd3560, [%rd3539+160];
	st.local.u64 	[%rd3537+160], %rd3560;
	ld.global.nc.u64 	%rd3561, [%rd3539+168];
	st.local.u64 	[%rd3537+168], %rd3561;
	ld.global.nc.u64 	%rd3562, [%rd3539+176];
	st.local.u64 	[%rd3537+176], %rd3562;
	ld.global.nc.u64 	%rd3563, [%rd3539+184];
	st.local.u64 	[%rd3537+184], %rd3563;
	ld.global.nc.u64 	%rd3564, [%rd3539+192];
	st.local.u64 	[%rd3537+192], %rd3564;
	ld.global.nc.u64 	%rd3565, [%rd3539+200];
	st.local.u64 	[%rd3537+200], %rd3565;
	ld.global.nc.u64 	%rd3566, [%rd3539+208];
	st.local.u64 	[%rd3537+208], %rd3566;
	ld.global.nc.u64 	%rd3567, [%rd3539+216];
	st.local.u64 	[%rd3537+216], %rd3567;
	ld.global.nc.u64 	%rd3568, [%rd3539+224];
	st.local.u64 	[%rd3537+224], %rd3568;
	shr.u32 	%r2479, %r2477, 6;
	sub.s32 	%r2480, %r2479, %r2478;
	mul.wide.s32 	%rd3569, %r2480, 8;
	add.s64 	%rd3570, %rd3537, %rd3569;
	ld.local.u64 	%rd3571, [%rd3570];
	and.b64  	%rd3572, %rd3571, 72057594037927935;
	mul.wide.u32 	%rd3573, %r2476, 8;
	add.s64 	%rd3574, %rd33, %rd3573;
	st.global.u64 	[%rd3574], %rd3572;
	add.s64 	%rd3575, %rd3570, %rd3569;
	ld.local.u64 	%rd3576, [%rd3575];
	ld.local.u64 	%rd3577, [%rd3575+8];
	mov.b64 	{%r2481, %r2482}, %rd3577;
	mov.b64 	{%r2483, %r2484}, %rd3576;
	shf.l.wrap.b32 	%r2485, %r2484, %r2481, 8;
	shf.l.wrap.b32 	%r2486, %r2481, %r2482, 8;
	mov.b64 	%rd3578, {%r2485, %r2486};
	and.b64  	%rd3579, %rd3578, 72057594037927935;
	st.global.u64 	[%rd3574+256], %rd3579;
	or.b32  	%r2487, %r2477, 64;
	shr.u32 	%r2488, %r2487, 6;
	sub.s32 	%r2489, %r2488, %r2478;
	mul.wide.s32 	%rd3580, %r2489, 8;
	add.s64 	%rd3581, %rd3570, %rd3580;
	ld.local.u64 	%rd3582, [%rd3581];
	ld.local.u64 	%rd3583, [%rd3581+8];
	mov.b64 	{%r2490, %r2491}, %rd3583;
	mov.b64 	{%r2492, %r2493}, %rd3582;
	shf.l.wrap.b32 	%r2494, %r2493, %r2490, 16;
	shf.l.wrap.b32 	%r2495, %r2490, %r2491, 16;
	mov.b64 	%rd3584, {%r2494, %r2495};
	and.b64  	%rd3585, %rd3584, 72057594037927935;
	st.global.u64 	[%rd3574+512], %rd3585;
	or.b32  	%r2496, %r2477, 128;
	shr.u32 	%r2497, %r2496, 6;
	sub.s32 	%r2498, %r2497, %r2478;
	mul.wide.s32 	%rd3586, %r2498, 8;
	add.s64 	%rd3587, %rd3570, %rd3586;
	ld.local.u64 	%rd3588, [%rd3587];
	ld.local.u64 	%rd3589, [%rd3587+8];
	mov.b64 	{%r2499, %r2500}, %rd3589;
	mov.b64 	{%r2501, %r2502}, %rd3588;
	shf.l.wrap.b32 	%r2503, %r2502, %r2499, 24;
	shf.l.wrap.b32 	%r2504, %r2499, %r2500, 24;
	mov.b64 	%rd3590, {%r2503, %r2504};
	and.b64  	%rd3591, %rd3590, 72057594037927935;
	st.global.u64 	[%rd3574+768], %rd3591;
	or.b32  	%r2505, %r2477, 192;
	shr.u32 	%r2506, %r2505, 6;
	sub.s32 	%r2507, %r2506, %r2478;
	mul.wide.s32 	%rd3592, %r2507, 8;
	add.s64 	%rd3593, %rd3570, %rd3592;
	ld.local.u64 	%rd3594, [%rd3593];
	ld.local.u64 	%rd3595, [%rd3593+8];
	mov.b64 	{%r2508, %r2509}, %rd3595;
	mov.b64 	{%r2510, %r2511}, %rd3594;
	mov.b64 	%rd3596, {%r2511, %r2508};
	and.b64  	%rd3597, %rd3596, 72057594037927935;
	st.global.u64 	[%rd3574+1024], %rd3597;
	add.s32 	%r2512, %r2477, 280;
	shr.u32 	%r2513, %r2512, 6;
	sub.s32 	%r2514, %r2513, %r2478;
	mul.wide.s32 	%rd3598, %r2514, 8;
	add.s64 	%rd3599, %rd3570, %rd3598;
	ld.local.u64 	%rd3600, [%rd3599];
	ld.local.u64 	%rd3601, [%rd3599+8];
	mov.b64 	{%r2515, %r2516}, %rd3601;
	mov.b64 	{%r2517, %r2518}, %rd3600;
	shf.l.wrap.b32 	%r2519, %r2518, %r2515, 8;
	shf.l.wrap.b32 	%r2520, %r2517, %r2518, 8;
	mov.b64 	%rd3602, {%r2520, %r2519};
	and.b64  	%rd3603, %rd3602, 72057594037927935;
	st.global.u64 	[%rd3574+1280], %rd3603;
	add.s32 	%r2521, %r2477, 336;
	shr.u32 	%r2522, %r2521, 6;
	sub.s32 	%r2523, %r2522, %r2478;
	mul.wide.s32 	%rd3604, %r2523, 8;
	add.s64 	%rd3605, %rd3570, %rd3604;
	ld.local.u64 	%rd3606, [%rd3605];
	ld.local.u64 	%rd3607, [%rd3605+8];
	mov.b64 	{%r2524, %r2525}, %rd3607;
	mov.b64 	{%r2526, %r2527}, %rd3606;
	shf.l.wrap.b32 	%r2528, %r2527, %r2524, 16;
	shf.l.wrap.b32 	%r2529, %r2526, %r2527, 16;
	mov.b64 	%rd3608, {%r2529, %r2528};
	and.b64  	%rd3609, %rd3608, 72057594037927935;
	st.global.u64 	[%rd3574+1536], %rd3609;
	add.s32 	%r2530, %r2477, 392;
	shr.u32 	%r2531, %r2530, 6;
	sub.s32 	%r2532, %r2531, %r2478;
	mul.wide.s32 	%rd3610, %r2532, 8;
	add.s64 	%rd3611, %rd3570, %rd3610;
	ld.local.u64 	%rd3612, [%rd3611];
	shr.u64 	%rd3613, %rd3612, 8;
	st.global.u64 	[%rd3574+1792], %rd3613;
	ld.local.u64 	%rd3614, [%rd3570+56];
	and.b64  	%rd3615, %rd3614, 72057594037927935;
	st.global.u64 	[%rd3574+2048], %rd3615;
	add.s32 	%r2533, %r2477, 504;
	shr.u32 	%r2534, %r2533, 6;
	sub.s32 	%r2535, %r2534, %r2478;
	mul.wide.s32 	%rd3616, %r2535, 8;
	add.s64 	%rd3617, %rd3570, %rd3616;
	ld.local.u64 	%rd3618, [%rd3617];
	ld.local.u64 	%rd3619, [%rd3617+8];
	mov.b64 	{%r2536, %r2537}, %rd3619;
	mov.b64 	{%r2538, %r2539}, %rd3618;
	shf.l.wrap.b32 	%r2540, %r2539, %r2536, 8;
	shf.l.wrap.b32 	%r2541, %r2536, %r2537, 8;
	mov.b64 	%rd3620, {%r2540, %r2541};
	and.b64  	%rd3621, %rd3620, 72057594037927935;
	st.global.u64 	[%rd3574+2304], %rd3621;
	add.s32 	%r2542, %r2477, 560;
	shr.u32 	%r2543, %r2542, 6;
	sub.s32 	%r2544, %r2543, %r2478;
	mul.wide.s32 	%rd3622, %r2544, 8;
	add.s64 	%rd3623, %rd3570, %rd3622;
	ld.local.u64 	%rd3624, [%rd3623];
	ld.local.u64 	%rd3625, [%rd3623+8];
	mov.b64 	{%r2545, %r2546}, %rd3625;
	mov.b64 	{%r2547, %r2548}, %rd3624;
	shf.l.wrap.b32 	%r2549, %r2548, %r2545, 16;
	shf.l.wrap.b32 	%r2550, %r2545, %r2546, 16;
	mov.b64 	%rd3626, {%r2549, %r2550};
	and.b64  	%rd3627, %rd3626, 72057594037927935;
	st.global.u64 	[%rd3574+2560], %rd3627;
	add.s32 	%r2551, %r2477, 616;
	shr.u32 	%r2552, %r2551, 6;
	sub.s32 	%r2553, %r2552, %r2478;
	mul.wide.s32 	%rd3628, %r2553, 8;
	add.s64 	%rd3629, %rd3570, %rd3628;
	ld.local.u64 	%rd3630, [%rd3629];
	ld.local.u64 	%rd3631, [%rd3629+8];
	mov.b64 	{%r2554, %r2555}, %rd3631;
	mov.b64 	{%r2556, %r2557}, %rd3630;
	shf.l.wrap.b32 	%r2558, %r2557, %r2554, 24;
	shf.l.wrap.b32 	%r2559, %r2554, %r2555, 24;
	mov.b64 	%rd3632, {%r2558, %r2559};
	and.b64  	%rd3633, %rd3632, 72057594037927935;
	st.global.u64 	[%rd3574+2816], %rd3633;
	add.s32 	%r2560, %r2477, 672;
	shr.u32 	%r2561, %r2560, 6;
	sub.s32 	%r2562, %r2561, %r2478;
	mul.wide.s32 	%rd3634, %r2562, 8;
	add.s64 	%rd3635, %rd3570, %rd3634;
	ld.local.u64 	%rd3636, [%rd3635];
	ld.local.u64 	%rd3637, [%rd3635+8];
	mov.b64 	{%r2563, %r2564}, %rd3637;
	mov.b64 	{%r2565, %r2566}, %rd3636;
	mov.b64 	%rd3638, {%r2566, %r2563};
	and.b64  	%rd3639, %rd3638, 72057594037927935;
	st.global.u64 	[%rd3574+3072], %rd3639;
	add.s32 	%r2567, %r2477, 728;
	shr.u32 	%r2568, %r2567, 6;
	sub.s32 	%r2569, %r2568, %r2478;
	mul.wide.s32 	%rd3640, %r2569, 8;
	add.s64 	%rd3641, %rd3570, %rd3640;
	ld.local.u64 	%rd3642, [%rd3641];
	ld.local.u64 	%rd3643, [%rd3641+8];
	mov.b64 	{%r2570, %r2571}, %rd3643;
	mov.b64 	{%r2572, %r2573}, %rd3642;
	shf.l.wrap.b32 	%r2574, %r2573, %r2570, 8;
	shf.l.wrap.b32 	%r2575, %r2572, %r2573, 8;
	mov.b64 	%rd3644, {%r2575, %r2574};
	and.b64  	%rd3645, %rd3644, 72057594037927935;
	st.global.u64 	[%rd3574+3328], %rd3645;
	add.s32 	%r2576, %r2477, 784;
	shr.u32 	%r2577, %r2576, 6;
	sub.s32 	%r2578, %r2577, %r2478;
	mul.wide.s32 	%rd3646, %r2578, 8;
	add.s64 	%rd3647, %rd3570, %rd3646;
	ld.local.u64 	%rd3648, [%rd3647];
	ld.local.u64 	%rd3649, [%rd3647+8];
	mov.b64 	{%r2579, %r2580}, %rd3649;
	mov.b64 	{%r2581, %r2582}, %rd3648;
	shf.l.wrap.b32 	%r2583, %r2582, %r2579, 16;
	shf.l.wrap.b32 	%r2584, %r2581, %r2582, 16;
	mov.b64 	%rd3650, {%r2584, %r2583};
	and.b64  	%rd3651, %rd3650, 72057594037927935;
	st.global.u64 	[%rd3574+3584], %rd3651;
	add.s32 	%r2585, %r2477, 840;
	shr.u32 	%r2586, %r2585, 6;
	sub.s32 	%r2587, %r2586, %r2478;
	mul.wide.s32 	%rd3652, %r2587, 8;
	add.s64 	%rd3653, %rd3570, %rd3652;
	ld.local.u64 	%rd3654, [%rd3653];
	shr.u64 	%rd3655, %rd3654, 8;
	st.global.u64 	[%rd3574+3840], %rd3655;
	ld.local.u64 	%rd3656, [%rd3570+112];
	and.b64  	%rd3657, %rd3656, 72057594037927935;
	st.global.u64 	[%rd3574+4096], %rd3657;
	add.s32 	%r2588, %r2477, 952;
	shr.u32 	%r2589, %r2588, 6;
	sub.s32 	%r2590, %r2589, %r2478;
	mul.wide.s32 	%rd3658, %r2590, 8;
	add.s64 	%rd3659, %rd3570, %rd3658;
	ld.local.u64 	%rd3660, [%rd3659];
	ld.local.u64 	%rd3661, [%rd3659+8];
	mov.b64 	{%r2591, %r2592}, %rd3661;
	mov.b64 	{%r2593, %r2594}, %rd3660;
	shf.l.wrap.b32 	%r2595, %r2594, %r2591, 8;
	shf.l.wrap.b32 	%r2596, %r2591, %r2592, 8;
	mov.b64 	%rd3662, {%r2595, %r2596};
	and.b64  	%rd3663, %rd3662, 72057594037927935;
	st.global.u64 	[%rd3574+4352], %rd3663;
	add.s32 	%r2597, %r2477, 1008;
	shr.u32 	%r2598, %r2597, 6;
	sub.s32 	%r2599, %r2598, %r2478;
	mul.wide.s32 	%rd3664, %r2599, 8;
	add.s64 	%rd3665, %rd3570, %rd3664;
	ld.local.u64 	%rd3666, [%rd3665];
	ld.local.u64 	%rd3667, [%rd3665+8];
	mov.b64 	{%r2600, %r2601}, %rd3667;
	mov.b64 	{%r2602, %r2603}, %rd3666;
	shf.l.wrap.b32 	%r2604, %r2603, %r2600, 16;
	shf.l.wrap.b32 	%r2605, %r2600, %r2601, 16;
	mov.b64 	%rd3668, {%r2604, %r2605};
	and.b64  	%rd3669, %rd3668, 72057594037927935;
	st.global.u64 	[%rd3574+4608], %rd3669;
	add.s32 	%r2606, %r2477, 1064;
	shr.u32 	%r2607, %r2606, 6;
	sub.s32 	%r2608, %r2607, %r2478;
	mul.wide.s32 	%rd3670, %r2608, 8;
	add.s64 	%rd3671, %rd3570, %rd3670;
	ld.local.u64 	%rd3672, [%rd3671];
	ld.local.u64 	%rd3673, [%rd3671+8];
	mov.b64 	{%r2609, %r2610}, %rd3673;
	mov.b64 	{%r2611, %r2612}, %rd3672;
	shf.l.wrap.b32 	%r2613, %r2612, %r2609, 24;
	shf.l.wrap.b32 	%r2614, %r2609, %r2610, 24;
	mov.b64 	%rd3674, {%r2613, %r2614};
	and.b64  	%rd3675, %rd3674, 72057594037927935;
	st.global.u64 	[%rd3574+4864], %rd3675;
	add.s32 	%r2615, %r2477, 1120;
	shr.u32 	%r2616, %r2615, 6;
	sub.s32 	%r2617, %r2616, %r2478;
	mul.wide.s32 	%rd3676, %r2617, 8;
	add.s64 	%rd3677, %rd3570, %rd3676;
	ld.local.u64 	%rd3678, [%rd3677];
	ld.local.u64 	%rd3679, [%rd3677+8];
	mov.b64 	{%r2618, %r2619}, %rd3679;
	mov.b64 	{%r2620, %r2621}, %rd3678;
	mov.b64 	%rd3680, {%r2621, %r2618};
	and.b64  	%rd3681, %rd3680, 72057594037927935;
	st.global.u64 	[%rd3574+5120], %rd3681;
	add.s32 	%r2622, %r2477, 1176;
	shr.u32 	%r2623, %r2622, 6;
	sub.s32 	%r2624, %r2623, %r2478;
	mul.wide.s32 	%rd3682, %r2624, 8;
	add.s64 	%rd3683, %rd3570, %rd3682;
	ld.local.u64 	%rd3684, [%rd3683];
	ld.local.u64 	%rd3685, [%rd3683+8];
	mov.b64 	{%r2625, %r2626}, %rd3685;
	mov.b64 	{%r2627, %r2628}, %rd3684;
	shf.l.wrap.b32 	%r2629, %r2628, %r2625, 8;
	shf.l.wrap.b32 	%r2630, %r2627, %r2628, 8;
	mov.b64 	%rd3686, {%r2630, %r2629};
	and.b64  	%rd3687, %rd3686, 72057594037927935;
	st.global.u64 	[%rd3574+5376], %rd3687;
	add.s32 	%r2631, %r2477, 1232;
	shr.u32 	%r2632, %r2631, 6;
	sub.s32 	%r2633, %r2632, %r2478;
	mul.wide.s32 	%rd3688, %r2633, 8;
	add.s64 	%rd3689, %rd3570, %rd3688;
	ld.local.u64 	%rd3690, [%rd3689];
	ld.local.u64 	%rd3691, [%rd3689+8];
	mov.b64 	{%r2634, %r2635}, %rd3691;
	mov.b64 	{%r2636, %r2637}, %rd3690;
	shf.l.wrap.b32 	%r2638, %r2637, %r2634, 16;
	shf.l.wrap.b32 	%r2639, %r2636, %r2637, 16;
	mov.b64 	%rd3692, {%r2639, %r2638};
	and.b64  	%rd3693, %rd3692, 72057594037927935;
	st.global.u64 	[%rd3574+5632], %rd3693;
	add.s32 	%r2640, %r2477, 1288;
	shr.u32 	%r2641, %r2640, 6;
	sub.s32 	%r2642, %r2641, %r2478;
	mul.wide.s32 	%rd3694, %r2642, 8;
	add.s64 	%rd3695, %rd3570, %rd3694;
	ld.local.u64 	%rd3696, [%rd3695];
	shr.u64 	%rd3697, %rd3696, 8;
	st.global.u64 	[%rd3574+5888], %rd3697;
	ld.local.u64 	%rd3698, [%rd3570+168];
	and.b64  	%rd3699, %rd3698, 72057594037927935;
	st.global.u64 	[%rd3574+6144], %rd3699;
	add.s32 	%r2643, %r2477, 1400;
	shr.u32 	%r2644, %r2643, 6;
	sub.s32 	%r2645, %r2644, %r2478;
	mul.wide.s32 	%rd3700, %r2645, 8;
	add.s64 	%rd3701, %rd3570, %rd3700;
	ld.local.u64 	%rd3702, [%rd3701];
	ld.local.u64 	%rd3703, [%rd3701+8];
	mov.b64 	{%r2646, %r2647}, %rd3703;
	mov.b64 	{%r2648, %r2649}, %rd3702;
	shf.l.wrap.b32 	%r2650, %r2649, %r2646, 8;
	shf.l.wrap.b32 	%r2651, %r2646, %r2647, 8;
	mov.b64 	%rd3704, {%r2650, %r2651};
	and.b64  	%rd3705, %rd3704, 72057594037927935;
	st.global.u64 	[%rd3574+6400], %rd3705;
	add.s32 	%r2652, %r2477, 1456;
	shr.u32 	%r2653, %r2652, 6;
	sub.s32 	%r2654, %r2653, %r2478;
	mul.wide.s32 	%rd3706, %r2654, 8;
	add.s64 	%rd3707, %rd3570, %rd3706;
	ld.local.u64 	%rd3708, [%rd3707];
	ld.local.u64 	%rd3709, [%rd3707+8];
	mov.b64 	{%r2655, %r2656}, %rd3709;
	mov.b64 	{%r2657, %r2658}, %rd3708;
	shf.l.wrap.b32 	%r2659, %r2658, %r2655, 16;
	shf.l.wrap.b32 	%r2660, %r2655, %r2656, 16;
	mov.b64 	%rd3710, {%r2659, %r2660};
	and.b64  	%rd3711, %rd3710, 72057594037927935;
	st.global.u64 	[%rd3574+6656], %rd3711;
	add.s32 	%r2661, %r2477, 1512;
	shr.u32 	%r2662, %r2661, 6;
	sub.s32 	%r2663, %r2662, %r2478;
	mul.wide.s32 	%rd3712, %r2663, 8;
	add.s64 	%rd3713, %rd3570, %rd3712;
	ld.local.u64 	%rd3714, [%rd3713];
	ld.local.u64 	%rd3715, [%rd3713+8];
	mov.b64 	{%r2664, %r2665}, %rd3715;
	mov.b64 	{%r2666, %r2667}, %rd3714;
	shf.l.wrap.b32 	%r2668, %r2667, %r2664, 24;
	shf.l.wrap.b32 	%r2669, %r2664, %r2665, 24;
	mov.b64 	%rd3716, {%r2668, %r2669};
	and.b64  	%rd3717, %rd3716, 72057594037927935;
	st.global.u64 	[%rd3574+6912], %rd3717;
	add.s32 	%r2670, %r2477, 1568;
	shr.u32 	%r2671, %r2670, 6;
	sub.s32 	%r2672, %r2671, %r2478;
	mul.wide.s32 	%rd3718, %r2672, 8;
	add.s64 	%rd3719, %rd3570, %rd3718;
	ld.local.u64 	%rd3720, [%rd3719];
	ld.local.u64 	%rd3721, [%rd3719+8];
	mov.b64 	{%r2673, %r2674}, %rd3721;
	mov.b64 	{%r2675, %r2676}, %rd3720;
	mov.b64 	%rd3722, {%r2676, %r2673};
	and.b64  	%rd3723, %rd3722, 72057594037927935;
	st.global.u64 	[%rd3574+7168], %rd3723;
	add.s32 	%r2677, %r2477, 1624;
	shr.u32 	%r2678, %r2677, 6;
	sub.s32 	%r2679, %r2678, %r2478;
	mul.wide.s32 	%rd3724, %r2679, 8;
	add.s64 	%rd3725, %rd3570, %rd3724;
	ld.local.u64 	%rd3726, [%rd3725];
	ld.local.u64 	%rd3727, [%rd3725+8];
	mov.b64 	{%r2680, %r2681}, %rd3727;
	mov.b64 	{%r2682, %r2683}, %rd3726;
	shf.l.wrap.b32 	%r2684, %r2683, %r2680, 8;
	shf.l.wrap.b32 	%r2685, %r2682, %r2683, 8;
	mov.b64 	%rd3728, {%r2685, %r2684};
	and.b64  	%rd3729, %rd3728, 72057594037927935;
	st.global.u64 	[%rd3574+7424], %rd3729;
	add.s32 	%r2686, %r2477, 1680;
	shr.u32 	%r2687, %r2686, 6;
	sub.s32 	%r2688, %r2687, %r2478;
	mul.wide.s32 	%rd3730, %r2688, 8;
	add.s64 	%rd3731, %rd3570, %rd3730;
	ld.local.u64 	%rd3732, [%rd3731];
	ld.local.u64 	%rd3733, [%rd3731+8];
	mov.b64 	{%r2689, %r2690}, %rd3733;
	mov.b64 	{%r2691, %r2692}, %rd3732;
	shf.l.wrap.b32 	%r2693, %r2692, %r2689, 16;
	shf.l.wrap.b32 	%r2694, %r2691, %r2692, 16;
	mov.b64 	%rd3734, {%r2694, %r2693};
	and.b64  	%rd3735, %rd3734, 72057594037927935;
	st.global.u64 	[%rd3574+7680], %rd3735;
	add.s32 	%r2695, %r2477, 1736;
	shr.u32 	%r2696, %r2695, 6;
	sub.s32 	%r2697, %r2696, %r2478;
	mul.wide.s32 	%rd3736, %r2697, 8;
	add.s64 	%rd3737, %rd3570, %rd3736;
	ld.local.u64 	%rd3738, [%rd3737];
	shr.u64 	%rd3739, %rd3738, 8;
	st.global.u64 	[%rd3574+7936], %rd3739;
	bra.uni 	$L__BB0_1666;
$L__BB0_1618:
	mul.wide.s32 	%rd3299, %r1043, 8;
	add.s64 	%rd3300, %rd4, %rd3299;
	ld.local.u64 	%rd3301, [%rd3300];
	shr.u64 	%rd16588, %rd3301, %r1044;
$L__BB0_1619:
	and.b64  	%rd3302, %rd16588, 144115188075855871;
	st.global.u64 	[%rd1553+1024], %rd3302;
	add.s32 	%r2353, %r1040, 285;
	shr.u32 	%r2354, %r2353, 6;
	sub.s32 	%r2355, %r2354, %r1041;
	and.b32  	%r2356, %r2353, 61;
	sub.s32 	%r2357, 64, %r2356;
	mul.wide.s32 	%rd3303, %r2355, 8;
	add.s64 	%rd3304, %rd4, %rd3303;
	ld.local.u64 	%rd3305, [%rd3304];
	shr.u64 	%rd3306, %rd3305, %r2356;
	ld.local.u64 	%rd3307, [%rd3304+8];
	shl.b64 	%rd3308, %rd3307, %r2357;
	and.b64  	%rd3309, %rd3308, 144115188075855871;
	or.b64  	%rd3310, %rd3309, %rd3306;
	st.global.u64 	[%rd1553+1280], %rd3310;
	add.s32 	%r2358, %r1040, 342;
	shr.u32 	%r2359, %r2358, 6;
	sub.s32 	%r2360, %r2359, %r1041;
	and.b32  	%r2361, %r2358, 54;
	sub.s32 	%r2362, 64, %r2361;
	mul.wide.s32 	%rd3311, %r2360, 8;
	add.s64 	%rd3312, %rd4, %rd3311;
	ld.local.u64 	%rd3313, [%rd3312];
	shr.u64 	%rd3314, %rd3313, %r2361;
	ld.local.u64 	%rd3315, [%rd3312+8];
	shl.b64 	%rd3316, %rd3315, %r2362;
	and.b64  	%rd3317, %rd3316, 144115188075855871;
	or.b64  	%rd3318, %rd3317, %rd3314;
	st.global.u64 	[%rd1553+1536], %rd3318;
	add.s32 	%r2363, %r1040, 399;
	shr.u32 	%r2364, %r2363, 6;
	sub.s32 	%r2365, %r2364, %r1041;
	and.b32  	%r2366, %r2363, 47;
	sub.s32 	%r2367, 64, %r2366;
	mul.wide.s32 	%rd3319, %r2365, 8;
	add.s64 	%rd3320, %rd4, %rd3319;
	ld.local.u64 	%rd3321, [%rd3320];
	shr.u64 	%rd3322, %rd3321, %r2366;
	ld.local.u64 	%rd3323, [%rd3320+8];
	shl.b64 	%rd3324, %rd3323, %r2367;
	and.b64  	%rd3325, %rd3324, 144115188075855871;
	or.b64  	%rd3326, %rd3325, %rd3322;
	st.global.u64 	[%rd1553+1792], %rd3326;
	add.s32 	%r2368, %r1040, 456;
	shr.u32 	%r2369, %r2368, 6;
	sub.s32 	%r2370, %r2369, %r1041;
	and.b32  	%r2371, %r2368, 40;
	sub.s32 	%r2372, 64, %r2371;
	mul.wide.s32 	%rd3327, %r2370, 8;
	add.s64 	%rd3328, %rd4, %rd3327;
	ld.local.u64 	%rd3329, [%rd3328];
	shr.u64 	%rd3330, %rd3329, %r2371;
	ld.local.u64 	%rd3331, [%rd3328+8];
	shl.b64 	%rd3332, %rd3331, %r2372;
	and.b64  	%rd3333, %rd3332, 144115188075855871;
	or.b64  	%rd3334, %rd3333, %rd3330;
	st.global.u64 	[%rd1553+2048], %rd3334;
	add.s32 	%r2373, %r1040, 513;
	shr.u32 	%r2374, %r2373, 6;
	sub.s32 	%r1045, %r2374, %r1041;
	and.b32  	%r1046, %r2373, 33;
	setp.lt.u32 	%p111, %r1046, 8;
	@%p111 bra 	$L__BB0_1621;
	mul.wide.s32 	%rd3335, %r1045, 8;
	add.s64 	%rd3336, %rd4, %rd3335;
	ld.local.u64 	%rd3337, [%rd3336];
	ld.local.u64 	%rd3338, [%rd3336+8];
	shr.u64 	%rd3339, %rd3337, %r1046;
	shl.b64 	%rd3340, %rd3338, 1;
	xor.b32  	%r2375, %r1046, 63;
	shl.b64 	%rd3341, %rd3340, %r2375;
	or.b64  	%rd16589, %rd3341, %rd3339;
	bra.uni 	$L__BB0_1622;
$L__BB0_1621:
	mul.wide.s32 	%rd3342, %r1045, 8;
	add.s64 	%rd3343, %rd4, %rd3342;
	ld.local.u64 	%rd3344, [%rd3343];
	shr.u64 	%rd16589, %rd3344, %r1046;
$L__BB0_1622:
	and.b64  	%rd3345, %rd16589, 144115188075855871;
	st.global.u64 	[%rd1553+2304], %rd3345;
	add.s32 	%r2376, %r1040, 570;
	shr.u32 	%r2377, %r2376, 6;
	sub.s32 	%r2378, %r2377, %r1041;
	and.b32  	%r2379, %r2376, 58;
	sub.s32 	%r2380, 64, %r2379;
	mul.wide.s32 	%rd3346, %r2378, 8;
	add.s64 	%rd3347, %rd4, %rd3346;
	ld.local.u64 	%rd3348, [%rd3347];
	shr.u64 	%rd3349, %rd3348, %r2379;
	ld.local.u64 	%rd3350, [%rd3347+8];
	shl.b64 	%rd3351, %rd3350, %r2380;
	and.b64  	%rd3352, %rd3351, 144115188075855871;
	or.b64  	%rd3353, %rd3352, %rd3349;
	st.global.u64 	[%rd1553+2560], %rd3353;
	add.s32 	%r2381, %r1040, 627;
	shr.u32 	%r2382, %r2381, 6;
	sub.s32 	%r2383, %r2382, %r1041;
	and.b32  	%r2384, %r2381, 51;
	sub.s32 	%r2385, 64, %r2384;
	mul.wide.s32 	%rd3354, %r2383, 8;
	add.s64 	%rd3355, %rd4, %rd3354;
	ld.local.u64 	%rd3356, [%rd3355];
	shr.u64 	%rd3357, %rd3356, %r2384;
	ld.local.u64 	%rd3358, [%rd3355+8];
	shl.b64 	%rd3359, %rd3358, %r2385;
	and.b64  	%rd3360, %rd3359, 144115188075855871;
	or.b64  	%rd3361, %rd3360, %rd3357;
	st.global.u64 	[%rd1553+2816], %rd3361;
	add.s32 	%r2386, %r1040, 684;
	shr.u32 	%r2387, %r2386, 6;
	sub.s32 	%r2388, %r2387, %r1041;
	and.b32  	%r2389, %r2386, 44;
	sub.s32 	%r2390, 64, %r2389;
	mul.wide.s32 	%rd3362, %r2388, 8;
	add.s64 	%rd3363, %rd4, %rd3362;
	ld.local.u64 	%rd3364, [%rd3363];
	shr.u64 	%rd3365, %rd3364, %r2389;
	ld.local.u64 	%rd3366, [%rd3363+8];
	shl.b64 	%rd3367, %rd3366, %r2390;
	and.b64  	%rd3368, %rd3367, 144115188075855871;
	or.b64  	%rd3369, %rd3368, %rd3365;
	st.global.u64 	[%rd1553+3072], %rd3369;
	add.s32 	%r2391, %r1040, 741;
	shr.u32 	%r2392, %r2391, 6;
	sub.s32 	%r1047, %r2392, %r1041;
	and.b32  	%r1048, %r2391, 37;
	setp.lt.u32 	%p112, %r1048, 8;
	@%p112 bra 	$L__BB0_1624;
	mul.wide.s32 	%rd3370, %r1047, 8;
	add.s64 	%rd3371, %rd4, %rd3370;
	ld.local.u64 	%rd3372, [%rd3371];
	ld.local.u64 	%rd3373, [%rd3371+8];
	shr.u64 	%rd3374, %rd3372, %r1048;
	shl.b64 	%rd3375, %rd3373, 1;
	xor.b32  	%r2393, %r1048, 63;
	shl.b64 	%rd3376, %rd3375, %r2393;
	or.b64  	%rd16590, %rd3376, %rd3374;
	bra.uni 	$L__BB0_1625;
$L__BB0_1624:
	mul.wide.s32 	%rd3377, %r1047, 8;
	add.s64 	%rd3378, %rd4, %rd3377;
	ld.local.u64 	%rd3379, [%rd3378];
	shr.u64 	%rd16590, %rd3379, %r1048;
$L__BB0_1625:
	and.b64  	%rd3380, %rd16590, 144115188075855871;
	st.global.u64 	[%rd1553+3328], %rd3380;
	add.s32 	%r2394, %r1040, 798;
	shr.u32 	%r2395, %r2394, 6;
	sub.s32 	%r2396, %r2395, %r1041;
	and.b32  	%r2397, %r2394, 62;
	sub.s32 	%r2398, 64, %r2397;
	mul.wide.s32 	%rd3381, %r2396, 8;
	add.s64 	%rd3382, %rd4, %rd3381;
	ld.local.u64 	%rd3383, [%rd3382];
	shr.u64 	%rd3384, %rd3383, %r2397;
	ld.local.u64 	%rd3385, [%rd3382+8];
	shl.b64 	%rd3386, %rd3385, %r2398;
	and.b64  	%rd3387, %rd3386, 144115188075855871;
	or.b64  	%rd3388, %rd3387, %rd3384;
	st.global.u64 	[%rd1553+3584], %rd3388;
	add.s32 	%r2399, %r1040, 855;
	shr.u32 	%r2400, %r2399, 6;
	sub.s32 	%r2401, %r2400, %r1041;
	and.b32  	%r2402, %r2399, 55;
	sub.s32 	%r2403, 64, %r2402;
	mul.wide.s32 	%rd3389, %r2401, 8;
	add.s64 	%rd3390, %rd4, %rd3389;
	ld.local.u64 	%rd3391, [%rd3390];
	shr.u64 	%rd3392, %rd3391, %r2402;
	ld.local.u64 	%rd3393, [%rd3390+8];
	shl.b64 	%rd3394, %rd3393, %r2403;
	and.b64  	%rd3395, %rd3394, 144115188075855871;
	or.b64  	%rd3396, %rd3395, %rd3392;
	st.global.u64 	[%rd1553+3840], %rd3396;
	add.s32 	%r2404, %r1040, 912;
	shr.u32 	%r2405, %r2404, 6;
	sub.s32 	%r2406, %r2405, %r1041;
	and.b32  	%r2407, %r2404, 48;
	sub.s32 	%r2408, 64, %r2407;
	mul.wide.s32 	%rd3397, %r2406, 8;
	add.s64 	%rd3398, %rd4, %rd3397;
	ld.local.u64 	%rd3399, [%rd3398];
	shr.u64 	%rd3400, %rd3399, %r2407;
	ld.local.u64 	%rd3401, [%rd3398+8];
	shl.b64 	%rd3402, %rd3401, %r2408;
	and.b64  	%rd3403, %rd3402, 144115188075855871;
	or.b64  	%rd3404, %rd3403, %rd3400;
	st.global.u64 	[%rd1553+4096], %rd3404;
	add.s32 	%r2409, %r1040, 969;
	shr.u32 	%r2410, %r2409, 6;
	sub.s32 	%r2411, %r2410, %r1041;
	and.b32  	%r2412, %r2409, 41;
	sub.s32 	%r2413, 64, %r2412;
	mul.wide.s32 	%rd3405, %r2411, 8;
	add.s64 	%rd3406, %rd4, %rd3405;
	ld.local.u64 	%rd3407, [%rd3406];
	shr.u64 	%rd3408, %rd3407, %r2412;
	ld.local.u64 	%rd3409, [%rd3406+8];
	shl.b64 	%rd3410, %rd3409, %r2413;
	and.b64  	%rd3411, %rd3410, 144115188075855871;
	or.b64  	%rd3412, %rd3411, %rd3408;
	st.global.u64 	[%rd1553+4352], %rd3412;
	add.s32 	%r2414, %r1040, 1026;
	shr.u32 	%r2415, %r2414, 6;
	sub.s32 	%r1049, %r2415, %r1041;
	and.b32  	%r1050, %r2414, 34;
	setp.lt.u32 	%p113, %r1050, 8;
	@%p113 bra 	$L__BB0_1627;
	mul.wide.s32 	%rd3413, %r1049, 8;
	add.s64 	%rd3414, %rd4, %rd3413;
	ld.local.u64 	%rd3415, [%rd3414];
	ld.local.u64 	%rd3416, [%rd3414+8];
	shr.u64 	%rd3417, %rd3415, %r1050;
	shl.b64 	%rd3418, %rd3416, 1;
	xor.b32  	%r2416, %r1050, 63;
	shl.b64 	%rd3419, %rd3418, %r2416;
	or.b64  	%rd16591, %rd3419, %rd3417;
	bra.uni 	$L__BB0_1628;
$L__BB0_1627:
	mul.wide.s32 	%rd3420, %r1049, 8;
	add.s64 	%rd3421, %rd4, %rd3420;
	ld.local.u64 	%rd3422, [%rd3421];
	shr.u64 	%rd16591, %rd3422, %r1050;
$L__BB0_1628:
	and.b64  	%rd3423, %rd16591, 144115188075855871;
	st.global.u64 	[%rd1553+4608], %rd3423;
	add.s32 	%r2417, %r1040, 1083;
	shr.u32 	%r2418, %r2417, 6;
	sub.s32 	%r2419, %r2418, %r1041;
	and.b32  	%r2420, %r2417, 59;
	sub.s32 	%r2421, 64, %r2420;
	mul.wide.s32 	%rd3424, %r2419, 8;
	add.s64 	%rd3425, %rd4, %rd3424;
	ld.local.u64 	%rd3426, [%rd3425];
	shr.u64 	%rd3427, %rd3426, %r2420;
	ld.local.u64 	%rd3428, [%rd3425+8];
	shl.b64 	%rd3429, %rd3428, %r2421;
	and.b64  	%rd3430, %rd3429, 144115188075855871;
	or.b64  	%rd3431, %rd3430, %rd3427;
	st.global.u64 	[%rd1553+4864], %rd3431;
	add.s32 	%r2422, %r1040, 1140;
	shr.u32 	%r2423, %r2422, 6;
	sub.s32 	%r2424, %r2423, %r1041;
	and.b32  	%r2425, %r2422, 52;
	sub.s32 	%r2426, 64, %r2425;
	mul.wide.s32 	%rd3432, %r2424, 8;
	add.s64 	%rd3433, %rd4, %rd3432;
	ld.local.u64 	%rd3434, [%rd3433];
	shr.u64 	%rd3435, %rd3434, %r2425;
	ld.local.u64 	%rd3436, [%rd3433+8];
	shl.b64 	%rd3437, %rd3436, %r2426;
	and.b64  	%rd3438, %rd3437, 144115188075855871;
	or.b64  	%rd3439, %rd3438, %rd3435;
	st.global.u64 	[%rd1553+5120], %rd3439;
	add.s32 	%r2427, %r1040, 1197;
	shr.u32 	%r2428, %r2427, 6;
	sub.s32 	%r2429, %r2428, %r1041;
	and.b32  	%r2430, %r2427, 45;
	sub.s32 	%r2431, 64, %r2430;
	mul.wide.s32 	%rd3440, %r2429, 8;
	add.s64 	%rd3441, %rd4, %rd3440;
	ld.local.u64 	%rd3442, [%rd3441];
	shr.u64 	%rd3443, %rd3442, %r2430;
	ld.local.u64 	%rd3444, [%rd3441+8];
	shl.b64 	%rd3445, %rd3444, %r2431;
	and.b64  	%rd3446, %rd3445, 144115188075855871;
	or.b64  	%rd3447, %rd3446, %rd3443;
	st.global.u64 	[%rd1553+5376], %rd3447;
	add.s32 	%r2432, %r1040, 1254;
	shr.u32 	%r2433, %r2432, 6;
	sub.s32 	%r1051, %r2433, %r1041;
	and.b32  	%r1052, %r2432, 38;
	setp.lt.u32 	%p114, %r1052, 8;
	@%p114 bra 	$L__BB0_1630;
	mul.wide.s32 	%rd3448, %r1051, 8;
	add.s64 	%rd3449, %rd4, %rd3448;
	ld.local.u64 	%rd3450, [%rd3449];
	ld.local.u64 	%rd3451, [%rd3449+8];
	shr.u64 	%rd3452, %rd3450, %r1052;
	shl.b64 	%rd3453, %rd3451, 1;
	xor.b32  	%r2434, %r1052, 63;
	shl.b64 	%rd3454, %rd3453, %r2434;
	or.b64  	%rd16592, %rd3454, %rd3452;
	bra.uni 	$L__BB0_1631;
$L__BB0_1630:
	mul.wide.s32 	%rd3455, %r1051, 8;
	add.s64 	%rd3456, %rd4, %rd3455;
	ld.local.u64 	%rd3457, [%rd3456];
	shr.u64 	%rd16592, %rd3457, %r1052;
$L__BB0_1631:
	and.b64  	%rd3458, %rd16592, 144115188075855871;
	st.global.u64 	[%rd1553+5632], %rd3458;
	add.s32 	%r2435, %r1040, 1311;
	shr.u32 	%r2436, %r2435, 6;
	sub.s32 	%r2437, %r2436, %r1041;
	and.b32  	%r2438, %r2435, 63;
	sub.s32 	%r2439, 64, %r2438;
	mul.wide.s32 	%rd3459, %r2437, 8;
	add.s64 	%rd3460, %rd4, %rd3459;
	ld.local.u64 	%rd3461, [%rd3460];
	shr.u64 	%rd3462, %rd3461, %r2438;
	ld.local.u64 	%rd3463, [%rd3460+8];
	shl.b64 	%rd3464, %rd3463, %r2439;
	and.b64  	%rd3465, %rd3464, 144115188075855871;
	or.b64  	%rd3466, %rd3465, %rd3462;
	st.global.u64 	[%rd1553+5888], %rd3466;
	add.s32 	%r2440, %r1040, 1368;
	shr.u32 	%r2441, %r2440, 6;
	sub.s32 	%r2442, %r2441, %r1041;
	and.b32  	%r2443, %r2440, 56;
	sub.s32 	%r2444, 64, %r2443;
	mul.wide.s32 	%rd3467, %r2442, 8;
	add.s64 	%rd3468, %rd4, %rd3467;
	ld.local.u64 	%rd3469, [%rd3468];
	shr.u64 	%rd3470, %rd3469, %r2443;
	ld.local.u64 	%rd3471, [%rd3468+8];
	shl.b64 	%rd3472, %rd3471, %r2444;
	and.b64  	%rd3473, %rd3472, 144115188075855871;
	or.b64  	%rd3474, %rd3473, %rd3470;
	st.global.u64 	[%rd1553+6144], %rd3474;
	add.s32 	%r2445, %r1040, 1425;
	shr.u32 	%r2446, %r2445, 6;
	sub.s32 	%r2447, %r2446, %r1041;
	and.b32  	%r2448, %r2445, 49;
	sub.s32 	%r2449, 64, %r2448;
	mul.wide.s32 	%rd3475, %r2447, 8;
	add.s64 	%rd3476, %rd4, %rd3475;
	ld.local.u64 	%rd3477, [%rd3476];
	shr.u64 	%rd3478, %rd3477, %r2448;
	ld.local.u64 	%rd3479, [%rd3476+8];
	shl.b64 	%rd3480, %rd3479, %r2449;
	and.b64  	%rd3481, %rd3480, 144115188075855871;
	or.b64  	%rd3482, %rd3481, %rd3478;
	st.global.u64 	[%rd1553+6400], %rd3482;
	add.s32 	%r2450, %r1040, 1482;
	shr.u32 	%r2451, %r2450, 6;
	sub.s32 	%r2452, %r2451, %r1041;
	and.b32  	%r2453, %r2450, 42;
	sub.s32 	%r2454, 64, %r2453;
	mul.wide.s32 	%rd3483, %r2452, 8;
	add.s64 	%rd3484, %rd4, %rd3483;
	ld.local.u64 	%rd3485, [%rd3484];
	shr.u64 	%rd3486, %rd3485, %r2453;
	ld.local.u64 	%rd3487, [%rd3484+8];
	shl.b64 	%rd3488, %rd3487, %r2454;
	and.b64  	%rd3489, %rd3488, 144115188075855871;
	or.b64  	%rd3490, %rd3489, %rd3486;
	st.global.u64 	[%rd1553+6656], %rd3490;
	add.s32 	%r2455, %r1040, 1539;
	shr.u32 	%r2456, %r2455, 6;
	sub.s32 	%r1053, %r2456, %r1041;
	and.b32  	%r1054, %r2455, 35;
	setp.lt.u32 	%p115, %r1054, 8;
	@%p115 bra 	$L__BB0_1633;
	mul.wide.s32 	%rd3491, %r1053, 8;
	add.s64 	%rd3492, %rd4, %rd3491;
	ld.local.u64 	%rd3493, [%rd3492];
	ld.local.u64 	%rd3494, [%rd3492+8];
	shr.u64 	%rd3495, %rd3493, %r1054;
	shl.b64 	%rd3496, %rd3494, 1;
	xor.b32  	%r2457, %r1054, 63;
	shl.b64 	%rd3497, %rd3496, %r2457;
	or.b64  	%rd16593, %rd3497, %rd3495;
	bra.uni 	$L__BB0_1634;
$L__BB0_1633:
	mul.wide.s32 	%rd3498, %r1053, 8;
	add.s64 	%rd3499, %rd4, %rd3498;
	ld.local.u64 	%rd3500, [%rd3499];
	shr.u64 	%rd16593, %rd3500, %r1054;
$L__BB0_1634:
	and.b64  	%rd3501, %rd16593, 144115188075855871;
	st.global.u64 	[%rd1553+6912], %rd3501;
	add.s32 	%r2458, %r1040, 1596;
	shr.u32 	%r2459, %r2458, 6;
	sub.s32 	%r2460, %r2459, %r1041;
	and.b32  	%r2461, %r2458, 60;
	sub.s32 	%r2462, 64, %r2461;
	mul.wide.s32 	%rd3502, %r2460, 8;
	add.s64 	%rd3503, %rd4, %rd3502;
	ld.local.u64 	%rd3504, [%rd3503];
	shr.u64 	%rd3505, %rd3504, %r2461;
	ld.local.u64 	%rd3506, [%rd3503+8];
	shl.b64 	%rd3507, %rd3506, %r2462;
	and.b64  	%rd3508, %rd3507, 144115188075855871;
	or.b64  	%rd3509, %rd3508, %rd3505;
	st.global.u64 	[%rd1553+7168], %rd3509;
	add.s32 	%r2463, %r1040, 1653;
	shr.u32 	%r2464, %r2463, 6;
	sub.s32 	%r2465, %r2464, %r1041;
	and.b32  	%r2466, %r2463, 53;
	sub.s32 	%r2467, 64, %r2466;
	mul.wide.s32 	%rd3510, %r2465, 8;
	add.s64 	%rd3511, %rd4, %rd3510;
	ld.local.u64 	%rd3512, [%rd3511];
	shr.u64 	%rd3513, %rd3512, %r2466;
	ld.local.u64 	%rd3514, [%rd3511+8];
	shl.b64 	%rd3515, %rd3514, %r2467;
	and.b64  	%rd3516, %rd3515, 144115188075855871;
	or.b64  	%rd3517, %rd3516, %rd3513;
	st.global.u64 	[%rd1553+7424], %rd3517;
	add.s32 	%r2468, %r1040, 1710;
	shr.u32 	%r2469, %r2468, 6;
	sub.s32 	%r2470, %r2469, %r1041;
	and.b32  	%r2471, %r2468, 46;
	sub.s32 	%r2472, 64, %r2471;
	mul.wide.s32 	%rd3518, %r2470, 8;
	add.s64 	%rd3519, %rd4, %rd3518;
	ld.local.u64 	%rd3520, [%rd3519];
	shr.u64 	%rd3521, %rd3520, %r2471;
	ld.local.u64 	%rd3522, [%rd3519+8];
	shl.b64 	%rd3523, %rd3522, %r2472;
	and.b64  	%rd3524, %rd3523, 144115188075855871;
	or.b64  	%rd3525, %rd3524, %rd3521;
	st.global.u64 	[%rd1553+7680], %rd3525;
	add.s32 	%r2473, %r1040, 1767;
	shr.u32 	%r2474, %r2473, 6;
	sub.s32 	%r1055, %r2474, %r1041;
	and.b32  	%r1056, %r2473, 39;
	setp.eq.s32 	%p116, %r1056, 7;
	@%p116 bra 	$L__BB0_1636;
	sub.s32 	%r2475, 64, %r1056;
	mul.wide.s32 	%rd3526, %r1055, 8;
	add.s64 	%rd3527, %rd4, %rd3526;
	ld.local.u64 	%rd3528, [%rd3527];
	shr.u64 	%rd3529, %rd3528, %r1056;
	ld.local.u64 	%rd3530, [%rd3527+8];
	shl.b64 	%rd3531, %rd3530, %r2475;
	and.b64  	%rd3532, %rd3531, 144115188075855871;
	or.b64  	%rd1572, %rd3532, %rd3529;
	st.global.u64 	[%rd1553+7936], %rd1572;
	bra.uni 	$L__BB0_1666;
$L__BB0_1636:
	mul.wide.s32 	%rd3533, %r1055, 8;
	add.s64 	%rd3534, %rd4, %rd3533;
	ld.local.u64 	%rd3535, [%rd3534];
	shr.u64 	%rd1573, %rd3535, 7;
	st.global.u64 	[%rd1553+7936], %rd1573;
	bra.uni 	$L__BB0_1666;
$L__BB0_1637:
	cvta.to.local.u64 	%rd3013, %rd1622;
	mov.u32 	%r2073, %tid.x;
	mul.lo.s32 	%r2074, %r2073, 1856;
	mul.lo.s32 	%r2075, %r2073, 29;
	mul.wide.u32 	%rd3014, %r2075, 8;
	add.s64 	%rd3015, %rd32, %rd3014;
	ld.global.nc.u64 	%rd3016, [%rd3015];
	ld.global.nc.u64 	%rd3017, [%rd3015+8];
	st.local.v2.u64 	[%rd3013], {%rd3016, %rd3017};
	ld.global.nc.u64 	%rd3018, [%rd3015+16];
	ld.global.nc.u64 	%rd3019, [%rd3015+24];
	st.local.v2.u64 	[%rd3013+16], {%rd3018, %rd3019};
	ld.global.nc.u64 	%rd3020, [%rd3015+32];
	ld.global.nc.u64 	%rd3021, [%rd3015+40];
	st.local.v2.u64 	[%rd3013+32], {%rd3020, %rd3021};
	ld.global.nc.u64 	%rd3022, [%rd3015+48];
	ld.global.nc.u64 	%rd3023, [%rd3015+56];
	st.local.v2.u64 	[%rd3013+48], {%rd3022, %rd3023};
	ld.global.nc.u64 	%rd3024, [%rd3015+64];
	ld.global.nc.u64 	%rd3025, [%rd3015+72];
	st.local.v2.u64 	[%rd3013+64], {%rd3024, %rd3025};
	ld.global.nc.u64 	%rd3026, [%rd3015+80];
	ld.global.nc.u64 	%rd3027, [%rd3015+88];
	st.local.v2.u64 	[%rd3013+80], {%rd3026, %rd3027};
	ld.global.nc.u64 	%rd3028, [%rd3015+96];
	ld.global.nc.u64 	%rd3029, [%rd3015+104];
	st.local.v2.u64 	[%rd3013+96], {%rd3028, %rd3029};
	ld.global.nc.u64 	%rd3030, [%rd3015+112];
	ld.global.nc.u64 	%rd3031, [%rd3015+120];
	st.local.v2.u64 	[%rd3013+112], {%rd3030, %rd3031};
	ld.global.nc.u64 	%rd3032, [%rd3015+128];
	ld.global.nc.u64 	%rd3033, [%rd3015+136];
	st.local.v2.u64 	[%rd3013+128], {%rd3032, %rd3033};
	ld.global.nc.u64 	%rd3034, [%rd3015+144];
	ld.global.nc.u64 	%rd3035, [%rd3015+152];
	st.local.v2.u64 	[%rd3013+144], {%rd3034, %rd3035};
	ld.global.nc.u64 	%rd3036, [%rd3015+160];
	ld.global.nc.u64 	%rd3037, [%rd3015+168];
	st.local.v2.u64 	[%rd3013+160], {%rd3036, %rd3037};
	ld.global.nc.u64 	%rd3038, [%rd3015+176];
	ld.global.nc.u64 	%rd3039, [%rd3015+184];
	st.local.v2.u64 	[%rd3013+176], {%rd3038, %rd3039};
	ld.global.nc.u64 	%rd3040, [%rd3015+192];
	ld.global.nc.u64 	%rd3041, [%rd3015+200];
	st.local.v2.u64 	[%rd3013+192], {%rd3040, %rd3041};
	ld.global.nc.u64 	%rd3042, [%rd3015+208];
	ld.global.nc.u64 	%rd3043, [%rd3015+216];
	st.local.v2.u64 	[%rd3013+208], {%rd3042, %rd3043};
	ld.global.nc.u64 	%rd3044, [%rd3015+224];
	ld.global.nc.u64 	%rd3045, [%rd3015+232];
	st.local.v2.u64 	[%rd3013+224], {%rd3044, %rd3045};
	shr.u32 	%r2076, %r2074, 6;
	sub.s32 	%r2077, %r2076, %r2075;
	mul.wide.s32 	%rd3046, %r2077, 8;
	add.s64 	%rd3047, %rd3013, %rd3046;
	ld.local.u64 	%rd3048, [%rd3047];
	and.b64  	%rd3049, %rd3048, 288230376151711743;
	mul.wide.u32 	%rd3050, %r2073, 8;
	add.s64 	%rd3051, %rd33, %rd3050;
	st.global.u64 	[%rd3051], %rd3049;
	add.s64 	%rd3052, %rd3047, %rd3046;
	ld.local.u64 	%rd3053, [%rd3052];
	ld.local.u64 	%rd3054, [%rd3052+8];
	mov.b64 	{%r2078, %r2079}, %rd3054;
	mov.b64 	{%r2080, %r2081}, %rd3053;
	shf.l.wrap.b32 	%r2082, %r2081, %r2078, 6;
	shf.l.wrap.b32 	%r2083, %r2078, %r2079, 6;
	mov.b64 	%rd3055, {%r2082, %r2083};
	and.b64  	%rd3056, %rd3055, 288230376151711743;
	st.global.u64 	[%rd3051+256], %rd3056;
	add.s32 	%r2084, %r2074, 116;
	shr.u32 	%r2085, %r2084, 6;
	sub.s32 	%r2086, %r2085, %r2075;
	mul.wide.s32 	%rd3057, %r2086, 8;
	add.s64 	%rd3058, %rd3047, %rd3057;
	ld.local.u64 	%rd3059, [%rd3058];
	ld.local.u64 	%rd3060, [%rd3058+8];
	mov.b64 	{%r2087, %r2088}, %rd3060;
	mov.b64 	{%r2089, %r2090}, %rd3059;
	shf.l.wrap.b32 	%r2091, %r2090, %r2087, 12;
	shf.l.wrap.b32 	%r2092, %r2087, %r2088, 12;
	mov.b64 	%rd3061, {%r2091, %r2092};
	and.b64  	%rd3062, %rd3061, 288230376151711743;
	st.global.u64 	[%rd3051+512], %rd3062;
	add.s32 	%r2093, %r2074, 174;
	shr.u32 	%r2094, %r2093, 6;
	sub.s32 	%r2095, %r2094, %r2075;
	mul.wide.s32 	%rd3063, %r2095, 8;
	add.s64 	%rd3064, %rd3047, %rd3063;
	ld.local.u64 	%rd3065, [%rd3064];
	ld.local.u64 	%rd3066, [%rd3064+8];
	mov.b64 	{%r2096, %r2097}, %rd3066;
	mov.b64 	{%r2098, %r2099}, %rd3065;
	shf.l.wrap.b32 	%r2100, %r2099, %r2096, 18;
	shf.l.wrap.b32 	%r2101, %r2096, %r2097, 18;
	mov.b64 	%rd3067, {%r2100, %r2101};
	and.b64  	%rd3068, %rd3067, 288230376151711743;
	st.global.u64 	[%rd3051+768], %rd3068;
	add.s32 	%r2102, %r2074, 232;
	shr.u32 	%r2103, %r2102, 6;
	sub.s32 	%r2104, %r2103, %r2075;
	mul.wide.s32 	%rd3069, %r2104, 8;
	add.s64 	%rd3070, %rd3047, %rd3069;
	ld.local.u64 	%rd3071, [%rd3070];
	ld.local.u64 	%rd3072, [%rd3070+8];
	mov.b64 	{%r2105, %r2106}, %rd3072;
	mov.b64 	{%r2107, %r2108}, %rd3071;
	shf.l.wrap.b32 	%r2109, %r2108, %r2105, 24;
	shf.l.wrap.b32 	%r2110, %r2105, %r2106, 24;
	mov.b64 	%rd3073, {%r2109, %r2110};
	and.b64  	%rd3074, %rd3073, 288230376151711743;
	st.global.u64 	[%rd3051+1024], %rd3074;
	add.s32 	%r2111, %r2074, 290;
	shr.u32 	%r2112, %r2111, 6;
	sub.s32 	%r2113, %r2112, %r2075;
	mul.wide.s32 	%rd3075, %r2113, 8;
	add.s64 	%rd3076, %rd3047, %rd3075;
	ld.local.u64 	%rd3077, [%rd3076];
	ld.local.u64 	%rd3078, [%rd3076+8];
	mov.b64 	{%r2114, %r2115}, %rd3078;
	mov.b64 	{%r2116, %r2117}, %rd3077;
	shf.l.wrap.b32 	%r2118, %r2117, %r2114, 30;
	shf.l.wrap.b32 	%r2119, %r2114, %r2115, 30;
	mov.b64 	%rd3079, {%r2118, %r2119};
	and.b64  	%rd3080, %rd3079, 288230376151711743;
	st.global.u64 	[%rd3051+1280], %rd3080;
	add.s32 	%r2120, %r2074, 348;
	shr.u32 	%r2121, %r2120, 6;
	sub.s32 	%r2122, %r2121, %r2075;
	mul.wide.s32 	%rd3081, %r2122, 8;
	add.s64 	%rd3082, %rd3047, %rd3081;
	ld.local.u64 	%rd3083, [%rd3082];
	ld.local.u64 	%rd3084, [%rd3082+8];
	mov.b64 	{%r2123, %r2124}, %rd3084;
	mov.b64 	{%r2125, %r2126}, %rd3083;
	shf.l.wrap.b32 	%r2127, %r2126, %r2123, 4;
	shf.l.wrap.b32 	%r2128, %r2125, %r2126, 4;
	mov.b64 	%rd3085, {%r2128, %r2127};
	and.b64  	%rd3086, %rd3085, 288230376151711743;
	st.global.u64 	[%rd3051+1536], %rd3086;
	add.s32 	%r2129, %r2074, 406;
	shr.u32 	%r2130, %r2129, 6;
	sub.s32 	%r2131, %r2130, %r2075;
	mul.wide.s32 	%rd3087, %r2131, 8;
	add.s64 	%rd3088, %rd3047, %rd3087;
	ld.local.u64 	%rd3089, [%rd3088];
	ld.local.u64 	%rd3090, [%rd3088+8];
	mov.b64 	{%r2132, %r2133}, %rd3090;
	mov.b64 	{%r2134, %r2135}, %rd3089;
	shf.l.wrap.b32 	%r2136, %r2135, %r2132, 10;
	shf.l.wrap.b32 	%r2137, %r2134, %r2135, 10;
	mov.b64 	%rd3091, {%r2137, %r2136};
	and.b64  	%rd3092, %rd3091, 288230376151711743;
	st.global.u64 	[%rd3051+1792], %rd3092;
	add.s32 	%r2138, %r2074, 464;
	shr.u32 	%r2139, %r2138, 6;
	sub.s32 	%r2140, %r2139, %r2075;
	mul.wide.s32 	%rd3093, %r2140, 8;
	add.s64 	%rd3094, %rd3047, %rd3093;
	ld.local.u64 	%rd3095, [%rd3094];
	ld.local.u64 	%rd3096, [%rd3094+8];
	mov.b64 	{%r2141, %r2142}, %rd3096;
	mov.b64 	{%r2143, %r2144}, %rd3095;
	shf.l.wrap.b32 	%r2145, %r2144, %r2141, 16;
	shf.l.wrap.b32 	%r2146, %r2143, %r2144, 16;
	mov.b64 	%rd3097, {%r2146, %r2145};
	and.b64  	%rd3098, %rd3097, 288230376151711743;
	st.global.u64 	[%rd3051+2048], %rd3098;
	add.s32 	%r2147, %r2074, 522;
	shr.u32 	%r2148, %r2147, 6;
	sub.s32 	%r2149, %r2148, %r2075;
	mul.wide.s32 	%rd3099, %r2149, 8;
	add.s64 	%rd3100, %rd3047, %rd3099;
	ld.local.u64 	%rd3101, [%rd3100];
	ld.local.u64 	%rd3102, [%rd3100+8];
	mov.b64 	{%r2150, %r2151}, %rd3102;
	mov.b64 	{%r2152, %r2153}, %rd3101;
	shf.l.wrap.b32 	%r2154, %r2153, %r2150, 22;
	shf.l.wrap.b32 	%r2155, %r2152, %r2153, 22;
	mov.b64 	%rd3103, {%r2155, %r2154};
	and.b64  	%rd3104, %rd3103, 288230376151711743;
	st.global.u64 	[%rd3051+2304], %rd3104;
	add.s32 	%r2156, %r2074, 580;
	shr.u32 	%r2157, %r2156, 6;
	sub.s32 	%r2158, %r2157, %r2075;
	mul.wide.s32 	%rd3105, %r2158, 8;
	add.s64 	%rd3106, %rd3047, %rd3105;
	ld.local.u64 	%rd3107, [%rd3106];
	shr.u64 	%rd3108, %rd3107, 4;
	and.b64  	%rd3109, %rd3108, 288230376151711743;
	st.global.u64 	[%rd3051+2560], %rd3109;
	add.s32 	%r2159, %r2074, 638;
	shr.u32 	%r2160, %r2159, 6;
	sub.s32 	%r2161, %r2160, %r2075;
	mul.wide.s32 	%rd3110, %r2161, 8;
	add.s64 	%rd3111, %rd3047, %rd3110;
	ld.local.u64 	%rd3112, [%rd3111];
	ld.local.u64 	%rd3113, [%rd3111+8];
	mov.b64 	{%r2162, %r2163}, %rd3113;
	mov.b64 	{%r2164, %r2165}, %rd3112;
	shf.l.wrap.b32 	%r2166, %r2165, %r2162, 2;
	shf.l.wrap.b32 	%r2167, %r2162, %r2163, 2;
	mov.b64 	%rd3114, {%r2166, %r2167};
	and.b64  	%rd3115, %rd3114, 288230376151711743;
	st.global.u64 	[%rd3051+2816], %rd3115;
	add.s32 	%r2168, %r2074, 696;
	shr.u32 	%r2169, %r2168, 6;
	sub.s32 	%r2170, %r2169, %r2075;
	mul.wide.s32 	%rd3116, %r2170, 8;
	add.s64 	%rd3117, %rd3047, %rd3116;
	ld.local.u64 	%rd3118, [%rd3117];
	ld.local.u64 	%rd3119, [%rd3117+8];
	mov.b64 	{%r2171, %r2172}, %rd3119;
	mov.b64 	{%r2173, %r2174}, %rd3118;
	shf.l.wrap.b32 	%r2175, %r2174, %r2171, 8;
	shf.l.wrap.b32 	%r2176, %r2171, %r2172, 8;
	mov.b64 	%rd3120, {%r2175, %r2176};
	and.b64  	%rd3121, %rd3120, 288230376151711743;
	st.global.u64 	[%rd3051+3072], %rd3121;
	add.s32 	%r2177, %r2074, 754;
	shr.u32 	%r2178, %r2177, 6;
	sub.s32 	%r2179, %r2178, %r2075;
	mul.wide.s32 	%rd3122, %r2179, 8;
	add.s64 	%rd3123, %rd3047, %rd3122;
	ld.local.u64 	%rd3124, [%rd3123];
	ld.local.u64 	%rd3125, [%rd3123+8];
	mov.b64 	{%r2180, %r2181}, %rd3125;
	mov.b64 	{%r2182, %r2183}, %rd3124;
	shf.l.wrap.b32 	%r2184, %r2183, %r2180, 14;
	shf.l.wrap.b32 	%r2185, %r2180, %r2181, 14;
	mov.b64 	%rd3126, {%r2184, %r2185};
	and.b64  	%rd3127, %rd3126, 288230376151711743;
	st.global.u64 	[%rd3051+3328], %rd3127;
	add.s32 	%r2186, %r2074, 812;
	shr.u32 	%r2187, %r2186, 6;
	sub.s32 	%r2188, %r2187, %r2075;
	mul.wide.s32 	%rd3128, %r2188, 8;
	add.s64 	%rd3129, %rd3047, %rd3128;
	ld.local.u64 	%rd3130, [%rd3129];
	ld.local.u64 	%rd3131, [%rd3129+8];
	mov.b64 	{%r2189, %r2190}, %rd3131;
	mov.b64 	{%r2191, %r2192}, %rd3130;
	shf.l.wrap.b32 	%r2193, %r2192, %r2189, 20;
	shf.l.wrap.b32 	%r2194, %r2189, %r2190, 20;
	mov.b64 	%rd3132, {%r2193, %r2194};
	and.b64  	%rd3133, %rd3132, 288230376151711743;
	st.global.u64 	[%rd3051+3584], %rd3133;
	add.s32 	%r2195, %r2074, 870;
	shr.u32 	%r2196, %r2195, 6;
	sub.s32 	%r2197, %r2196, %r2075;
	mul.wide.s32 	%rd3134, %r2197, 8;
	add.s64 	%rd3135, %rd3047, %rd3134;
	ld.local.u64 	%rd3136, [%rd3135];
	ld.local.u64 	%rd3137, [%rd3135+8];
	mov.b64 	{%r2198, %r2199}, %rd3137;
	mov.b64 	{%r2200, %r2201}, %rd3136;
	shf.l.wrap.b32 	%r2202, %r2201, %r2198, 26;
	shf.l.wrap.b32 	%r2203, %r2198, %r2199, 26;
	mov.b64 	%rd3138, {%r2202, %r2203};
	and.b64  	%rd3139, %rd3138, 288230376151711743;
	st.global.u64 	[%rd3051+3840], %rd3139;
	add.s32 	%r2204, %r2074, 928;
	shr.u32 	%r2205, %r2204, 6;
	sub.s32 	%r2206, %r2205, %r2075;
	mul.wide.s32 	%rd3140, %r2206, 8;
	add.s64 	%rd3141, %rd3047, %rd3140;
	ld.local.u64 	%rd3142, [%rd3141];
	ld.local.u64 	%rd3143, [%rd3141+8];
	mov.b64 	{%r2207, %r2208}, %rd3143;
	mov.b64 	{%r2209, %r2210}, %rd3142;
	mov.b64 	%rd3144, {%r2210, %r2207};
	and.b64  	%rd3145, %rd3144, 288230376151711743;
	st.global.u64 	[%rd3051+4096], %rd3145;
	add.s32 	%r2211, %r2074, 986;
	shr.u32 	%r2212, %r2211, 6;
	sub.s32 	%r2213, %r2212, %r2075;
	mul.wide.s32 	%rd3146, %r2213, 8;
	add.s64 	%rd3147, %rd3047, %rd3146;
	ld.local.u64 	%rd3148, [%rd3147];
	ld.local.u64 	%rd3149, [%rd3147+8];
	mov.b64 	{%r2214, %r2215}, %rd3149;
	mov.b64 	{%r2216, %r2217}, %rd3148;
	shf.l.wrap.b32 	%r2218, %r2217, %r2214, 6;
	shf.l.wrap.b32 	%r2219, %r2216, %r2217, 6;
	mov.b64 	%rd3150, {%r2219, %r2218};
	and.b64  	%rd3151, %rd3150, 288230376151711743;
	st.global.u64 	[%rd3051+4352], %rd3151;
	add.s32 	%r2220, %r2074, 1044;
	shr.u32 	%r2221, %r2220, 6;
	sub.s32 	%r2222, %r2221, %r2075;
	mul.wide.s32 	%rd3152, %r2222, 8;
	add.s64 	%rd3153, %rd3047, %rd3152;
	ld.local.u64 	%rd3154, [%rd3153];
	ld.local.u64 	%rd3155, [%rd3153+8];
	mov.b64 	{%r2223, %r2224}, %rd3155;
	mov.b64 	{%r2225, %r2226}, %rd3154;
	shf.l.wrap.b32 	%r2227, %r2226, %r2223, 12;
	shf.l.wrap.b32 	%r2228, %r2225, %r2226, 12;
	mov.b64 	%rd3156, {%r2228, %r2227};
	and.b64  	%rd3157, %rd3156, 288230376151711743;
	st.global.u64 	[%rd3051+4608], %rd3157;
	add.s32 	%r2229, %r2074, 1102;
	shr.u32 	%r2230, %r2229, 6;
	sub.s32 	%r2231, %r2230, %r2075;
	mul.wide.s32 	%rd3158, %r2231, 8;
	add.s64 	%rd3159, %rd3047, %rd3158;
	ld.local.u64 	%rd3160, [%rd3159];
	ld.local.u64 	%rd3161, [%rd3159+8];
	mov.b64 	{%r2232, %r2233}, %rd3161;
	mov.b64 	{%r2234, %r2235}, %rd3160;
	shf.l.wrap.b32 	%r2236, %r2235, %r2232, 18;
	shf.l.wrap.b32 	%r2237, %r2234, %r2235, 18;
	mov.b64 	%rd3162, {%r2237, %r2236};
	and.b64  	%rd3163, %rd3162, 288230376151711743;
	st.global.u64 	[%rd3051+4864], %rd3163;
	add.s32 	%r2238, %r2074, 1160;
	shr.u32 	%r2239, %r2238, 6;
	sub.s32 	%r2240, %r2239, %r2075;
	mul.wide.s32 	%rd3164, %r2240, 8;
	add.s64 	%rd3165, %rd3047, %rd3164;
	ld.local.u64 	%rd3166, [%rd3165];
	ld.local.u64 	%rd3167, [%rd3165+8];
	mov.b64 	{%r2241, %r2242}, %rd3167;
	mov.b64 	{%r2243, %r2244}, %rd3166;
	shf.l.wrap.b32 	%r2245, %r2244, %r2241, 24;
	shf.l.wrap.b32 	%r2246, %r2243, %r2244, 24;
	mov.b64 	%rd3168, {%r2246, %r2245};
	and.b64  	%rd3169, %rd3168, 288230376151711743;
	st.global.u64 	[%rd3051+5120], %rd3169;
	add.s32 	%r2247, %r2074, 1218;
	shr.u32 	%r2248, %r2247, 6;
	sub.s32 	%r2249, %r2248, %r2075;
	mul.wide.s32 	%rd3170, %r2249, 8;
	add.s64 	%rd3171, %rd3047, %rd3170;
	ld.local.u64 	%rd3172, [%rd3171];
	shr.u64 	%rd3173, %rd3172, 2;
	and.b64  	%rd3174, %rd3173, 288230376151711743;
	st.global.u64 	[%rd3051+5376], %rd3174;
	add.s32 	%r2250, %r2074, 1276;
	shr.u32 	%r2251, %r2250, 6;
	sub.s32 	%r2252, %r2251, %r2075;
	mul.wide.s32 	%rd3175, %r2252, 8;
	add.s64 	%rd3176, %rd3047, %rd3175;
	ld.local.u64 	%rd3177, [%rd3176];
	ld.local.u64 	%rd3178, [%rd3176+8];
	mov.b64 	{%r2253, %r2254}, %rd3178;
	mov.b64 	{%r2255, %r2256}, %rd3177;
	shf.l.wrap.b32 	%r2257, %r2256, %r2253, 4;
	shf.l.wrap.b32 	%r2258, %r2253, %r2254, 4;
	mov.b64 	%rd3179, {%r2257, %r2258};
	and.b64  	%rd3180, %rd3179, 288230376151711743;
	st.global.u64 	[%rd3051+5632], %rd3180;
	add.s32 	%r2259, %r2074, 1334;
	shr.u32 	%r2260, %r2259, 6;
	sub.s32 	%r2261, %r2260, %r2075;
	mul.wide.s32 	%rd3181, %r2261, 8;
	add.s64 	%rd3182, %rd3047, %rd3181;
	ld.local.u64 	%rd3183, [%rd3182];
	ld.local.u64 	%rd3184, [%rd3182+8];
	mov.b64 	{%r2262, %r2263}, %rd3184;
	mov.b64 	{%r2264, %r2265}, %rd3183;
	shf.l.wrap.b32 	%r2266, %r2265, %r2262, 10;
	shf.l.wrap.b32 	%r2267, %r2262, %r2263, 10;
	mov.b64 	%rd3185, {%r2266, %r2267};
	and.b64  	%rd3186, %rd3185, 288230376151711743;
	st.global.u64 	[%rd3051+5888], %rd3186;
	add.s32 	%r2268, %r2074, 1392;
	shr.u32 	%r2269, %r2268, 6;
	sub.s32 	%r2270, %r2269, %r2075;
	mul.wide.s32 	%rd3187, %r2270, 8;
	add.s64 	%rd3188, %rd3047, %rd3187;
	ld.local.u64 	%rd3189, [%rd3188];
	ld.local.u64 	%rd3190, [%rd3188+8];
	mov.b64 	{%r2271, %r2272}, %rd3190;
	mov.b64 	{%r2273, %r2274}, %rd3189;
	shf.l.wrap.b32 	%r2275, %r2274, %r2271, 16;
	shf.l.wrap.b32 	%r2276, %r2271, %r2272, 16;
	mov.b64 	%rd3191, {%r2275, %r2276};
	and.b64  	%rd3192, %rd3191, 288230376151711743;
	st.global.u64 	[%rd3051+6144], %rd3192;
	add.s32 	%r2277, %r2074, 1450;
	shr.u32 	%r2278, %r2277, 6;
	sub.s32 	%r2279, %r2278, %r2075;
	mul.wide.s32 	%rd3193, %r2279, 8;
	add.s64 	%rd3194, %rd3047, %rd3193;
	ld.local.u64 	%rd3195, [%rd3194];
	ld.local.u64 	%rd3196, [%rd3194+8];
	mov.b64 	{%r2280, %r2281}, %rd3196;
	mov.b64 	{%r2282, %r2283}, %rd3195;
	shf.l.wrap.b32 	%r2284, %r2283, %r2280, 22;
	shf.l.wrap.b32 	%r2285, %r2280, %r2281, 22;
	mov.b64 	%rd3197, {%r2284, %r2285};
	and.b64  	%rd3198, %rd3197, 288230376151711743;
	st.global.u64 	[%rd3051+6400], %rd3198;
	add.s32 	%r2286, %r2074, 1508;
	shr.u32 	%r2287, %r2286, 6;
	sub.s32 	%r2288, %r2287, %r2075;
	mul.wide.s32 	%rd3199, %r2288, 8;
	add.s64 	%rd3200, %rd3047, %rd3199;
	ld.local.u64 	%rd3201, [%rd3200];
	ld.local.u64 	%rd3202, [%rd3200+8];
	mov.b64 	{%r2289, %r2290}, %rd3202;
	mov.b64 	{%r2291, %r2292}, %rd3201;
	shf.l.wrap.b32 	%r2293, %r2292, %r2289, 28;
	shf.l.wrap.b32 	%r2294, %r2289, %r2290, 28;
	mov.b64 	%rd3203, {%r2293, %r2294};
	and.b64  	%rd3204, %rd3203, 288230376151711743;
	st.global.u64 	[%rd3051+6656], %rd3204;
	add.s32 	%r2295, %r2074, 1566;
	shr.u32 	%r2296, %r2295, 6;
	sub.s32 	%r2297, %r2296, %r2075;
	mul.wide.s32 	%rd3205, %r2297, 8;
	add.s64 	%rd3206, %rd3047, %rd3205;
	ld.local.u64 	%rd3207, [%rd3206];
	ld.local.u64 	%rd3208, [%rd3206+8];
	mov.b64 	{%r2298, %r2299}, %rd3208;
	mov.b64 	{%r2300, %r2301}, %rd3207;
	shf.l.wrap.b32 	%r2302, %r2301, %r2298, 2;
	shf.l.wrap.b32 	%r2303, %r2300, %r2301, 2;
	mov.b64 	%rd3209, {%r2303, %r2302};
	and.b64  	%rd3210, %rd3209, 288230376151711743;
	st.global.u64 	[%rd3051+6912], %rd3210;
	add.s32 	%r2304, %r2074, 1624;
	shr.u32 	%r2305, %r2304, 6;
	sub.s32 	%r2306, %r2305, %r2075;
	mul.wide.s32 	%rd3211, %r2306, 8;
	add.s64 	%rd3212, %rd3047, %rd3211;
	ld.local.u64 	%rd3213, [%rd3212];
	ld.local.u64 	%rd3214, [%rd3212+8];
	mov.b64 	{%r2307, %r2308}, %rd3214;
	mov.b64 	{%r2309, %r2310}, %rd3213;
	shf.l.wrap.b32 	%r2311, %r2310, %r2307, 8;
	shf.l.wrap.b32 	%r2312, %r2309, %r2310, 8;
	mov.b64 	%rd3215, {%r2312, %r2311};
	and.b64  	%rd3216, %rd3215, 288230376151711743;
	st.global.u64 	[%rd3051+7168], %rd3216;
	add.s32 	%r2313, %r2074, 1682;
	shr.u32 	%r2314, %r2313, 6;
	sub.s32 	%r2315, %r2314, %r2075;
	mul.wide.s32 	%rd3217, %r2315, 8;
	add.s64 	%rd3218, %rd3047, %rd3217;
	ld.local.u64 	%rd3219, [%rd3218];
	ld.local.u64 	%rd3220, [%rd3218+8];
	mov.b64 	{%r2316, %r2317}, %rd3220;
	mov.b64 	{%r2318, %r2319}, %rd3219;
	shf.l.wrap.b32 	%r2320, %r2319, %r2316, 14;
	shf.l.wrap.b32 	%r2321, %r2318, %r2319, 14;
	mov.b64 	%rd3221, {%r2321, %r2320};
	and.b64  	%rd3222, %rd3221, 288230376151711743;
	st.global.u64 	[%rd3051+7424], %rd3222;
	add.s32 	%r2322, %r2074, 1740;
	shr.u32 	%r2323, %r2322, 6;
	sub.s32 	%r2324, %r2323, %r2075;
	mul.wide.s32 	%rd3223, %r2324, 8;
	add.s64 	%rd3224, %rd3047, %rd3223;
	ld.local.u64 	%rd3225, [%rd3224];
	ld.local.u64 	%rd3226, [%rd3224+8];
	mov.b64 	{%r2325, %r2326}, %rd3226;
	mov.b64 	{%r2327, %r2328}, %rd3225;
	shf.l.wrap.b32 	%r2329, %r2328, %r2325, 20;
	shf.l.wrap.b32 	%r2330, %r2327, %r2328, 20;
	mov.b64 	%rd3227, {%r2330, %r2329};
	and.b64  	%rd3228, %rd3227, 288230376151711743;
	st.global.u64 	[%rd3051+7680], %rd3228;
	add.s32 	%r2331, %r2074, 1798;
	shr.u32 	%r2332, %r2331, 6;
	sub.s32 	%r2333, %r2332, %r2075;
	mul.wide.s32 	%rd3229, %r2333, 8;
	add.s64 	%rd3230, %rd3047, %rd3229;
	ld.local.u64 	%rd3231, [%rd3230];
	shr.u64 	%rd3232, %rd3231, 6;
	st.global.u64 	[%rd3051+7936], %rd3232;
	bra.uni 	$L__BB0_1666;
$L__BB0_1638:
	mul.wide.s32 	%rd2797, %r1061, 8;
	add.s64 	%rd2798, %rd3, %rd2797;
	ld.local.u64 	%rd2799, [%rd2798];
	shr.u64 	%rd16595, %rd2799, %r1062;
$L__BB0_1639:
	and.b64  	%rd2800, %rd16595, 576460752303423487;
	st.global.u64 	[%rd1579+1536], %rd2800;
	add.s32 	%r1956, %r1058, 413;
	shr.u32 	%r1957, %r1956, 6;
	sub.s32 	%r1958, %r1957, %r1059;
	and.b32  	%r1959, %r1956, 61;
	sub.s32 	%r1960, 64, %r1959;
	mul.wide.s32 	%rd2801, %r1958, 8;
	add.s64 	%rd2802, %rd3, %rd2801;
	ld.local.u64 	%rd2803, [%rd2802];
	shr.u64 	%rd2804, %rd2803, %r1959;
	ld.local.u64 	%rd2805, [%rd2802+8];
	shl.b64 	%rd2806, %rd2805, %r1960;
	and.b64  	%rd2807, %rd2806, 576460752303423487;
	or.b64  	%rd2808, %rd2807, %rd2804;
	st.global.u64 	[%rd1579+1792], %rd2808;
	add.s32 	%r1961, %r1058, 472;
	shr.u32 	%r1962, %r1961, 6;
	sub.s32 	%r1963, %r1962, %r1059;
	and.b32  	%r1964, %r1961, 56;
	sub.s32 	%r1965, 64, %r1964;
	mul.wide.s32 	%rd2809, %r1963, 8;
	add.s64 	%rd2810, %rd3, %rd2809;
	ld.local.u64 	%rd2811, [%rd2810];
	shr.u64 	%rd2812, %rd2811, %r1964;
	ld.local.u64 	%rd2813, [%rd2810+8];
	shl.b64 	%rd2814, %rd2813, %r1965;
	and.b64  	%rd2815, %rd2814, 576460752303423487;
	or.b64  	%rd2816, %rd2815, %rd2812;
	st.global.u64 	[%rd1579+2048], %rd2816;
	add.s32 	%r1966, %r1058, 531;
	shr.u32 	%r1967, %r1966, 6;
	sub.s32 	%r1968, %r1967, %r1059;
	and.b32  	%r1969, %r1966, 51;
	sub.s32 	%r1970, 64, %r1969;
	mul.wide.s32 	%rd2817, %r1968, 8;
	add.s64 	%rd2818, %rd3, %rd2817;
	ld.local.u64 	%rd2819, [%rd2818];
	shr.u64 	%rd2820, %rd2819, %r1969;
	ld.local.u64 	%rd2821, [%rd2818+8];
	shl.b64 	%rd2822, %rd2821, %r1970;
	and.b64  	%rd2823, %rd2822, 576460752303423487;
	or.b64  	%rd2824, %rd2823, %rd2820;
	st.global.u64 	[%rd1579+2304], %rd2824;
	add.s32 	%r1971, %r1058, 590;
	shr.u32 	%r1972, %r1971, 6;
	sub.s32 	%r1973, %r1972, %r1059;
	and.b32  	%r1974, %r1971, 46;
	sub.s32 	%r1975, 64, %r1974;
	mul.wide.s32 	%rd2825, %r1973, 8;
	add.s64 	%rd2826, %rd3, %rd2825;
	ld.local.u64 	%rd2827, [%rd2826];
	shr.u64 	%rd2828, %rd2827, %r1974;
	ld.local.u64 	%rd2829, [%rd2826+8];
	shl.b64 	%rd2830, %rd2829, %r1975;
	and.b64  	%rd2831, %rd2830, 576460752303423487;
	or.b64  	%rd2832, %rd2831, %rd2828;
	st.global.u64 	[%rd1579+2560], %rd2832;
	add.s32 	%r1976, %r1058, 649;
	shr.u32 	%r1977, %r1976, 6;
	sub.s32 	%r1978, %r1977, %r1059;
	and.b32  	%r1979, %r1976, 41;
	sub.s32 	%r1980, 64, %r1979;
	mul.wide.s32 	%rd2833, %r1978, 8;
	add.s64 	%rd2834, %rd3, %rd2833;
	ld.local.u64 	%rd2835, [%rd2834];
	shr.u64 	%rd2836, %rd2835, %r1979;
	ld.local.u64 	%rd2837, [%rd2834+8];
	shl.b64 	%rd2838, %rd2837, %r1980;
	and.b64  	%rd2839, %rd2838, 576460752303423487;
	or.b64  	%rd2840, %rd2839, %rd2836;
	st.global.u64 	[%rd1579+2816], %rd2840;
	add.s32 	%r1981, %r1058, 708;
	shr.u32 	%r1982, %r1981, 6;
	sub.s32 	%r1063, %r1982, %r1059;
	and.b32  	%r1064, %r1981, 36;
	setp.lt.u32 	%p105, %r1064, 6;
	@%p105 bra 	$L__BB0_1641;
	mul.wide.s32 	%rd2841, %r1063, 8;
	add.s64 	%rd2842, %rd3, %rd2841;
	ld.local.u64 	%rd2843, [%rd2842];
	ld.local.u64 	%rd2844, [%rd2842+8];
	shr.u64 	%rd2845, %rd2843, %r1064;
	shl.b64 	%rd2846, %rd2844, 1;
	xor.b32  	%r1983, %r1064, 63;
	shl.b64 	%rd2847, %rd2846, %r1983;
	or.b64  	%rd16596, %rd2847, %rd2845;
	bra.uni 	$L__BB0_1642;
$L__BB0_1641:
	mul.wide.s32 	%rd2848, %r1063, 8;
	add.s64 	%rd2849, %rd3, %rd2848;
	ld.local.u64 	%rd2850, [%rd2849];
	shr.u64 	%rd16596, %rd2850, %r1064;
$L__BB0_1642:
	and.b64  	%rd2851, %rd16596, 576460752303423487;
	st.global.u64 	[%rd1579+3072], %rd2851;
	add.s32 	%r1984, %r1058, 767;
	shr.u32 	%r1985, %r1984, 6;
	sub.s32 	%r1986, %r1985, %r1059;
	and.b32  	%r1987, %r1984, 63;
	sub.s32 	%r1988, 64, %r1987;
	mul.wide.s32 	%rd2852, %r1986, 8;
	add.s64 	%rd2853, %rd3, %rd2852;
	ld.local.u64 	%rd2854, [%rd2853];
	shr.u64 	%rd2855, %rd2854, %r1987;
	ld.local.u64 	%rd2856, [%rd2853+8];
	shl.b64 	%rd2857, %rd2856, %r1988;
	and.b64  	%rd2858, %rd2857, 576460752303423487;
	or.b64  	%rd2859, %rd2858, %rd2855;
	st.global.u64 	[%rd1579+3328], %rd2859;
	add.s32 	%r1989, %r1058, 826;
	shr.u32 	%r1990, %r1989, 6;
	sub.s32 	%r1991, %r1990, %r1059;
	and.b32  	%r1992, %r1989, 58;
	sub.s32 	%r1993, 64, %r1992;
	mul.wide.s32 	%rd2860, %r1991, 8;
	add.s64 	%rd2861, %rd3, %rd2860;
	ld.local.u64 	%rd2862, [%rd2861];
	shr.u64 	%rd2863, %rd2862, %r1992;
	ld.local.u64 	%rd2864, [%rd2861+8];
	shl.b64 	%rd2865, %rd2864, %r1993;
	and.b64  	%rd2866, %rd2865, 576460752303423487;
	or.b64  	%rd2867, %rd2866, %rd2863;
	st.global.u64 	[%rd1579+3584], %rd2867;
	add.s32 	%r1994, %r1058, 885;
	shr.u32 	%r1995, %r1994, 6;
	sub.s32 	%r1996, %r1995, %r1059;
	and.b32  	%r1997, %r1994, 53;
	sub.s32 	%r1998, 64, %r1997;
	mul.wide.s32 	%rd2868, %r1996, 8;
	add.s64 	%rd2869, %rd3, %rd2868;
	ld.local.u64 	%rd2870, [%rd2869];
	shr.u64 	%rd2871, %rd2870, %r1997;
	ld.local.u64 	%rd2872, [%rd2869+8];
	shl.b64 	%rd2873, %rd2872, %r1998;
	and.b64  	%rd2874, %rd2873, 576460752303423487;
	or.b64  	%rd2875, %rd2874, %rd2871;
	st.global.u64 	[%rd1579+3840], %rd2875;
	add.s32 	%r1999, %r1058, 944;
	shr.u32 	%r2000, %r1999, 6;
	sub.s32 	%r2001, %r2000, %r1059;
	and.b32  	%r2002, %r1999, 48;
	sub.s32 	%r2003, 64, %r2002;
	mul.wide.s32 	%rd2876, %r2001, 8;
	add.s64 	%rd2877, %rd3, %rd2876;
	ld.local.u64 	%rd2878, [%rd2877];
	shr.u64 	%rd2879, %rd2878, %r2002;
	ld.local.u64 	%rd2880, [%rd2877+8];
	shl.b64 	%rd2881, %rd2880, %r2003;
	and.b64  	%rd2882, %rd2881, 576460752303423487;
	or.b64  	%rd2883, %rd2882, %rd2879;
	st.global.u64 	[%rd1579+4096], %rd2883;
	add.s32 	%r2004, %r1058, 1003;
	shr.u32 	%r2005, %r2004, 6;
	sub.s32 	%r2006, %r2005, %r1059;
	and.b32  	%r2007, %r2004, 43;
	sub.s32 	%r2008, 64, %r2007;
	mul.wide.s32 	%rd2884, %r2006, 8;
	add.s64 	%rd2885, %rd3, %rd2884;
	ld.local.u64 	%rd2886, [%rd2885];
	shr.u64 	%rd2887, %rd2886, %r2007;
	ld.local.u64 	%rd2888, [%rd2885+8];
	shl.b64 	%rd2889, %rd2888, %r2008;
	and.b64  	%rd2890, %rd2889, 576460752303423487;
	or.b64  	%rd2891, %rd2890, %rd2887;
	st.global.u64 	[%rd1579+4352], %rd2891;
	add.s32 	%r2009, %r1058, 1062;
	shr.u32 	%r2010, %r2009, 6;
	sub.s32 	%r2011, %r2010, %r1059;
	and.b32  	%r2012, %r2009, 38;
	sub.s32 	%r2013, 64, %r2012;
	mul.wide.s32 	%rd2892, %r2011, 8;
	add.s64 	%rd2893, %rd3, %rd2892;
	ld.local.u64 	%rd2894, [%rd2893];
	shr.u64 	%rd2895, %rd2894, %r2012;
	ld.local.u64 	%rd2896, [%rd2893+8];
	shl.b64 	%rd2897, %rd2896, %r2013;
	and.b64  	%rd2898, %rd2897, 576460752303423487;
	or.b64  	%rd2899, %rd2898, %rd2895;
	st.global.u64 	[%rd1579+4608], %rd2899;
	add.s32 	%r2014, %r1058, 1121;
	shr.u32 	%r2015, %r2014, 6;
	sub.s32 	%r1065, %r2015, %r1059;
	and.b32  	%r1066, %r2014, 33;
	setp.lt.u32 	%p106, %r1066, 6;
	@%p106 bra 	$L__BB0_1644;
	mul.wide.s32 	%rd2900, %r1065, 8;
	add.s64 	%rd2901, %rd3, %rd2900;
	ld.local.u64 	%rd2902, [%rd2901];
	ld.local.u64 	%rd2903, [%rd2901+8];
	shr.u64 	%rd2904, %rd2902, %r1066;
	shl.b64 	%rd2905, %rd2903, 1;
	xor.b32  	%r2016, %r1066, 63;
	shl.b64 	%rd2906, %rd2905, %r2016;
	or.b64  	%rd16597, %rd2906, %rd2904;
	bra.uni 	$L__BB0_1645;
$L__BB0_1644:
	mul.wide.s32 	%rd2907, %r1065, 8;
	add.s64 	%rd2908, %rd3, %rd2907;
	ld.local.u64 	%rd2909, [%rd2908];
	shr.u64 	%rd16597, %rd2909, %r1066;
$L__BB0_1645:
	and.b64  	%rd2910, %rd16597, 576460752303423487;
	st.global.u64 	[%rd1579+4864], %rd2910;
	add.s32 	%r2017, %r1058, 1180;
	shr.u32 	%r2018, %r2017, 6;
	sub.s32 	%r2019, %r2018, %r1059;
	and.b32  	%r2020, %r2017, 60;
	sub.s32 	%r2021, 64, %r2020;
	mul.wide.s32 	%rd2911, %r2019, 8;
	add.s64 	%rd2912, %rd3, %rd2911;
	ld.local.u64 	%rd2913, [%rd2912];
	shr.u64 	%rd2914, %rd2913, %r2020;
	ld.local.u64 	%rd2915, [%rd2912+8];
	shl.b64 	%rd2916, %rd2915, %r2021;
	and.b64  	%rd2917, %rd2916, 576460752303423487;
	or.b64  	%rd2918, %rd2917, %rd2914;
	st.global.u64 	[%rd1579+5120], %rd2918;
	add.s32 	%r2022, %r1058, 1239;
	shr.u32 	%r2023, %r2022, 6;
	sub.s32 	%r2024, %r2023, %r1059;
	and.b32  	%r2025, %r2022, 55;
	sub.s32 	%r2026, 64, %r2025;
	mul.wide.s32 	%rd2919, %r2024, 8;
	add.s64 	%rd2920, %rd3, %rd2919;
	ld.local.u64 	%rd2921, [%rd2920];
	shr.u64 	%rd2922, %rd2921, %r2025;
	ld.local.u64 	%rd2923, [%rd2920+8];
	shl.b64 	%rd2924, %rd2923, %r2026;
	and.b64  	%rd2925, %rd2924, 576460752303423487;
	or.b64  	%rd2926, %rd2925, %rd2922;
	st.global.u64 	[%rd1579+5376], %rd2926;
	add.s32 	%r2027, %r1058, 1298;
	shr.u32 	%r2028, %r2027, 6;
	sub.s32 	%r2029, %r2028, %r1059;
	and.b32  	%r2030, %r2027, 50;
	sub.s32 	%r2031, 64, %r2030;
	mul.wide.s32 	%rd2927, %r2029, 8;
	add.s64 	%rd2928, %rd3, %rd2927;
	ld.local.u64 	%rd2929, [%rd2928];
	shr.u64 	%rd2930, %rd2929, %r2030;
	ld.local.u64 	%rd2931, [%rd2928+8];
	shl.b64 	%rd2932, %rd2931, %r2031;
	and.b64  	%rd2933, %rd2932, 576460752303423487;
	or.b64  	%rd2934, %rd2933, %rd2930;
	st.global.u64 	[%rd1579+5632], %rd2934;
	add.s32 	%r2032, %r1058, 1357;
	shr.u32 	%r2033, %r2032, 6;
	sub.s32 	%r2034, %r2033, %r1059;
	and.b32  	%r2035, %r2032, 45;
	sub.s32 	%r2036, 64, %r2035;
	mul.wide.s32 	%rd2935, %r2034, 8;
	add.s64 	%rd2936, %rd3, %rd2935;
	ld.local.u64 	%rd2937, [%rd2936];
	shr.u64 	%rd2938, %rd2937, %r2035;
	ld.local.u64 	%rd2939, [%rd2936+8];
	shl.b64 	%rd2940, %rd2939, %r2036;
	and.b64  	%rd2941, %rd2940, 576460752303423487;
	or.b64  	%rd2942, %rd2941, %rd2938;
	st.global.u64 	[%rd1579+5888], %rd2942;
	add.s32 	%r2037, %r1058, 1416;
	shr.u32 	%r2038, %r2037, 6;
	sub.s32 	%r2039, %r2038, %r1059;
	and.b32  	%r2040, %r2037, 40;
	sub.s32 	%r2041, 64, %r2040;
	mul.wide.s32 	%rd2943, %r2039, 8;
	add.s64 	%rd2944, %rd3, %rd2943;
	ld.local.u64 	%rd2945, [%rd2944];
	shr.u64 	%rd2946, %rd2945, %r2040;
	ld.local.u64 	%rd2947, [%rd2944+8];
	shl.b64 	%rd2948, %rd2947, %r2041;
	and.b64  	%rd2949, %rd2948, 576460752303423487;
	or.b64  	%rd2950, %rd2949, %rd2946;
	st.global.u64 	[%rd1579+6144], %rd2950;
	add.s32 	%r2042, %r1058, 1475;
	shr.u32 	%r2043, %r2042, 6;
	sub.s32 	%r1067, %r2043, %r1059;
	and.b32  	%r1068, %r2042, 35;
	setp.lt.u32 	%p107, %r1068, 6;
	@%p107 bra 	$L__BB0_1647;
	mul.wide.s32 	%rd2951, %r1067, 8;
	add.s64 	%rd2952, %rd3, %rd2951;
	ld.local.u64 	%rd2953, [%rd2952];
	ld.local.u64 	%rd2954, [%rd2952+8];
	shr.u64 	%rd2955, %rd2953, %r1068;
	shl.b64 	%rd2956, %rd2954, 1;
	xor.b32  	%r2044, %r1068, 63;
	shl.b64 	%rd2957, %rd2956, %r2044;
	or.b64  	%rd16598, %rd2957, %rd2955;
	bra.uni 	$L__BB0_1648;
$L__BB0_1647:
	mul.wide.s32 	%rd2958, %r1067, 8;
	add.s64 	%rd2959, %rd3, %rd2958;
	ld.local.u64 	%rd2960, [%rd2959];
	shr.u64 	%rd16598, %rd2960, %r1068;
$L__BB0_1648:
	and.b64  	%rd2961, %rd16598, 576460752303423487;
	st.global.u64 	[%rd1579+6400], %rd2961;
	add.s32 	%r2045, %r1058, 1534;
	shr.u32 	%r2046, %r2045, 6;
	sub.s32 	%r2047, %r2046, %r1059;
	and.b32  	%r2048, %r2045, 62;
	sub.s32 	%r2049, 64, %r2048;
	mul.wide.s32 	%rd2962, %r2047, 8;
	add.s64 	%rd2963, %rd3, %rd2962;
	ld.local.u64 	%rd2964, [%rd2963];
	shr.u64 	%rd2965, %rd2964, %r2048;
	ld.local.u64 	%rd2966, [%rd2963+8];
	shl.b64 	%rd2967, %rd2966, %r2049;
	and.b64  	%rd2968, %rd2967, 576460752303423487;
	or.b64  	%rd2969, %rd2968, %rd2965;
	st.global.u64 	[%rd1579+6656], %rd2969;
	add.s32 	%r2050, %r1058, 1593;
	shr.u32 	%r2051, %r2050, 6;
	sub.s32 	%r2052, %r2051, %r1059;
	and.b32  	%r2053, %r2050, 57;
	sub.s32 	%r2054, 64, %r2053;
	mul.wide.s32 	%rd2970, %r2052, 8;
	add.s64 	%rd2971, %rd3, %rd2970;
	ld.local.u64 	%rd2972, [%rd2971];
	shr.u64 	%rd2973, %rd2972, %r2053;
	ld.local.u64 	%rd2974, [%rd2971+8];
	shl.b64 	%rd2975, %rd2974, %r2054;
	and.b64  	%rd2976, %rd2975, 576460752303423487;
	or.b64  	%rd2977, %rd2976, %rd2973;
	st.global.u64 	[%rd1579+6912], %rd2977;
	add.s32 	%r2055, %r1058, 1652;
	shr.u32 	%r2056, %r2055, 6;
	sub.s32 	%r2057, %r2056, %r1059;
	and.b32  	%r2058, %r2055, 52;
	sub.s32 	%r2059, 64, %r2058;
	mul.wide.s32 	%rd2978, %r2057, 8;
	add.s64 	%rd2979, %rd3, %rd2978;
	ld.local.u64 	%rd2980, [%rd2979];
	shr.u64 	%rd2981, %rd2980, %r2058;
	ld.local.u64 	%rd2982, [%rd2979+8];
	shl.b64 	%rd2983, %rd2982, %r2059;
	and.b64  	%rd2984, %rd2983, 576460752303423487;
	or.b64  	%rd2985, %rd2984, %rd2981;
	st.global.u64 	[%rd1579+7168], %rd2985;
	add.s32 	%r2060, %r1058, 1711;
	shr.u32 	%r2061, %r2060, 6;
	sub.s32 	%r2062, %r2061, %r1059;
	and.b32  	%r2063, %r2060, 47;
	sub.s32 	%r2064, 64, %r2063;
	mul.wide.s32 	%rd2986, %r2062, 8;
	add.s64 	%rd2987, %rd3, %rd2986;
	ld.local.u64 	%rd2988, [%rd2987];
	shr.u64 	%rd2989, %rd2988, %r2063;
	ld.local.u64 	%rd2990, [%rd2987+8];
	shl.b64 	%rd2991, %rd2990, %r2064;
	and.b64  	%rd2992, %rd2991, 576460752303423487;
	or.b64  	%rd2993, %rd2992, %rd2989;
	st.global.u64 	[%rd1579+7424], %rd2993;
	add.s32 	%r2065, %r1058, 1770;
	shr.u32 	%r2066, %r2065, 6;
	sub.s32 	%r2067, %r2066, %r1059;
	and.b32  	%r2068, %r2065, 42;
	sub.s32 	%r2069, 64, %r2068;
	mul.wide.s32 	%rd2994, %r2067, 8;
	add.s64 	%rd2995, %rd3, %rd2994;
	ld.local.u64 	%rd2996, [%rd2995];
	shr.u64 	%rd2997, %rd2996, %r2068;
	ld.local.u64 	%rd2998, [%rd2995+8];
	shl.b64 	%rd2999, %rd2998, %r2069;
	and.b64  	%rd3000, %rd2999, 576460752303423487;
	or.b64  	%rd3001, %rd3000, %rd2997;
	st.global.u64 	[%rd1579+7680], %rd3001;
	add.s32 	%r2070, %r1058, 1829;
	shr.u32 	%r2071, %r2070, 6;
	sub.s32 	%r1069, %r2071, %r1059;
	and.b32  	%r1070, %r2070, 37;
	setp.eq.s32 	%p108, %r1070, 5;
	@%p108 bra 	$L__BB0_1650;
	sub.s32 	%r2072, 64, %r1070;
	mul.wide.s32 	%rd3002, %r1069, 8;
	add.s64 	%rd3003, %rd3, %rd3002;
	ld.local.u64 	%rd3004, [%rd3003];
	shr.u64 	%rd3005, %rd3004, %r1070;
	ld.local.u64 	%rd3006, [%rd3003+8];
	shl.b64 	%rd3007, %rd3006, %r2072;
	and.b64  	%rd3008, %rd3007, 576460752303423487;
	or.b64  	%rd1592, %rd3008, %rd3005;
	st.global.u64 	[%rd1579+7936], %rd1592;
	bra.uni 	$L__BB0_1666;
$L__BB0_1650:
	mul.wide.s32 	%rd3009, %r1069, 8;
	add.s64 	%rd3010, %rd3, %rd3009;
	ld.local.u64 	%rd3011, [%rd3010];
	shr.u64 	%rd1593, %rd3011, 5;
	st.global.u64 	[%rd1579+7936], %rd1593;
	bra.uni 	$L__BB0_1666;
$L__BB0_1651:
	cvta.to.local.u64 	%rd2497, %rd1622;
	mov.u32 	%r1671, %tid.x;
	mul.lo.s32 	%r1672, %r1671, 1920;
	mul.lo.s32 	%r1673, %r1671, 30;
	mul.wide.u32 	%rd2498, %r1673, 8;
	add.s64 	%rd2499, %rd32, %rd2498;
	ld.global.nc.u64 	%rd2500, [%rd2499];
	st.local.u64 	[%rd2497], %rd2500;
	ld.global.nc.u64 	%rd2501, [%rd2499+8];
	st.local.u64 	[%rd2497+8], %rd2501;
	ld.global.nc.u64 	%rd2502, [%rd2499+16];
	st.local.u64 	[%rd2497+16], %rd2502;
	ld.global.nc.u64 	%rd2503, [%rd2499+24];
	st.local.u64 	[%rd2497+24], %rd2503;
	ld.global.nc.u64 	%rd2504, [%rd2499+32];
	st.local.u64 	[%rd2497+32], %rd2504;
	ld.global.nc.u64 	%rd2505, [%rd2499+40];
	st.local.u64 	[%rd2497+40], %rd2505;
	ld.global.nc.u64 	%rd2506, [%rd2499+48];
	st.local.u64 	[%rd2497+48], %rd2506;
	ld.global.nc.u64 	%rd2507, [%rd2499+56];
	st.local.u64 	[%rd2497+56], %rd2507;
	ld.global.nc.u64 	%rd2508, [%rd2499+64];
	st.local.u64 	[%rd2497+64], %rd2508;
	ld.global.nc.u64 	%rd2509, [%rd2499+72];
	st.local.u64 	[%rd2497+72], %rd2509;
	ld.global.nc.u64 	%rd2510, [%rd2499+80];
	st.local.u64 	[%rd2497+80], %rd2510;
	ld.global.nc.u64 	%rd2511, [%rd2499+88];
	st.local.u64 	[%rd2497+88], %rd2511;
	ld.global.nc.u64 	%rd2512, [%rd2499+96];
	st.local.u64 	[%rd2497+96], %rd2512;
	ld.global.nc.u64 	%rd2513, [%rd2499+104];
	st.local.u64 	[%rd2497+104], %rd2513;
	ld.global.nc.u64 	%rd2514, [%rd2499+112];
	st.local.u64 	[%rd2497+112], %rd2514;
	ld.global.nc.u64 	%rd2515, [%rd2499+120];
	st.local.u64 	[%rd2497+120], %rd2515;
	ld.global.nc.u64 	%rd2516, [%rd2499+128];
	st.local.u64 	[%rd2497+128], %rd2516;
	ld.global.nc.u64 	%rd2517, [%rd2499+136];
	st.local.u64 	[%rd2497+136], %rd2517;
	ld.global.nc.u64 	%rd2518, [%rd2499+144];
	st.local.u64 	[%rd2497+144], %rd2518;
	ld.global.nc.u64 	%rd2519, [%rd2499+152];
	st.local.u64 	[%rd2497+152], %rd2519;
	ld.global.nc.u64 	%rd2520, [%rd2499+160];
	st.local.u64 	[%rd2497+160], %rd2520;
	ld.global.nc.u64 	%rd2521, [%rd2499+168];
	st.local.u64 	[%rd2497+168], %rd2521;
	ld.global.nc.u64 	%rd2522, [%rd2499+176];
	st.local.u64 	[%rd2497+176], %rd2522;
	ld.global.nc.u64 	%rd2523, [%rd2499+184];
	st.local.u64 	[%rd2497+184], %rd2523;
	ld.global.nc.u64 	%rd2524, [%rd2499+192];
	st.local.u64 	[%rd2497+192], %rd2524;
	ld.global.nc.u64 	%rd2525, [%rd2499+200];
	st.local.u64 	[%rd2497+200], %rd2525;
	ld.global.nc.u64 	%rd2526, [%rd2499+208];
	st.local.u64 	[%rd2497+208], %rd2526;
	ld.global.nc.u64 	%rd2527, [%rd2499+216];
	st.local.u64 	[%rd2497+216], %rd2527;
	ld.global.nc.u64 	%rd2528, [%rd2499+224];
	st.local.u64 	[%rd2497+224], %rd2528;
	ld.global.nc.u64 	%rd2529, [%rd2499+232];
	st.local.u64 	[%rd2497+232], %rd2529;
	ld.global.nc.u64 	%rd2530, [%rd2499+240];
	st.local.u64 	[%rd2497+240], %rd2530;
	shr.u32 	%r1674, %r1672, 6;
	sub.s32 	%r1675, %r1674, %r1673;
	mul.wide.s32 	%rd2531, %r1675, 8;
	add.s64 	%rd2532, %rd2497, %rd2531;
	ld.local.u64 	%rd2533, [%rd2532];
	and.b64  	%rd2534, %rd2533, 1152921504606846975;
	mul.wide.u32 	%rd2535, %r1671, 8;
	add.s64 	%rd2536, %rd33, %rd2535;
	st.global.u64 	[%rd2536], %rd2534;
	add.s64 	%rd2537, %rd2532, %rd2531;
	ld.local.u64 	%rd2538, [%rd2537];
	ld.local.u64 	%rd2539, [%rd2537+8];
	mov.b64 	{%r1676, %r1677}, %rd2539;
	mov.b64 	{%r1678, %r1679}, %rd2538;
	shf.l.wrap.b32 	%r1680, %r1679, %r1676, 4;
	shf.l.wrap.b32 	%r1681, %r1676, %r1677, 4;
	mov.b64 	%rd2540, {%r1680, %r1681};
	and.b64  	%rd2541, %rd2540, 1152921504606846975;
	st.global.u64 	[%rd2536+256], %rd2541;
	or.b32  	%r1682, %r1672, 64;
	shr.u32 	%r1683, %r1682, 6;
	sub.s32 	%r1684, %r1683, %r1673;
	mul.wide.s32 	%rd2542, %r1684, 8;
	add.s64 	%rd2543, %rd2532, %rd2542;
	ld.local.u64 	%rd2544, [%rd2543];
	ld.local.u64 	%rd2545, [%rd2543+8];
	mov.b64 	{%r1685, %r1686}, %rd2545;
	mov.b64 	{%r1687, %r1688}, %rd2544;
	shf.l.wrap.b32 	%r1689, %r1688, %r1685, 8;
	shf.l.wrap.b32 	%r1690, %r1685, %r1686, 8;
	mov.b64 	%rd2546, {%r1689, %r1690};
	and.b64  	%rd2547, %rd2546, 1152921504606846975;
	st.global.u64 	[%rd2536+512], %rd2547;
	add.s32 	%r1691, %r1672, 180;
	shr.u32 	%r1692, %r1691, 6;
	sub.s32 	%r1693, %r1692, %r1673;
	mul.wide.s32 	%rd2548, %r1693, 8;
	add.s64 	%rd2549, %rd2532, %rd2548;
	ld.local.u64 	%rd2550, [%rd2549];
	ld.local.u64 	%rd2551, [%rd2549+8];
	mov.b64 	{%r1694, %r1695}, %rd2551;
	mov.b64 	{%r1696, %r1697}, %rd2550;
	shf.l.wrap.b32 	%r1698, %r1697, %r1694, 12;
	shf.l.wrap.b32 	%r1699, %r1694, %r1695, 12;
	mov.b64 	%rd2552, {%r1698, %r1699};
	and.b64  	%rd2553, %rd2552, 1152921504606846975;
	st.global.u64 	[%rd2536+768], %rd2553;
	add.s32 	%r1700, %r1672, 240;
	shr.u32 	%r1701, %r1700, 6;
	sub.s32 	%r1702, %r1701, %r1673;
	mul.wide.s32 	%rd2554, %r1702, 8;
	add.s64 	%rd2555, %rd2532, %rd2554;
	ld.local.u64 	%rd2556, [%rd2555];
	ld.local.u64 	%rd2557, [%rd2555+8];
	mov.b64 	{%r1703, %r1704}, %rd2557;
	mov.b64 	{%r1705, %r1706}, %rd2556;
	shf.l.wrap.b32 	%r1707, %r1706, %r1703, 16;
	shf.l.wrap.b32 	%r1708, %r1703, %r1704, 16;
	mov.b64 	%rd2558, {%r1707, %r1708};
	and.b64  	%rd2559, %rd2558, 1152921504606846975;
	st.global.u64 	[%rd2536+1024], %rd2559;
	add.s32 	%r1709, %r1672, 300;
	shr.u32 	%r1710, %r1709, 6;
	sub.s32 	%r1711, %r1710, %r1673;
	mul.wide.s32 	%rd2560, %r1711, 8;
	add.s64 	%rd2561, %rd2532, %rd2560;
	ld.local.u64 	%rd2562, [%rd2561];
	ld.local.u64 	%rd2563, [%rd2561+8];
	mov.b64 	{%r1712, %r1713}, %rd2563;
	mov.b64 	{%r1714, %r1715}, %rd2562;
	shf.l.wrap.b32 	%r1716, %r1715, %r1712, 20;
	shf.l.wrap.b32 	%r1717, %r1712, %r1713, 20;
	mov.b64 	%rd2564, {%r1716, %r1717};
	and.b64  	%rd2565, %rd2564, 1152921504606846975;
	st.global.u64 	[%rd2536+1280], %rd2565;
	add.s32 	%r1718, %r1672, 360;
	shr.u32 	%r1719, %r1718, 6;
	sub.s32 	%r1720, %r1719, %r1673;
	mul.wide.s32 	%rd2566, %r1720, 8;
	add.s64 	%rd2567, %rd2532, %rd2566;
	ld.local.u64 	%rd2568, [%rd2567];
	ld.local.u64 	%rd2569, [%rd2567+8];
	mov.b64 	{%r1721, %r1722}, %rd2569;
	mov.b64 	{%r1723, %r1724}, %rd2568;
	shf.l.wrap.b32 	%r1725, %r1724, %r1721, 24;
	shf.l.wrap.b32 	%r1726, %r1721, %r1722, 24;
	mov.b64 	%rd2570, {%r1725, %r1726};
	and.b64  	%rd2571, %rd2570, 1152921504606846975;
	st.global.u64 	[%rd2536+1536], %rd2571;
	add.s32 	%r1727, %r1672, 420;
	shr.u32 	%r1728, %r1727, 6;
	sub.s32 	%r1729, %r1728, %r1673;
	mul.wide.s32 	%rd2572, %r1729, 8;
	add.s64 	%rd2573, %rd2532, %rd2572;
	ld.local.u64 	%rd2574, [%rd2573];
	ld.local.u64 	%rd2575, [%rd2573+8];
	mov.b64 	{%r1730, %r1731}, %rd2575;
	mov.b64 	{%r1732, %r1733}, %rd2574;
	shf.l.wrap.b32 	%r1734, %r1733, %r1730, 28;
	shf.l.wrap.b32 	%r1735, %r1730, %r1731, 28;
	mov.b64 	%rd2576, {%r1734, %r1735};
	and.b64  	%rd2577, %rd2576, 1152921504606846975;
	st.global.u64 	[%rd2536+1792], %rd2577;
	add.s32 	%r1736, %r1672, 480;
	shr.u32 	%r1737, %r1736, 6;
	sub.s32 	%r1738, %r1737, %r1673;
	mul.wide.s32 	%rd2578, %r1738, 8;
	add.s64 	%rd2579, %rd2532, %rd2578;
	ld.local.u64 	%rd2580, [%rd2579];
	ld.local.u64 	%rd2581, [%rd2579+8];
	mov.b64 	{%r1739, %r1740}, %rd2581;
	mov.b64 	{%r1741, %r1742}, %rd2580;
	mov.b64 	%rd2582, {%r1742, %r1739};
	and.b64  	%rd2583, %rd2582, 1152921504606846975;
	st.global.u64 	[%rd2536+2048], %rd2583;
	add.s32 	%r1743, %r1672, 540;
	shr.u32 	%r1744, %r1743, 6;
	sub.s32 	%r1745, %r1744, %r1673;
	mul.wide.s32 	%rd2584, %r1745, 8;
	add.s64 	%rd2585, %rd2532, %rd2584;
	ld.local.u64 	%rd2586, [%rd2585];
	ld.local.u64 	%rd2587, [%rd2585+8];
	mov.b64 	{%r1746, %r1747}, %rd2587;
	mov.b64 	{%r1748, %r1749}, %rd2586;
	shf.l.wrap.b32 	%r1750, %r1749, %r1746, 4;
	shf.l.wrap.b32 	%r1751, %r1748, %r1749, 4;
	mov.b64 	%rd2588, {%r1751, %r1750};
	and.b64  	%rd2589, %rd2588, 1152921504606846975;
	st.global.u64 	[%rd2536+2304], %rd2589;
	add.s32 	%r1752, %r1672, 600;
	shr.u32 	%r1753, %r1752, 6;
	sub.s32 	%r1754, %r1753, %r1673;
	mul.wide.s32 	%rd2590, %r1754, 8;
	add.s64 	%rd2591, %rd2532, %rd2590;
	ld.local.u64 	%rd2592, [%rd2591];
	ld.local.u64 	%rd2593, [%rd2591+8];
	mov.b64 	{%r1755, %r1756}, %rd2593;
	mov.b64 	{%r1757, %r1758}, %rd2592;
	shf.l.wrap.b32 	%r1759, %r1758, %r1755, 8;
	shf.l.wrap.b32 	%r1760, %r1757, %r1758, 8;
	mov.b64 	%rd2594, {%r1760, %r1759};
	and.b64  	%rd2595, %rd2594, 1152921504606846975;
	st.global.u64 	[%rd2536+2560], %rd2595;
	add.s32 	%r1761, %r1672, 660;
	shr.u32 	%r1762, %r1761, 6;
	sub.s32 	%r1763, %r1762, %r1673;
	mul.wide.s32 	%rd2596, %r1763, 8;
	add.s64 	%rd2597, %rd2532, %rd2596;
	ld.local.u64 	%rd2598, [%rd2597];
	ld.local.u64 	%rd2599, [%rd2597+8];
	mov.b64 	{%r1764, %r1765}, %rd2599;
	mov.b64 	{%r1766, %r1767}, %rd2598;
	shf.l.wrap.b32 	%r1768, %r1767, %r1764, 12;
	shf.l.wrap.b32 	%r1769, %r1766, %r1767, 12;
	mov.b64 	%rd2600, {%r1769, %r1768};
	and.b64  	%rd2601, %rd2600, 1152921504606846975;
	st.global.u64 	[%rd2536+2816], %rd2601;
	add.s32 	%r1770, %r1672, 720;
	shr.u32 	%r1771, %r1770, 6;
	sub.s32 	%r1772, %r1771, %r1673;
	mul.wide.s32 	%rd2602, %r1772, 8;
	add.s64 	%rd2603, %rd2532, %rd2602;
	ld.local.u64 	%rd2604, [%rd2603];
	ld.local.u64 	%rd2605, [%rd2603+8];
	mov.b64 	{%r1773, %r1774}, %rd2605;
	mov.b64 	{%r1775, %r1776}, %rd2604;
	shf.l.wrap.b32 	%r1777, %r1776, %r1773, 16;
	shf.l.wrap.b32 	%r1778, %r1775, %r1776, 16;
	mov.b64 	%rd2606, {%r1778, %r1777};
	and.b64  	%rd2607, %rd2606, 1152921504606846975;
	st.global.u64 	[%rd2536+3072], %rd2607;
	add.s32 	%r1779, %r1672, 780;
	shr.u32 	%r1780, %r1779, 6;
	sub.s32 	%r1781, %r1780, %r1673;
	mul.wide.s32 	%rd2608, %r1781, 8;
	add.s64 	%rd2609, %rd2532, %rd2608;
	ld.local.u64 	%rd2610, [%rd2609];
	ld.local.u64 	%rd2611, [%rd2609+8];
	mov.b64 	{%r1782, %r1783}, %rd2611;
	mov.b64 	{%r1784, %r1785}, %rd2610;
	shf.l.wrap.b32 	%r1786, %r1785, %r1782, 20;
	shf.l.wrap.b32 	%r1787, %r1784, %r1785, 20;
	mov.b64 	%rd2612, {%r1787, %r1786};
	and.b64  	%rd2613, %rd2612, 1152921504606846975;
	st.global.u64 	[%rd2536+3328], %rd2613;
	add.s32 	%r1788, %r1672, 840;
	shr.u32 	%r1789, %r1788, 6;
	sub.s32 	%r1790, %r1789, %r1673;
	mul.wide.s32 	%rd2614, %r1790, 8;
	add.s64 	%rd2615, %rd2532, %rd2614;
	ld.local.u64 	%rd2616, [%rd2615];
	ld.local.u64 	%rd2617, [%rd2615+8];
	mov.b64 	{%r1791, %r1792}, %rd2617;
	mov.b64 	{%r1793, %r1794}, %rd2616;
	shf.l.wrap.b32 	%r1795, %r1794, %r1791, 24;
	shf.l.wrap.b32 	%r1796, %r1793, %r1794, 24;
	mov.b64 	%rd2618, {%r1796, %r1795};
	and.b64  	%rd2619, %rd2618, 1152921504606846975;
	st.global.u64 	[%rd2536+3584], %rd2619;
	add.s32 	%r1797, %r1672, 900;
	shr.u32 	%r1798, %r1797, 6;
	sub.s32 	%r1799, %r1798, %r1673;
	mul.wide.s32 	%rd2620, %r1799, 8;
	add.s64 	%rd2621, %rd2532, %rd2620;
	ld.local.u64 	%rd2622, [%rd2621];
	shr.u64 	%rd2623, %rd2622, 4;
	st.global.u64 	[%rd2536+3840], %rd2623;
	ld.local.u64 	%rd2624, [%rd2532+120];
	and.b64  	%rd2625, %rd2624, 1152921504606846975;
	st.global.u64 	[%rd2536+4096], %rd2625;
	add.s32 	%r1800, %r1672, 1020;
	shr.u32 	%r1801, %r1800, 6;
	sub.s32 	%r1802, %r1801, %r1673;
	mul.wide.s32 	%rd2626, %r1802, 8;
	add.s64 	%rd2627, %rd2532, %rd2626;
	ld.local.u64 	%rd2628, [%rd2627];
	ld.local.u64 	%rd2629, [%rd2627+8];
	mov.b64 	{%r1803, %r1804}, %rd2629;
	mov.b64 	{%r1805, %r1806}, %rd2628;
	shf.l.wrap.b32 	%r1807, %r1806, %r1803, 4;
	shf.l.wrap.b32 	%r1808, %r1803, %r1804, 4;
	mov.b64 	%rd2630, {%r1807, %r1808};
	and.b64  	%rd2631, %rd2630, 1152921504606846975;
	st.global.u64 	[%rd2536+4352], %rd2631;
	add.s32 	%r1809, %r1672, 1080;
	shr.u32 	%r1810, %r1809, 6;
	sub.s32 	%r1811, %r1810, %r1673;
	mul.wide.s32 	%rd2632, %r1811, 8;
	add.s64 	%rd2633, %rd2532, %rd2632;
	ld.local.u64 	%rd2634, [%rd2633];
	ld.local.u64 	%rd2635, [%rd2633+8];
	mov.b64 	{%r1812, %r1813}, %rd2635;
	mov.b64 	{%r1814, %r1815}, %rd2634;
	shf.l.wrap.b32 	%r1816, %r1815, %r1812, 8;
	shf.l.wrap.b32 	%r1817, %r1812, %r1813, 8;
	mov.b64 	%rd2636, {%r1816, %r1817};
	and.b64  	%rd2637, %rd2636, 1152921504606846975;
	st.global.u64 	[%rd2536+4608], %rd2637;
	add.s32 	%r1818, %r1672, 1140;
	shr.u32 	%r1819, %r1818, 6;
	sub.s32 	%r1820, %r1819, %r1673;
	mul.wide.s32 	%rd2638, %r1820, 8;
	add.s64 	%rd2639, %rd2532, %rd2638;
	ld.local.u64 	%rd2640, [%rd2639];
	ld.local.u64 	%rd2641, [%rd2639+8];
	mov.b64 	{%r1821, %r1822}, %rd2641;
	mov.b64 	{%r1823, %r1824}, %rd2640;
	shf.l.wrap.b32 	%r1825, %r1824, %r1821, 12;
	shf.l.wrap.b32 	%r1826, %r1821, %r1822, 12;
	mov.b64 	%rd2642, {%r1825, %r1826};
	and.b64  	%rd2643, %rd2642, 1152921504606846975;
	st.global.u64 	[%rd2536+4864], %rd2643;
	add.s32 	%r1827, %r1672, 1200;
	shr.u32 	%r1828, %r1827, 6;
	sub.s32 	%r1829, %r1828, %r1673;
	mul.wide.s32 	%rd2644, %r1829, 8;
	add.s64 	%rd2645, %rd2532, %rd2644;
	ld.local.u64 	%rd2646, [%rd2645];
	ld.local.u64 	%rd2647, [%rd2645+8];
	mov.b64 	{%r1830, %r1831}, %rd2647;
	mov.b64 	{%r1832, %r1833}, %rd2646;
	shf.l.wrap.b32 	%r1834, %r1833, %r1830, 16;
	shf.l.wrap.b32 	%r1835, %r1830, %r1831, 16;
	mov.b64 	%rd2648, {%r1834, %r1835};
	and.b64  	%rd2649, %rd2648, 1152921504606846975;
	st.global.u64 	[%rd2536+5120], %rd2649;
	add.s32 	%r1836, %r1672, 1260;
	shr.u32 	%r1837, %r1836, 6;
	sub.s32 	%r1838, %r1837, %r1673;
	mul.wide.s32 	%rd2650, %r1838, 8;
	add.s64 	%rd2651, %rd2532, %rd2650;
	ld.local.u64 	%rd2652, [%rd2651];
	ld.local.u64 	%rd2653, [%rd2651+8];
	mov.b64 	{%r1839, %r1840}, %rd2653;
	mov.b64 	{%r1841, %r1842}, %rd2652;
	shf.l.wrap.b32 	%r1843, %r1842, %r1839, 20;
	shf.l.wrap.b32 	%r1844, %r1839, %r1840, 20;
	mov.b64 	%rd2654, {%r1843, %r1844};
	and.b64  	%rd2655, %rd2654, 1152921504606846975;
	st.global.u64 	[%rd2536+5376], %rd2655;
	add.s32 	%r1845, %r1672, 1320;
	shr.u32 	%r1846, %r1845, 6;
	sub.s32 	%r1847, %r1846, %r1673;
	mul.wide.s32 	%rd2656, %r1847, 8;
	add.s64 	%rd2657, %rd2532, %rd2656;
	ld.local.u64 	%rd2658, [%rd2657];
	ld.local.u64 	%rd2659, [%rd2657+8];
	mov.b64 	{%r1848, %r1849}, %rd2659;
	mov.b64 	{%r1850, %r1851}, %rd2658;
	shf.l.wrap.b32 	%r1852, %r1851, %r1848, 24;
	shf.l.wrap.b32 	%r1853, %r1848, %r1849, 24;
	mov.b64 	%rd2660, {%r1852, %r1853};
	and.b64  	%rd2661, %rd2660, 1152921504606846975;
	st.global.u64 	[%rd2536+5632], %rd2661;
	add.s32 	%r1854, %r1672, 1380;
	shr.u32 	%r1855, %r1854, 6;
	sub.s32 	%r1856, %r1855, %r1673;
	mul.wide.s32 	%rd2662, %r1856, 8;
	add.s64 	%rd2663, %rd2532, %rd2662;
	ld.local.u64 	%rd2664, [%rd2663];
	ld.local.u64 	%rd2665, [%rd2663+8];
	mov.b64 	{%r1857, %r1858}, %rd2665;
	mov.b64 	{%r1859, %r1860}, %rd2664;
	shf.l.wrap.b32 	%r1861, %r1860, %r1857, 28;
	shf.l.wrap.b32 	%r1862, %r1857, %r1858, 28;
	mov.b64 	%rd2666, {%r1861, %r1862};
	and.b64  	%rd2667, %rd2666, 1152921504606846975;
	st.global.u64 	[%rd2536+5888], %rd2667;
	add.s32 	%r1863, %r1672, 1440;
	shr.u32 	%r1864, %r1863, 6;
	sub.s32 	%r1865, %r1864, %r1673;
	mul.wide.s32 	%rd2668, %r1865, 8;
	add.s64 	%rd2669, %rd2532, %rd2668;
	ld.local.u64 	%rd2670, [%rd2669];
	ld.local.u64 	%rd2671, [%rd2669+8];
	mov.b64 	{%r1866, %r1867}, %rd2671;
	mov.b64 	{%r1868, %r1869}, %rd2670;
	mov.b64 	%rd2672, {%r1869, %r1866};
	and.b64  	%rd2673, %rd2672, 1152921504606846975;
	st.global.u64 	[%rd2536+6144], %rd2673;
	add.s32 	%r1870, %r1672, 1500;
	shr.u32 	%r1871, %r1870, 6;
	sub.s32 	%r1872, %r1871, %r1673;
	mul.wide.s32 	%rd2674, %r1872, 8;
	add.s64 	%rd2675, %rd2532, %rd2674;
	ld.local.u64 	%rd2676, [%rd2675];
	ld.local.u64 	%rd2677, [%rd2675+8];
	mov.b64 	{%r1873, %r1874}, %rd2677;
	mov.b64 	{%r1875, %r1876}, %rd2676;
	shf.l.wrap.b32 	%r1877, %r1876, %r1873, 4;
	shf.l.wrap.b32 	%r1878, %r1875, %r1876, 4;
	mov.b64 	%rd2678, {%r1878, %r1877};
	and.b64  	%rd2679, %rd2678, 1152921504606846975;
	st.global.u64 	[%rd2536+6400], %rd2679;
	add.s32 	%r1879, %r1672, 1560;
	shr.u32 	%r1880, %r1879, 6;
	sub.s32 	%r1881, %r1880, %r1673;
	mul.wide.s32 	%rd2680, %r1881, 8;
	add.s64 	%rd2681, %rd2532, %rd2680;
	ld.local.u64 	%rd2682, [%rd2681];
	ld.local.u64 	%rd2683, [%rd2681+8];
	mov.b64 	{%r1882, %r1883}, %rd2683;
	mov.b64 	{%r1884, %r1885}, %rd2682;
	shf.l.wrap.b32 	%r1886, %r1885, %r1882, 8;
	shf.l.wrap.b32 	%r1887, %r1884, %r1885, 8;
	mov.b64 	%rd2684, {%r1887, %r1886};
	and.b64  	%rd2685, %rd2684, 1152921504606846975;
	st.global.u64 	[%rd2536+6656], %rd2685;
	add.s32 	%r1888, %r1672, 1620;
	shr.u32 	%r1889, %r1888, 6;
	sub.s32 	%r1890, %r1889, %r1673;
	mul.wide.s32 	%rd2686, %r1890, 8;
	add.s64 	%rd2687, %rd2532, %rd2686;
	ld.local.u64 	%rd2688, [%rd2687];
	ld.local.u64 	%rd2689, [%rd2687+8];
	mov.b64 	{%r1891, %r1892}, %rd2689;
	mov.b64 	{%r1893, %r1894}, %rd2688;
	shf.l.wrap.b32 	%r1895, %r1894, %r1891, 12;
	shf.l.wrap.b32 	%r1896, %r1893, %r1894, 12;
	mov.b64 	%rd2690, {%r1896, %r1895};
	and.b64  	%rd2691, %rd2690, 1152921504606846975;
	st.global.u64 	[%rd2536+6912], %rd2691;
	add.s32 	%r1897, %r1672, 1680;
	shr.u32 	%r1898, %r1897, 6;
	sub.s32 	%r1899, %r1898, %r1673;
	mul.wide.s32 	%rd2692, %r1899, 8;
	add.s64 	%rd2693, %rd2532, %rd2692;
	ld.local.u64 	%rd2694, [%rd2693];
	ld.local.u64 	%rd2695, [%rd2693+8];
	mov.b64 	{%r1900, %r1901}, %rd2695;
	mov.b64 	{%r1902, %r1903}, %rd2694;
	shf.l.wrap.b32 	%r1904, %r1903, %r1900, 16;
	shf.l.wrap.b32 	%r1905, %r1902, %r1903, 16;
	mov.b64 	%rd2696, {%r1905, %r1904};
	and.b64  	%rd2697, %rd2696, 1152921504606846975;
	st.global.u64 	[%rd2536+7168], %rd2697;
	add.s32 	%r1906, %r1672, 1740;
	shr.u32 	%r1907, %r1906, 6;
	sub.s32 	%r1908, %r1907, %r1673;
	mul.wide.s32 	%rd2698, %r1908, 8;
	add.s64 	%rd2699, %rd2532, %rd2698;
	ld.local.u64 	%rd2700, [%rd2699];
	ld.local.u64 	%rd2701, [%rd2699+8];
	mov.b64 	{%r1909, %r1910}, %rd2701;
	mov.b64 	{%r1911, %r1912}, %rd2700;
	shf.l.wrap.b32 	%r1913, %r1912, %r1909, 20;
	shf.l.wrap.b32 	%r1914, %r1911, %r1912, 20;
	mov.b64 	%rd2702, {%r1914, %r1913};
	and.b64  	%rd2703, %rd2702, 1152921504606846975;
	st.global.u64 	[%rd2536+7424], %rd2703;
	add.s32 	%r1915, %r1672, 1800;
	shr.u32 	%r1916, %r1915, 6;
	sub.s32 	%r1917, %r1916, %r1673;
	mul.wide.s32 	%rd2704, %r1917, 8;
	add.s64 	%rd2705, %rd2532, %rd2704;
	ld.local.u64 	%rd2706, [%rd2705];
	ld.local.u64 	%rd2707, [%rd2705+8];
	mov.b64 	{%r1918, %r1919}, %rd2707;
	mov.b64 	{%r1920, %r1921}, %rd2706;
	shf.l.wrap.b32 	%r1922, %r1921, %r1918, 24;
	shf.l.wrap.b32 	%r1923, %r1920, %r1921, 24;
	mov.b64 	%rd2708, {%r1923, %r1922};
	and.b64  	%rd2709, %rd2708, 1152921504606846975;
	st.global.u64 	[%rd2536+7680], %rd2709;
	add.s32 	%r1924, %r1672, 1860;
	shr.u32 	%r1925, %r1924, 6;
	sub.s32 	%r1926, %r1925, %r1673;
	mul.wide.s32 	%rd2710, %r1926, 8;
	add.s64 	%rd2711, %rd2532, %rd2710;
	ld.local.u64 	%rd2712, [%rd2711];
	shr.u64 	%rd2713, %rd2712, 4;
	st.global.u64 	[%rd2536+7936], %rd2713;
	bra.uni 	$L__BB0_1666;
$L__BB0_1652:
	mul.wide.s32 	%rd2319, %r1075, 8;
	add.s64 	%rd2320, %rd2, %rd2319;
	ld.local.u64 	%rd2321, [%rd2320];
	shr.u64 	%rd16600, %rd2321, %r1076;
$L__BB0_1653:
	and.b64  	%rd2322, %rd16600, 2305843009213693951;
	st.global.u64 	[%rd1599+2560], %rd2322;
	add.s32 	%r1570, %r1072, 671;
	shr.u32 	%r1571, %r1570, 6;
	sub.s32 	%r1572, %r1571, %r1073;
	and.b32  	%r1573, %r1570, 63;
	sub.s32 	%r1574, 64, %r1573;
	mul.wide.s32 	%rd2323, %r1572, 8;
	add.s64 	%rd2324, %rd2, %rd2323;
	ld.local.u64 	%rd2325, [%rd2324];
	shr.u64 	%rd2326, %rd2325, %r1573;
	ld.local.u64 	%rd2327, [%rd2324+8];
	shl.b64 	%rd2328, %rd2327, %r1574;
	and.b64  	%rd2329, %rd2328, 2305843009213693951;
	or.b64  	%rd2330, %rd2329, %rd2326;
	st.global.u64 	[%rd1599+2816], %rd2330;
	add.s32 	%r1575, %r1072, 732;
	shr.u32 	%r1576, %r1575, 6;
	sub.s32 	%r1577, %r1576, %r1073;
	and.b32  	%r1578, %r1575, 60;
	sub.s32 	%r1579, 64, %r1578;
	mul.wide.s32 	%rd2331, %r1577, 8;
	add.s64 	%rd2332, %rd2, %rd2331;
	ld.local.u64 	%rd2333, [%rd2332];
	shr.u64 	%rd2334, %rd2333, %r1578;
	ld.local.u64 	%rd2335, [%rd2332+8];
	shl.b64 	%rd2336, %rd2335, %r1579;
	and.b64  	%rd2337, %rd2336, 2305843009213693951;
	or.b64  	%rd2338, %rd2337, %rd2334;
	st.global.u64 	[%rd1599+3072], %rd2338;
	add.s32 	%r1580, %r1072, 793;
	shr.u32 	%r1581, %r1580, 6;
	sub.s32 	%r1582, %r1581, %r1073;
	and.b32  	%r1583, %r1580, 57;
	sub.s32 	%r1584, 64, %r1583;
	mul.wide.s32 	%rd2339, %r1582, 8;
	add.s64 	%rd2340, %rd2, %rd2339;
	ld.local.u64 	%rd2341, [%rd2340];
	shr.u64 	%rd2342, %rd2341, %r1583;
	ld.local.u64 	%rd2343, [%rd2340+8];
	shl.b64 	%rd2344, %rd2343, %r1584;
	and.b64  	%rd2345, %rd2344, 2305843009213693951;
	or.b64  	%rd2346, %rd2345, %rd2342;
	st.global.u64 	[%rd1599+3328], %rd2346;
	add.s32 	%r1585, %r1072, 854;
	shr.u32 	%r1586, %r1585, 6;
	sub.s32 	%r1587, %r1586, %r1073;
	and.b32  	%r1588, %r1585, 54;
	sub.s32 	%r1589, 64, %r1588;
	mul.wide.s32 	%rd2347, %r1587, 8;
	add.s64 	%rd2348, %rd2, %rd2347;
	ld.local.u64 	%rd2349, [%rd2348];
	shr.u64 	%rd2350, %rd2349, %r1588;
	ld.local.u64 	%rd2351, [%rd2348+8];
	shl.b64 	%rd2352, %rd2351, %r1589;
	and.b64  	%rd2353, %rd2352, 2305843009213693951;
	or.b64  	%rd2354, %rd2353, %rd2350;
	st.global.u64 	[%rd1599+3584], %rd2354;
	add.s32 	%r1590, %r1072, 915;
	shr.u32 	%r1591, %r1590, 6;
	sub.s32 	%r1592, %r1591, %r1073;
	and.b32  	%r1593, %r1590, 51;
	sub.s32 	%r1594, 64, %r1593;
	mul.wide.s32 	%rd2355, %r1592, 8;
	add.s64 	%rd2356, %rd2, %rd2355;
	ld.local.u64 	%rd2357, [%rd2356];
	shr.u64 	%rd2358, %rd2357, %r1593;
	ld.local.u64 	%rd2359, [%rd2356+8];
	shl.b64 	%rd2360, %rd2359, %r1594;
	and.b64  	%rd2361, %rd2360, 2305843009213693951;
	or.b64  	%rd2362, %rd2361, %rd2358;
	st.global.u64 	[%rd1599+3840], %rd2362;
	add.s32 	%r1595, %r1072, 976;
	shr.u32 	%r1596, %r1595, 6;
	sub.s32 	%r1597, %r1596, %r1073;
	and.b32  	%r1598, %r1595, 48;
	sub.s32 	%r1599, 64, %r1598;
	mul.wide.s32 	%rd2363, %r1597, 8;
	add.s64 	%rd2364, %rd2, %rd2363;
	ld.local.u64 	%rd2365, [%rd2364];
	shr.u64 	%rd2366, %rd2365, %r1598;
	ld.local.u64 	%rd2367, [%rd2364+8];
	shl.b64 	%rd2368, %rd2367, %r1599;
	and.b64  	%rd2369, %rd2368, 2305843009213693951;
	or.b64  	%rd2370, %rd2369, %rd2366;
	st.global.u64 	[%rd1599+4096], %rd2370;
	add.s32 	%r1600, %r1072, 1037;
	shr.u32 	%r1601, %r1600, 6;
	sub.s32 	%r1602, %r1601, %r1073;
	and.b32  	%r1603, %r1600, 45;
	sub.s32 	%r1604, 64, %r1603;
	mul.wide.s32 	%rd2371, %r1602, 8;
	add.s64 	%rd2372, %rd2, %rd2371;
	ld.local.u64 	%rd2373, [%rd2372];
	shr.u64 	%rd2374, %rd2373, %r1603;
	ld.local.u64 	%rd2375, [%rd2372+8];
	shl.b64 	%rd2376, %rd2375, %r1604;
	and.b64  	%rd2377, %rd2376, 2305843009213693951;
	or.b64  	%rd2378, %rd2377, %rd2374;
	st.global.u64 	[%rd1599+4352], %rd2378;
	add.s32 	%r1605, %r1072, 1098;
	shr.u32 	%r1606, %r1605, 6;
	sub.s32 	%r1607, %r1606, %r1073;
	and.b32  	%r1608, %r1605, 42;
	sub.s32 	%r1609, 64, %r1608;
	mul.wide.s32 	%rd2379, %r1607, 8;
	add.s64 	%rd2380, %rd2, %rd2379;
	ld.local.u64 	%rd2381, [%rd2380];
	shr.u64 	%rd2382, %rd2381, %r1608;
	ld.local.u64 	%rd2383, [%rd2380+8];
	shl.b64 	%rd2384, %rd2383, %r1609;
	and.b64  	%rd2385, %rd2384, 2305843009213693951;
	or.b64  	%rd2386, %rd2385, %rd2382;
	st.global.u64 	[%rd1599+4608], %rd2386;
	add.s32 	%r1610, %r1072, 1159;
	shr.u32 	%r1611, %r1610, 6;
	sub.s32 	%r1612, %r1611, %r1073;
	and.b32  	%r1613, %r1610, 39;
	sub.s32 	%r1614, 64, %r1613;
	mul.wide.s32 	%rd2387, %r1612, 8;
	add.s64 	%rd2388, %rd2, %rd2387;
	ld.local.u64 	%rd2389, [%rd2388];
	shr.u64 	%rd2390, %rd2389, %r1613;
	ld.local.u64 	%rd2391, [%rd2388+8];
	shl.b64 	%rd2392, %rd2391, %r1614;
	and.b64  	%rd2393, %rd2392, 2305843009213693951;
	or.b64  	%rd2394, %rd2393, %rd2390;
	st.global.u64 	[%rd1599+4864], %rd2394;
	add.s32 	%r1615, %r1072, 1220;
	shr.u32 	%r1616, %r1615, 6;
	sub.s32 	%r1617, %r1616, %r1073;
	and.b32  	%r1618, %r1615, 36;
	sub.s32 	%r1619, 64, %r1618;
	mul.wide.s32 	%rd2395, %r1617, 8;
	add.s64 	%rd2396, %rd2, %rd2395;
	ld.local.u64 	%rd2397, [%rd2396];
	shr.u64 	%rd2398, %rd2397, %r1618;
	ld.local.u64 	%rd2399, [%rd2396+8];
	shl.b64 	%rd2400, %rd2399, %r1619;
	and.b64  	%rd2401, %rd2400, 2305843009213693951;
	or.b64  	%rd2402, %rd2401, %rd2398;
	st.global.u64 	[%rd1599+5120], %rd2402;
	add.s32 	%r1620, %r1072, 1281;
	shr.u32 	%r1621, %r1620, 6;
	sub.s32 	%r1077, %r1621, %r1073;
	and.b32  	%r1078, %r1620, 33;
	setp.lt.u32 	%p101, %r1078, 4;
	@%p101 bra 	$L__BB0_1655;
	mul.wide.s32 	%rd2403, %r1077, 8;
	add.s64 	%rd2404, %rd2, %rd2403;
	ld.local.u64 	%rd2405, [%rd2404];
	ld.local.u64 	%rd2406, [%rd2404+8];
	shr.u64 	%rd2407, %rd2405, %r1078;
	shl.b64 	%rd2408, %rd2406, 1;
	xor.b32  	%r1622, %r1078, 63;
	shl.b64 	%rd2409, %rd2408, %r1622;
	or.b64  	%rd16601, %rd2409, %rd2407;
	bra.uni 	$L__BB0_1656;
$L__BB0_1655:
	mul.wide.s32 	%rd2410, %r1077, 8;
	add.s64 	%rd2411, %rd2, %rd2410;
	ld.local.u64 	%rd2412, [%rd2411];
	shr.u64 	%rd16601, %rd2412, %r1078;
$L__BB0_1656:
	and.b64  	%rd2413, %rd16601, 2305843009213693951;
	st.global.u64 	[%rd1599+5376], %rd2413;
	add.s32 	%r1623, %r1072, 1342;
	shr.u32 	%r1624, %r1623, 6;
	sub.s32 	%r1625, %r1624, %r1073;
	and.b32  	%r1626, %r1623, 62;
	sub.s32 	%r1627, 64, %r1626;
	mul.wide.s32 	%rd2414, %r1625, 8;
	add.s64 	%rd2415, %rd2, %rd2414;
	ld.local.u64 	%rd2416, [%rd2415];
	shr.u64 	%rd2417, %rd2416, %r1626;
	ld.local.u64 	%rd2418, [%rd2415+8];
	shl.b64 	%rd2419, %rd2418, %r1627;
	and.b64  	%rd2420, %rd2419, 2305843009213693951;
	or.b64  	%rd2421, %rd2420, %rd2417;
	st.global.u64 	[%rd1599+5632], %rd2421;
	add.s32 	%r1628, %r1072, 1403;
	shr.u32 	%r1629, %r1628, 6;
	sub.s32 	%r1630, %r1629, %r1073;
	and.b32  	%r1631, %r1628, 59;
	sub.s32 	%r1632, 64, %r1631;
	mul.wide.s32 	%rd2422, %r1630, 8;
	add.s64 	%rd2423, %rd2, %rd2422;
	ld.local.u64 	%rd2424, [%rd2423];
	shr.u64 	%rd2425, %rd2424, %r1631;
	ld.local.u64 	%rd2426, [%rd2423+8];
	shl.b64 	%rd2427, %rd2426, %r1632;
	and.b64  	%rd2428, %rd2427, 2305843009213693951;
	or.b64  	%rd2429, %rd2428, %rd2425;
	st.global.u64 	[%rd1599+5888], %rd2429;
	add.s32 	%r1633, %r1072, 1464;
	shr.u32 	%r1634, %r1633, 6;
	sub.s32 	%r1635, %r1634, %r1073;
	and.b32  	%r1636, %r1633, 56;
	sub.s32 	%r1637, 64, %r1636;
	mul.wide.s32 	%rd2430, %r1635, 8;
	add.s64 	%rd2431, %rd2, %rd2430;
	ld.local.u64 	%rd2432, [%rd2431];
	shr.u64 	%rd2433, %rd2432, %r1636;
	ld.local.u64 	%rd2434, [%rd2431+8];
	shl.b64 	%rd2435, %rd2434, %r1637;
	and.b64  	%rd2436, %rd2435, 2305843009213693951;
	or.b64  	%rd2437, %rd2436, %rd2433;
	st.global.u64 	[%rd1599+6144], %rd2437;
	add.s32 	%r1638, %r1072, 1525;
	shr.u32 	%r1639, %r1638, 6;
	sub.s32 	%r1640, %r1639, %r1073;
	and.b32  	%r1641, %r1638, 53;
	sub.s32 	%r1642, 64, %r1641;
	mul.wide.s32 	%rd2438, %r1640, 8;
	add.s64 	%rd2439, %rd2, %rd2438;
	ld.local.u64 	%rd2440, [%rd2439];
	shr.u64 	%rd2441, %rd2440, %r1641;
	ld.local.u64 	%rd2442, [%rd2439+8];
	shl.b64 	%rd2443, %rd2442, %r1642;
	and.b64  	%rd2444, %rd2443, 2305843009213693951;
	or.b64  	%rd2445, %rd2444, %rd2441;
	st.global.u64 	[%rd1599+6400], %rd2445;
	add.s32 	%r1643, %r1072, 1586;
	shr.u32 	%r1644, %r1643, 6;
	sub.s32 	%r1645, %r1644, %r1073;
	and.b32  	%r1646, %r1643, 50;
	sub.s32 	%r1647, 64, %r1646;
	mul.wide.s32 	%rd2446, %r1645, 8;
	add.s64 	%rd2447, %rd2, %rd2446;
	ld.local.u64 	%rd2448, [%rd2447];
	shr.u64 	%rd2449, %rd2448, %r1646;
	ld.local.u64 	%rd2450, [%rd2447+8];
	shl.b64 	%rd2451, %rd2450, %r1647;
	and.b64  	%rd2452, %rd2451, 2305843009213693951;
	or.b64  	%rd2453, %rd2452, %rd2449;
	st.global.u64 	[%rd1599+6656], %rd2453;
	add.s32 	%r1648, %r1072, 1647;
	shr.u32 	%r1649, %r1648, 6;
	sub.s32 	%r1650, %r1649, %r1073;
	and.b32  	%r1651, %r1648, 47;
	sub.s32 	%r1652, 64, %r1651;
	mul.wide.s32 	%rd2454, %r1650, 8;
	add.s64 	%rd2455, %rd2, %rd2454;
	ld.local.u64 	%rd2456, [%rd2455];
	shr.u64 	%rd2457, %rd2456, %r1651;
	ld.local.u64 	%rd2458, [%rd2455+8];
	shl.b64 	%rd2459, %rd2458, %r1652;
	and.b64  	%rd2460, %rd2459, 2305843009213693951;
	or.b64  	%rd2461, %rd2460, %rd2457;
	st.global.u64 	[%rd1599+6912], %rd2461;
	add.s32 	%r1653, %r1072, 1708;
	shr.u32 	%r1654, %r1653, 6;
	sub.s32 	%r1655, %r1654, %r1073;
	and.b32  	%r1656, %r1653, 44;
	sub.s32 	%r1657, 64, %r1656;
	mul.wide.s32 	%rd2462, %r1655, 8;
	add.s64 	%rd2463, %rd2, %rd2462;
	ld.local.u64 	%rd2464, [%rd2463];
	shr.u64 	%rd2465, %rd2464, %r1656;
	ld.local.u64 	%rd2466, [%rd2463+8];
	shl.b64 	%rd2467, %rd2466, %r1657;
	and.b64  	%rd2468, %rd2467, 2305843009213693951;
	or.b64  	%rd2469, %rd2468, %rd2465;
	st.global.u64 	[%rd1599+7168], %rd2469;
	add.s32 	%r1658, %r1072, 1769;
	shr.u32 	%r1659, %r1658, 6;
	sub.s32 	%r1660, %r1659, %r1073;
	and.b32  	%r1661, %r1658, 41;
	sub.s32 	%r1662, 64, %r1661;
	mul.wide.s32 	%rd2470, %r1660, 8;
	add.s64 	%rd2471, %rd2, %rd2470;
	ld.local.u64 	%rd2472, [%rd2471];
	shr.u64 	%rd2473, %rd2472, %r1661;
	ld.local.u64 	%rd2474, [%rd2471+8];
	shl.b64 	%rd2475, %rd2474, %r1662;
	and.b64  	%rd2476, %rd2475, 2305843009213693951;
	or.b64  	%rd2477, %rd2476, %rd2473;
	st.global.u64 	[%rd1599+7424], %rd2477;
	add.s32 	%r1663, %r1072, 1830;
	shr.u32 	%r1664, %r1663, 6;
	sub.s32 	%r1665, %r1664, %r1073;
	and.b32  	%r1666, %r1663, 38;
	sub.s32 	%r1667, 64, %r1666;
	mul.wide.s32 	%rd2478, %r1665, 8;
	add.s64 	%rd2479, %rd2, %rd2478;
	ld.local.u64 	%rd2480, [%rd2479];
	shr.u64 	%rd2481, %rd2480, %r1666;
	ld.local.u64 	%rd2482, [%rd2479+8];
	shl.b64 	%rd2483, %rd2482, %r1667;
	and.b64  	%rd2484, %rd2483, 2305843009213693951;
	or.b64  	%rd2485, %rd2484, %rd2481;
	st.global.u64 	[%rd1599+7680], %rd2485;
	add.s32 	%r1668, %r1072, 1891;
	shr.u32 	%r1669, %r1668, 6;
	sub.s32 	%r1079, %r1669, %r1073;
	and.b32  	%r1080, %r1668, 35;
	setp.eq.s32 	%p102, %r1080, 3;
	@%p102 bra 	$L__BB0_1658;
	sub.s32 	%r1670, 64, %r1080;
	mul.wide.s32 	%rd2486, %r1079, 8;
	add.s64 	%rd2487, %rd2, %rd2486;
	ld.local.u64 	%rd2488, [%rd2487];
	shr.u64 	%rd2489, %rd2488, %r1080;
	ld.local.u64 	%rd2490, [%rd2487+8];
	shl.b64 	%rd2491, %rd2490, %r1670;
	and.b64  	%rd2492, %rd2491, 2305843009213693951;
	or.b64  	%rd1606, %rd2492, %rd2489;
	st.global.u64 	[%rd1599+7936], %rd1606;
	bra.uni 	$L__BB0_1666;
$L__BB0_1658:
	mul.wide.s32 	%rd2493, %r1079, 8;
	add.s64 	%rd2494, %rd2, %rd2493;
	ld.local.u64 	%rd2495, [%rd2494];
	shr.u64 	%rd1607, %rd2495, 3;
	st.global.u64 	[%rd1599+7936], %rd1607;
	bra.uni 	$L__BB0_1666;
$L__BB0_1659:
	cvta.to.local.u64 	%rd1979, %rd1622;
	mov.u32 	%r1248, %tid.x;
	mul.lo.s32 	%r1249, %r1248, 1984;
	mul.lo.s32 	%r1250, %r1248, 31;
	mul.wide.u32 	%rd1980, %r1250, 8;
	add.s64 	%rd1981, %rd32, %rd1980;
	ld.global.nc.u64 	%rd1982, [%rd1981];
	ld.global.nc.u64 	%rd1983, [%rd1981+8];
	st.local.v2.u64 	[%rd1979], {%rd1982, %rd1983};
	ld.global.nc.u64 	%rd1984, [%rd1981+16];
	ld.global.nc.u64 	%rd1985, [%rd1981+24];
	st.local.v2.u64 	[%rd1979+16], {%rd1984, %rd1985};
	ld.global.nc.u64 	%rd1986, [%rd1981+32];
	ld.global.nc.u64 	%rd1987, [%rd1981+40];
	st.local.v2.u64 	[%rd1979+32], {%rd1986, %rd1987};
	ld.global.nc.u64 	%rd1988, [%rd1981+48];
	ld.global.nc.u64 	%rd1989, [%rd1981+56];
	st.local.v2.u64 	[%rd1979+48], {%rd1988, %rd1989};
	ld.global.nc.u64 	%rd1990, [%rd1981+64];
	ld.global.nc.u64 	%rd1991, [%rd1981+72];
	st.local.v2.u64 	[%rd1979+64], {%rd1990, %rd1991};
	ld.global.nc.u64 	%rd1992, [%rd1981+80];
	ld.global.nc.u64 	%rd1993, [%rd1981+88];
	st.local.v2.u64 	[%rd1979+80], {%rd1992, %rd1993};
	ld.global.nc.u64 	%rd1994, [%rd1981+96];
	ld.global.nc.u64 	%rd1995, [%rd1981+104];
	st.local.v2.u64 	[%rd1979+96], {%rd1994, %rd1995};
	ld.global.nc.u64 	%rd1996, [%rd1981+112];
	ld.global.nc.u64 	%rd1997, [%rd1981+120];
	st.local.v2.u64 	[%rd1979+112], {%rd1996, %rd1997};
	ld.global.nc.u64 	%rd1998, [%rd1981+128];
	ld.global.nc.u64 	%rd1999, [%rd1981+136];
	st.local.v2.u64 	[%rd1979+128], {%rd1998, %rd1999};
	ld.global.nc.u64 	%rd2000, [%rd1981+144];
	ld.global.nc.u64 	%rd2001, [%rd1981+152];
	st.local.v2.u64 	[%rd1979+144], {%rd2000, %rd2001};
	ld.global.nc.u64 	%rd2002, [%rd1981+160];
	ld.global.nc.u64 	%rd2003, [%rd1981+168];
	st.local.v2.u64 	[%rd1979+160], {%rd2002, %rd2003};
	ld.global.nc.u64 	%rd2004, [%rd1981+176];
	ld.global.nc.u64 	%rd2005, [%rd1981+184];
	st.local.v2.u64 	[%rd1979+176], {%rd2004, %rd2005};
	ld.global.nc.u64 	%rd2006, [%rd1981+192];
	ld.global.nc.u64 	%rd2007, [%rd1981+200];
	st.local.v2.u64 	[%rd1979+192], {%rd2006, %rd2007};
	ld.global.nc.u64 	%rd2008, [%rd1981+208];
	ld.global.nc.u64 	%rd2009, [%rd1981+216];
	st.local.v2.u64 	[%rd1979+208], {%rd2008, %rd2009};
	ld.global.nc.u64 	%rd2010, [%rd1981+224];
	ld.global.nc.u64 	%rd2011, [%rd1981+232];
	st.local.v2.u64 	[%rd1979+224], {%rd2010, %rd2011};
	ld.global.nc.u64 	%rd2012, [%rd1981+240];
	ld.global.nc.u64 	%rd2013, [%rd1981+248];
	st.local.v2.u64 	[%rd1979+240], {%rd2012, %rd2013};
	shr.u32 	%r1251, %r1249, 6;
	sub.s32 	%r1252, %r1251, %r1250;
	mul.wide.s32 	%rd2014, %r1252, 8;
	add.s64 	%rd2015, %rd1979, %rd2014;
	ld.local.u64 	%rd2016, [%rd2015];
	and.b64  	%rd2017, %rd2016, 4611686018427387903;
	mul.wide.u32 	%rd2018, %r1248, 8;
	add.s64 	%rd2019, %rd33, %rd2018;
	st.global.u64 	[%rd2019], %rd2017;
	add.s64 	%rd2020, %rd2015, %rd2014;
	ld.local.u64 	%rd2021, [%rd2020];
	ld.local.u64 	%rd2022, [%rd2020+8];
	mov.b64 	{%r1253, %r1254}, %rd2022;
	mov.b64 	{%r1255, %r1256}, %rd2021;
	shf.l.wrap.b32 	%r1257, %r1256, %r1253, 2;
	shf.l.wrap.b32 	%r1258, %r1253, %r1254, 2;
	mov.b64 	%rd2023, {%r1257, %r1258};
	and.b64  	%rd2024, %rd2023, 4611686018427387903;
	st.global.u64 	[%rd2019+256], %rd2024;
	add.s32 	%r1259, %r1249, 124;
	shr.u32 	%r1260, %r1259, 6;
	sub.s32 	%r1261, %r1260, %r1250;
	mul.wide.s32 	%rd2025, %r1261, 8;
	add.s64 	%rd2026, %rd2015, %rd2025;
	ld.local.u64 	%rd2027, [%rd2026];
	ld.local.u64 	%rd2028, [%rd2026+8];
	mov.b64 	{%r1262, %r1263}, %rd2028;
	mov.b64 	{%r1264, %r1265}, %rd2027;
	shf.l.wrap.b32 	%r1266, %r1265, %r1262, 4;
	shf.l.wrap.b32 	%r1267, %r1262, %r1263, 4;
	mov.b64 	%rd2029, {%r1266, %r1267};
	and.b64  	%rd2030, %rd2029, 4611686018427387903;
	st.global.u64 	[%rd2019+512], %rd2030;
	add.s32 	%r1268, %r1249, 186;
	shr.u32 	%r1269, %r1268, 6;
	sub.s32 	%r1270, %r1269, %r1250;
	mul.wide.s32 	%rd2031, %r1270, 8;
	add.s64 	%rd2032, %rd2015, %rd2031;
	ld.local.u64 	%rd2033, [%rd2032];
	ld.local.u64 	%rd2034, [%rd2032+8];
	mov.b64 	{%r1271, %r1272}, %rd2034;
	mov.b64 	{%r1273, %r1274}, %rd2033;
	shf.l.wrap.b32 	%r1275, %r1274, %r1271, 6;
	shf.l.wrap.b32 	%r1276, %r1271, %r1272, 6;
	mov.b64 	%rd2035, {%r1275, %r1276};
	and.b64  	%rd2036, %rd2035, 4611686018427387903;
	st.global.u64 	[%rd2019+768], %rd2036;
	add.s32 	%r1277, %r1249, 248;
	shr.u32 	%r1278, %r1277, 6;
	sub.s32 	%r1279, %r1278, %r1250;
	mul.wide.s32 	%rd2037, %r1279, 8;
	add.s64 	%rd2038, %rd2015, %rd2037;
	ld.local.u64 	%rd2039, [%rd2038];
	ld.local.u64 	%rd2040, [%rd2038+8];
	mov.b64 	{%r1280, %r1281}, %rd2040;
	mov.b64 	{%r1282, %r1283}, %rd2039;
	shf.l.wrap.b32 	%r1284, %r1283, %r1280, 8;
	shf.l.wrap.b32 	%r1285, %r1280, %r1281, 8;
	mov.b64 	%rd2041, {%r1284, %r1285};
	and.b64  	%rd2042, %rd2041, 4611686018427387903;
	st.global.u64 	[%rd2019+1024], %rd2042;
	add.s32 	%r1286, %r1249, 310;
	shr.u32 	%r1287, %r1286, 6;
	sub.s32 	%r1288, %r1287, %r1250;
	mul.wide.s32 	%rd2043, %r1288, 8;
	add.s64 	%rd2044, %rd2015, %rd2043;
	ld.local.u64 	%rd2045, [%rd2044];
	ld.local.u64 	%rd2046, [%rd2044+8];
	mov.b64 	{%r1289, %r1290}, %rd2046;
	mov.b64 	{%r1291, %r1292}, %rd2045;
	shf.l.wrap.b32 	%r1293, %r1292, %r1289, 10;
	shf.l.wrap.b32 	%r1294, %r1289, %r1290, 10;
	mov.b64 	%rd2047, {%r1293, %r1294};
	and.b64  	%rd2048, %rd2047, 4611686018427387903;
	st.global.u64 	[%rd2019+1280], %rd2048;
	add.s32 	%r1295, %r1249, 372;
	shr.u32 	%r1296, %r1295, 6;
	sub.s32 	%r1297, %r1296, %r1250;
	mul.wide.s32 	%rd2049, %r1297, 8;
	add.s64 	%rd2050, %rd2015, %rd2049;
	ld.local.u64 	%rd2051, [%rd2050];
	ld.local.u64 	%rd2052, [%rd2050+8];
	mov.b64 	{%r1298, %r1299}, %rd2052;
	mov.b64 	{%r1300, %r1301}, %rd2051;
	shf.l.wrap.b32 	%r1302, %r1301, %r1298, 12;
	shf.l.wrap.b32 	%r1303, %r1298, %r1299, 12;
	mov.b64 	%rd2053, {%r1302, %r1303};
	and.b64  	%rd2054, %rd2053, 4611686018427387903;
	st.global.u64 	[%rd2019+1536], %rd2054;
	add.s32 	%r1304, %r1249, 434;
	shr.u32 	%r1305, %r1304, 6;
	sub.s32 	%r1306, %r1305, %r1250;
	mul.wide.s32 	%rd2055, %r1306, 8;
	add.s64 	%rd2056, %rd2015, %rd2055;
	ld.local.u64 	%rd2057, [%rd2056];
	ld.local.u64 	%rd2058, [%rd2056+8];
	mov.b64 	{%r1307, %r1308}, %rd2058;
	mov.b64 	{%r1309, %r1310}, %rd2057;
	shf.l.wrap.b32 	%r1311, %r1310, %r1307, 14;
	shf.l.wrap.b32 	%r1312, %r1307, %r1308, 14;
	mov.b64 	%rd2059, {%r1311, %r1312};
	and.b64  	%rd2060, %rd2059, 4611686018427387903;
	st.global.u64 	[%rd2019+1792], %rd2060;
	add.s32 	%r1313, %r1249, 496;
	shr.u32 	%r1314, %r1313, 6;
	sub.s32 	%r1315, %r1314, %r1250;
	mul.wide.s32 	%rd2061, %r1315, 8;
	add.s64 	%rd2062, %rd2015, %rd2061;
	ld.local.u64 	%rd2063, [%rd2062];
	ld.local.u64 	%rd2064, [%rd2062+8];
	mov.b64 	{%r1316, %r1317}, %rd2064;
	mov.b64 	{%r1318, %r1319}, %rd2063;
	shf.l.wrap.b32 	%r1320, %r1319, %r1316, 16;
	shf.l.wrap.b32 	%r1321, %r1316, %r1317, 16;
	mov.b64 	%rd2065, {%r1320, %r1321};
	and.b64  	%rd2066, %rd2065, 4611686018427387903;
	st.global.u64 	[%rd2019+2048], %rd2066;
	add.s32 	%r1322, %r1249, 558;
	shr.u32 	%r1323, %r1322, 6;
	sub.s32 	%r1324, %r1323, %r1250;
	mul.wide.s32 	%rd2067, %r1324, 8;
	add.s64 	%rd2068, %rd2015, %rd2067;
	ld.local.u64 	%rd2069, [%rd2068];
	ld.local.u64 	%rd2070, [%rd2068+8];
	mov.b64 	{%r1325, %r1326}, %rd2070;
	mov.b64 	{%r1327, %r1328}, %rd2069;
	shf.l.wrap.b32 	%r1329, %r1328, %r1325, 18;
	shf.l.wrap.b32 	%r1330, %r1325, %r1326, 18;
	mov.b64 	%rd2071, {%r1329, %r1330};
	and.b64  	%rd2072, %rd2071, 4611686018427387903;
	st.global.u64 	[%rd2019+2304], %rd2072;
	add.s32 	%r1331, %r1249, 620;
	shr.u32 	%r1332, %r1331, 6;
	sub.s32 	%r1333, %r1332, %r1250;
	mul.wide.s32 	%rd2073, %r1333, 8;
	add.s64 	%rd2074, %rd2015, %rd2073;
	ld.local.u64 	%rd2075, [%rd2074];
	ld.local.u64 	%rd2076, [%rd2074+8];
	mov.b64 	{%r1334, %r1335}, %rd2076;
	mov.b64 	{%r1336, %r1337}, %rd2075;
	shf.l.wrap.b32 	%r1338, %r1337, %r1334, 20;
	shf.l.wrap.b32 	%r1339, %r1334, %r1335, 20;
	mov.b64 	%rd2077, {%r1338, %r1339};
	and.b64  	%rd2078, %rd2077, 4611686018427387903;
	st.global.u64 	[%rd2019+2560], %rd2078;
	add.s32 	%r1340, %r1249, 682;
	shr.u32 	%r1341, %r1340, 6;
	sub.s32 	%r1342, %r1341, %r1250;
	mul.wide.s32 	%rd2079, %r1342, 8;
	add.s64 	%rd2080, %rd2015, %rd2079;
	ld.local.u64 	%rd2081, [%rd2080];
	ld.local.u64 	%rd2082, [%rd2080+8];
	mov.b64 	{%r1343, %r1344}, %rd2082;
	mov.b64 	{%r1345, %r1346}, %rd2081;
	shf.l.wrap.b32 	%r1347, %r1346, %r1343, 22;
	shf.l.wrap.b32 	%r1348, %r1343, %r1344, 22;
	mov.b64 	%rd2083, {%r1347, %r1348};
	and.b64  	%rd2084, %rd2083, 4611686018427387903;
	st.global.u64 	[%rd2019+2816], %rd2084;
	add.s32 	%r1349, %r1249, 744;
	shr.u32 	%r1350, %r1349, 6;
	sub.s32 	%r1351, %r1350, %r1250;
	mul.wide.s32 	%rd2085, %r1351, 8;
	add.s64 	%rd2086, %rd2015, %rd2085;
	ld.local.u64 	%rd2087, [%rd2086];
	ld.local.u64 	%rd2088, [%rd2086+8];
	mov.b64 	{%r1352, %r1353}, %rd2088;
	mov.b64 	{%r1354, %r1355}, %rd2087;
	shf.l.wrap.b32 	%r1356, %r1355, %r1352, 24;
	shf.l.wrap.b32 	%r1357, %r1352, %r1353, 24;
	mov.b64 	%rd2089, {%r1356, %r1357};
	and.b64  	%rd2090, %rd2089, 4611686018427387903;
	st.global.u64 	[%rd2019+3072], %rd2090;
	add.s32 	%r1358, %r1249, 806;
	shr.u32 	%r1359, %r1358, 6;
	sub.s32 	%r1360, %r1359, %r1250;
	mul.wide.s32 	%rd2091, %r1360, 8;
	add.s64 	%rd2092, %rd2015, %rd2091;
	ld.local.u64 	%rd2093, [%rd2092];
	ld.local.u64 	%rd2094, [%rd2092+8];
	mov.b64 	{%r1361, %r1362}, %rd2094;
	mov.b64 	{%r1363, %r1364}, %rd2093;
	shf.l.wrap.b32 	%r1365, %r1364, %r1361, 26;
	shf.l.wrap.b32 	%r1366, %r1361, %r1362, 26;
	mov.b64 	%rd2095, {%r1365, %r1366};
	and.b64  	%rd2096, %rd2095, 4611686018427387903;
	st.global.u64 	[%rd2019+3328], %rd2096;
	add.s32 	%r1367, %r1249, 868;
	shr.u32 	%r1368, %r1367, 6;
	sub.s32 	%r1369, %r1368, %r1250;
	mul.wide.s32 	%rd2097, %r1369, 8;
	add.s64 	%rd2098, %rd2015, %rd2097;
	ld.local.u64 	%rd2099, [%rd2098];
	ld.local.u64 	%rd2100, [%rd2098+8];
	mov.b64 	{%r1370, %r1371}, %rd2100;
	mov.b64 	{%r1372, %r1373}, %rd2099;
	shf.l.wrap.b32 	%r1374, %r1373, %r1370, 28;
	shf.l.wrap.b32 	%r1375, %r1370, %r1371, 28;
	mov.b64 	%rd2101, {%r1374, %r1375};
	and.b64  	%rd2102, %rd2101, 4611686018427387903;
	st.global.u64 	[%rd2019+3584], %rd2102;
	add.s32 	%r1376, %r1249, 930;
	shr.u32 	%r1377, %r1376, 6;
	sub.s32 	%r1378, %r1377, %r1250;
	mul.wide.s32 	%rd2103, %r1378, 8;
	add.s64 	%rd2104, %rd2015, %rd2103;
	ld.local.u64 	%rd2105, [%rd2104];
	ld.local.u64 	%rd2106, [%rd2104+8];
	mov.b64 	{%r1379, %r1380}, %rd2106;
	mov.b64 	{%r1381, %r1382}, %rd2105;
	shf.l.wrap.b32 	%r1383, %r1382, %r1379, 30;
	shf.l.wrap.b32 	%r1384, %r1379, %r1380, 30;
	mov.b64 	%rd2107, {%r1383, %r1384};
	and.b64  	%rd2108, %rd2107, 4611686018427387903;
	st.global.u64 	[%rd2019+3840], %rd2108;
	add.s32 	%r1385, %r1249, 992;
	shr.u32 	%r1386, %r1385, 6;
	sub.s32 	%r1387, %r1386, %r1250;
	mul.wide.s32 	%rd2109, %r1387, 8;
	add.s64 	%rd2110, %rd2015, %rd2109;
	ld.local.u64 	%rd2111, [%rd2110];
	ld.local.u64 	%rd2112, [%rd2110+8];
	mov.b64 	{%r1388, %r1389}, %rd2112;
	mov.b64 	{%r1390, %r1391}, %rd2111;
	mov.b64 	%rd2113, {%r1391, %r1388};
	and.b64  	%rd2114, %rd2113, 4611686018427387903;
	st.global.u64 	[%rd2019+4096], %rd2114;
	add.s32 	%r1392, %r1249, 1054;
	shr.u32 	%r1393, %r1392, 6;
	sub.s32 	%r1394, %r1393, %r1250;
	mul.wide.s32 	%rd2115, %r1394, 8;
	add.s64 	%rd2116, %rd2015, %rd2115;
	ld.local.u64 	%rd2117, [%rd2116];
	ld.local.u64 	%rd2118, [%rd2116+8];
	mov.b64 	{%r1395, %r1396}, %rd2118;
	mov.b64 	{%r1397, %r1398}, %rd2117;
	shf.l.wrap.b32 	%r1399, %r1398, %r1395, 2;
	shf.l.wrap.b32 	%r1400, %r1397, %r1398, 2;
	mov.b64 	%rd2119, {%r1400, %r1399};
	and.b64  	%rd2120, %rd2119, 4611686018427387903;
	st.global.u64 	[%rd2019+4352], %rd2120;
	add.s32 	%r1401, %r1249, 1116;
	shr.u32 	%r1402, %r1401, 6;
	sub.s32 	%r1403, %r1402, %r1250;
	mul.wide.s32 	%rd2121, %r1403, 8;
	add.s64 	%rd2122, %rd2015, %rd2121;
	ld.local.u64 	%rd2123, [%rd2122];
	ld.local.u64 	%rd2124, [%rd2122+8];
	mov.b64 	{%r1404, %r1405}, %rd2124;
	mov.b64 	{%r1406, %r1407}, %rd2123;
	shf.l.wrap.b32 	%r1408, %r1407, %r1404, 4;
	shf.l.wrap.b32 	%r1409, %r1406, %r1407, 4;
	mov.b64 	%rd2125, {%r1409, %r1408};
	and.b64  	%rd2126, %rd2125, 4611686018427387903;
	st.global.u64 	[%rd2019+4608], %rd2126;
	add.s32 	%r1410, %r1249, 1178;
	shr.u32 	%r1411, %r1410, 6;
	sub.s32 	%r1412, %r1411, %r1250;
	mul.wide.s32 	%rd2127, %r1412, 8;
	add.s64 	%rd2128, %rd2015, %rd2127;
	ld.local.u64 	%rd2129, [%rd2128];
	ld.local.u64 	%rd2130, [%rd2128+8];
	mov.b64 	{%r1413, %r1414}, %rd2130;
	mov.b64 	{%r1415, %r1416}, %rd2129;
	shf.l.wrap.b32 	%r1417, %r1416, %r1413, 6;
	shf.l.wrap.b32 	%r1418, %r1415, %r1416, 6;
	mov.b64 	%rd2131, {%r1418, %r1417};
	and.b64  	%rd2132, %rd2131, 4611686018427387903;
	st.global.u64 	[%rd2019+4864], %rd2132;
	add.s32 	%r1419, %r1249, 1240;
	shr.u32 	%r1420, %r1419, 6;
	sub.s32 	%r1421, %r1420, %r1250;
	mul.wide.s32 	%rd2133, %r1421, 8;
	add.s64 	%rd2134, %rd2015, %rd2133;
	ld.local.u64 	%rd2135, [%rd2134];
	ld.local.u64 	%rd2136, [%rd2134+8];
	mov.b64 	{%r1422, %r1423}, %rd2136;
	mov.b64 	{%r1424, %r1425}, %rd2135;
	shf.l.wrap.b32 	%r1426, %r1425, %r1422, 8;
	shf.l.wrap.b32 	%r1427, %r1424, %r1425, 8;
	mov.b64 	%rd2137, {%r1427, %r1426};
	and.b64  	%rd2138, %rd2137, 4611686018427387903;
	st.global.u64 	[%rd2019+5120], %rd2138;
	add.s32 	%r1428, %r1249, 1302;
	shr.u32 	%r1429, %r1428, 6;
	sub.s32 	%r1430, %r1429, %r1250;
	mul.wide.s32 	%rd2139, %r1430, 8;
	add.s64 	%rd2140, %rd2015, %rd2139;
	ld.local.u64 	%rd2141, [%rd2140];
	ld.local.u64 	%rd2142, [%rd2140+8];
	mov.b64 	{%r1431, %r1432}, %rd2142;
	mov.b64 	{%r1433, %r1434}, %rd2141;
	shf.l.wrap.b32 	%r1435, %r1434, %r1431, 10;
	shf.l.wrap.b32 	%r1436, %r1433, %r1434, 10;
	mov.b64 	%rd2143, {%r1436, %r1435};
	and.b64  	%rd2144, %rd2143, 4611686018427387903;
	st.global.u64 	[%rd2019+5376], %rd2144;
	add.s32 	%r1437, %r1249, 1364;
	shr.u32 	%r1438, %r1437, 6;
	sub.s32 	%r1439, %r1438, %r1250;
	mul.wide.s32 	%rd2145, %r1439, 8;
	add.s64 	%rd2146, %rd2015, %rd2145;
	ld.local.u64 	%rd2147, [%rd2146];
	ld.local.u64 	%rd2148, [%rd2146+8];
	mov.b64 	{%r1440, %r1441}, %rd2148;
	mov.b64 	{%r1442, %r1443}, %rd2147;
	shf.l.wrap.b32 	%r1444, %r1443, %r1440, 12;
	shf.l.wrap.b32 	%r1445, %r1442, %r1443, 12;
	mov.b64 	%rd2149, {%r1445, %r1444};
	and.b64  	%rd2150, %rd2149, 4611686018427387903;
	st.global.u64 	[%rd2019+5632], %rd2150;
	add.s32 	%r1446, %r1249, 1426;
	shr.u32 	%r1447, %r1446, 6;
	sub.s32 	%r1448, %r1447, %r1250;
	mul.wide.s32 	%rd2151, %r1448, 8;
	add.s64 	%rd2152, %rd2015, %rd2151;
	ld.local.u64 	%rd2153, [%rd2152];
	ld.local.u64 	%rd2154, [%rd2152+8];
	mov.b64 	{%r1449, %r1450}, %rd2154;
	mov.b64 	{%r1451, %r1452}, %rd2153;
	shf.l.wrap.b32 	%r1453, %r1452, %r1449, 14;
	shf.l.wrap.b32 	%r1454, %r1451, %r1452, 14;
	mov.b64 	%rd2155, {%r1454, %r1453};
	and.b64  	%rd2156, %rd2155, 4611686018427387903;
	st.global.u64 	[%rd2019+5888], %rd2156;
	add.s32 	%r1455, %r1249, 1488;
	shr.u32 	%r1456, %r1455, 6;
	sub.s32 	%r1457, %r1456, %r1250;
	mul.wide.s32 	%rd2157, %r1457, 8;
	add.s64 	%rd2158, %rd2015, %rd2157;
	ld.local.u64 	%rd2159, [%rd2158];
	ld.local.u64 	%rd2160, [%rd2158+8];
	mov.b64 	{%r1458, %r1459}, %rd2160;
	mov.b64 	{%r1460, %r1461}, %rd2159;
	shf.l.wrap.b32 	%r1462, %r1461, %r1458, 16;
	shf.l.wrap.b32 	%r1463, %r1460, %r1461, 16;
	mov.b64 	%rd2161, {%r1463, %r1462};
	and.b64  	%rd2162, %rd2161, 4611686018427387903;
	st.global.u64 	[%rd2019+6144], %rd2162;
	add.s32 	%r1464, %r1249, 1550;
	shr.u32 	%r1465, %r1464, 6;
	sub.s32 	%r1466, %r1465, %r1250;
	mul.wide.s32 	%rd2163, %r1466, 8;
	add.s64 	%rd2164, %rd2015, %rd2163;
	ld.local.u64 	%rd2165, [%rd2164];
	ld.local.u64 	%rd2166, [%rd2164+8];
	mov.b64 	{%r1467, %r1468}, %rd2166;
	mov.b64 	{%r1469, %r1470}, %rd2165;
	shf.l.wrap.b32 	%r1471, %r1470, %r1467, 18;
	shf.l.wrap.b32 	%r1472, %r1469, %r1470, 18;
	mov.b64 	%rd2167, {%r1472, %r1471};
	and.b64  	%rd2168, %rd2167, 4611686018427387903;
	st.global.u64 	[%rd2019+6400], %rd2168;
	add.s32 	%r1473, %r1249, 1612;
	shr.u32 	%r1474, %r1473, 6;
	sub.s32 	%r1475, %r1474, %r1250;
	mul.wide.s32 	%rd2169, %r1475, 8;
	add.s64 	%rd2170, %rd2015, %rd2169;
	ld.local.u64 	%rd2171, [%rd2170];
	ld.local.u64 	%rd2172, [%rd2170+8];
	mov.b64 	{%r1476, %r1477}, %rd2172;
	mov.b64 	{%r1478, %r1479}, %rd2171;
	shf.l.wrap.b32 	%r1480, %r1479, %r1476, 20;
	shf.l.wrap.b32 	%r1481, %r1478, %r1479, 20;
	mov.b64 	%rd2173, {%r1481, %r1480};
	and.b64  	%rd2174, %rd2173, 4611686018427387903;
	st.global.u64 	[%rd2019+6656], %rd2174;
	add.s32 	%r1482, %r1249, 1674;
	shr.u32 	%r1483, %r1482, 6;
	sub.s32 	%r1484, %r1483, %r1250;
	mul.wide.s32 	%rd2175, %r1484, 8;
	add.s64 	%rd2176, %rd2015, %rd2175;
	ld.local.u64 	%rd2177, [%rd2176];
	ld.local.u64 	%rd2178, [%rd2176+8];
	mov.b64 	{%r1485, %r1486}, %rd2178;
	mov.b64 	{%r1487, %r1488}, %rd2177;
	shf.l.wrap.b32 	%r1489, %r1488, %r1485, 22;
	shf.l.wrap.b32 	%r1490, %r1487, %r1488, 22;
	mov.b64 	%rd2179, {%r1490, %r1489};
	and.b64  	%rd2180, %rd2179, 4611686018427387903;
	st.global.u64 	[%rd2019+6912], %rd2180;
	add.s32 	%r1491, %r1249, 1736;
	shr.u32 	%r1492, %r1491, 6;
	sub.s32 	%r1493, %r1492, %r1250;
	mul.wide.s32 	%rd2181, %r1493, 8;
	add.s64 	%rd2182, %rd2015, %rd2181;
	ld.local.u64 	%rd2183, [%rd2182];
	ld.local.u64 	%rd2184, [%rd2182+8];
	mov.b64 	{%r1494, %r1495}, %rd2184;
	mov.b64 	{%r1496, %r1497}, %rd2183;
	shf.l.wrap.b32 	%r1498, %r1497, %r1494, 24;
	shf.l.wrap.b32 	%r1499, %r1496, %r1497, 24;
	mov.b64 	%rd2185, {%r1499, %r1498};
	and.b64  	%rd2186, %rd2185, 4611686018427387903;
	st.global.u64 	[%rd2019+7168], %rd2186;
	add.s32 	%r1500, %r1249, 1798;
	shr.u32 	%r1501, %r1500, 6;
	sub.s32 	%r1502, %r1501, %r1250;
	mul.wide.s32 	%rd2187, %r1502, 8;
	add.s64 	%rd2188, %rd2015, %rd2187;
	ld.local.u64 	%rd2189, [%rd2188];
	ld.local.u64 	%rd2190, [%rd2188+8];
	mov.b64 	{%r1503, %r1504}, %rd2190;
	mov.b64 	{%r1505, %r1506}, %rd2189;
	shf.l.wrap.b32 	%r1507, %r1506, %r1503, 26;
	shf.l.wrap.b32 	%r1508, %r1505, %r1506, 26;
	mov.b64 	%rd2191, {%r1508, %r1507};
	and.b64  	%rd2192, %rd2191, 4611686018427387903;
	st.global.u64 	[%rd2019+7424], %rd2192;
	add.s32 	%r1509, %r1249, 1860;
	shr.u32 	%r1510, %r1509, 6;
	sub.s32 	%r1511, %r1510, %r1250;
	mul.wide.s32 	%rd2193, %r1511, 8;
	add.s64 	%rd2194, %rd2015, %rd2193;
	ld.local.u64 	%rd2195, [%rd2194];
	ld.local.u64 	%rd2196, [%rd2194+8];
	mov.b64 	{%r1512, %r1513}, %rd2196;
	mov.b64 	{%r1514, %r1515}, %rd2195;
	shf.l.wrap.b32 	%r1516, %r1515, %r1512, 28;
	shf.l.wrap.b32 	%r1517, %r1514, %r1515, 28;
	mov.b64 	%rd2197, {%r1517, %r1516};
	and.b64  	%rd2198, %rd2197, 4611686018427387903;
	st.global.u64 	[%rd2019+7680], %rd2198;
	add.s32 	%r1518, %r1249, 1922;
	shr.u32 	%r1519, %r1518, 6;
	sub.s32 	%r1520, %r1519, %r1250;
	mul.wide.s32 	%rd2199, %r1520, 8;
	add.s64 	%rd2200, %rd2015, %rd2199;
	ld.local.u64 	%rd2201, [%rd2200];
	shr.u64 	%rd2202, %rd2201, 2;
	st.global.u64 	[%rd2019+7936], %rd2202;
	bra.uni 	$L__BB0_1666;
$L__BB0_1660:
	mov.u32 	%r1081, %tid.x;
	mul.lo.s32 	%r1082, %r1081, 2016;
	shr.u32 	%r1083, %r1082, 6;
	mul.wide.u32 	%rd1691, %r1083, 8;
	add.s64 	%rd1692, %rd32, %rd1691;
	ld.global.nc.u64 	%rd1609, [%rd1692];
	st.local.u64 	[%rd1], %rd1609;
	ld.global.nc.u64 	%rd1610, [%rd1692+8];
	st.local.u64 	[%rd1+8], %rd1610;
	ld.global.nc.u64 	%rd1693, [%rd1692+16];
	st.local.u64 	[%rd1+16], %rd1693;
	ld.global.nc.u64 	%rd1694, [%rd1692+24];
	st.local.u64 	[%rd1+24], %rd1694;
	ld.global.nc.u64 	%rd1695, [%rd1692+32];
	st.local.u64 	[%rd1+32], %rd1695;
	ld.global.nc.u64 	%rd1696, [%rd1692+40];
	st.local.u64 	[%rd1+40], %rd1696;
	ld.global.nc.u64 	%rd1697, [%rd1692+48];
	st.local.u64 	[%rd1+48], %rd1697;
	ld.global.nc.u64 	%rd1698, [%rd1692+56];
	st.local.u64 	[%rd1+56], %rd1698;
	ld.global.nc.u64 	%rd1699, [%rd1692+64];
	st.local.u64 	[%rd1+64], %rd1699;
	ld.global.nc.u64 	%rd1700, [%rd1692+72];
	st.local.u64 	[%rd1+72], %rd1700;
	ld.global.nc.u64 	%rd1701, [%rd1692+80];
	st.local.u64 	[%rd1+80], %rd1701;
	ld.global.nc.u64 	%rd1702, [%rd1692+88];
	st.local.u64 	[%rd1+88], %rd1702;
	ld.global.nc.u64 	%rd1703, [%rd1692+96];
	st.local.u64 	[%rd1+96], %rd1703;
	ld.global.nc.u64 	%rd1704, [%rd1692+104];
	st.local.u64 	[%rd1+104], %rd1704;
	ld.global.nc.u64 	%rd1705, [%rd1692+112];
	st.local.u64 	[%rd1+112], %rd1705;
	ld.global.nc.u64 	%rd1706, [%rd1692+120];
	st.local.u64 	[%rd1+120], %rd1706;
	ld.global.nc.u64 	%rd1707, [%rd1692+128];
	st.local.u64 	[%rd1+128], %rd1707;
	ld.global.nc.u64 	%rd1708, [%rd1692+136];
	st.local.u64 	[%rd1+136], %rd1708;
	ld.global.nc.u64 	%rd1709, [%rd1692+144];
	st.local.u64 	[%rd1+144], %rd1709;
	ld.global.nc.u64 	%rd1710, [%rd1692+152];
	st.local.u64 	[%rd1+152], %rd1710;
	ld.global.nc.u64 	%rd1711, [%rd1692+160];
	st.local.u64 	[%rd1+160], %rd1711;
	ld.global.nc.u64 	%rd1712, [%rd1692+168];
	st.local.u64 	[%rd1+168], %rd1712;
	ld.global.nc.u64 	%rd1713, [%rd1692+176];
	st.local.u64 	[%rd1+176], %rd1713;
	ld.global.nc.u64 	%rd1714, [%rd1692+184];
	st.local.u64 	[%rd1+184], %rd1714;
	ld.global.nc.u64 	%rd1715, [%rd1692+192];
	st.local.u64 	[%rd1+192], %rd1715;
	ld.global.nc.u64 	%rd1716, [%rd1692+200];
	st.local.u64 	[%rd1+200], %rd1716;
	ld.global.nc.u64 	%rd1717, [%rd1692+208];
	st.local.u64 	[%rd1+208], %rd1717;
	ld.global.nc.u64 	%rd1718, [%rd1692+216];
	st.local.u64 	[%rd1+216], %rd1718;
	ld.global.nc.u64 	%rd1719, [%rd1692+224];
	st.local.u64 	[%rd1+224], %rd1719;
	ld.global.nc.u64 	%rd1720, [%rd1692+232];
	st.local.u64 	[%rd1+232], %rd1720;
	ld.global.nc.u64 	%rd1721, [%rd1692+240];
	st.local.u64 	[%rd1+240], %rd1721;
	ld.global.nc.u64 	%rd1722, [%rd1692+248];
	st.local.u64 	[%rd1+248], %rd1722;
	ld.global.nc.u64 	%rd1723, [%rd1692+256];
	st.local.u64 	[%rd1+256], %rd1723;
	and.b32  	%r1084, %r1082, 32;
	setp.ne.s32 	%p97, %r1084, 0;
	@%p97 bra 	$L__BB0_1662;
	and.b64  	%rd16602, %rd1609, 9223372036854775807;
	bra.uni 	$L__BB0_1663;
$L__BB0_1662:
	sub.s32 	%r1094, 64, %r1084;
	shr.u64 	%rd1724, %rd1609, %r1084;
	shl.b64 	%rd1725, %rd1610, %r1094;
	and.b64  	%rd1726, %rd1725, 9223372032559808512;
	or.b64  	%rd16602, %rd1726, %rd1724;
$L__BB0_1663:
	mul.wide.u32 	%rd1727, %r1081, 8;
	add.s64 	%rd1614, %rd33, %rd1727;
	st.global.u64 	[%rd1614], %rd16602;
	add.s32 	%r1095, %r1082, 63;
	shr.u32 	%r1096, %r1095, 6;
	sub.s32 	%r1097, %r1096, %r1083;
	and.b32  	%r1098, %r1095, 63;
	sub.s32 	%r1099, 64, %r1098;
	mul.wide.s32 	%rd1728, %r1097, 8;
	add.s64 	%rd1729, %rd1, %rd1728;
	ld.local.u64 	%rd1730, [%rd1729];
	shr.u64 	%rd1731, %rd1730, %r1098;
	ld.local.u64 	%rd1732, [%rd1729+8];
	shl.b64 	%rd1733, %rd1732, %r1099;
	and.b64  	%rd1734, %rd1733, 9223372036854775807;
	or.b64  	%rd1735, %rd1734, %rd1731;
	st.global.u64 	[%rd1614+256], %rd1735;
	add.s32 	%r1100, %r1082, 126;
	shr.u32 	%r1101, %r1100, 6;
	sub.s32 	%r1102, %r1101, %r1083;
	and.b32  	%r1103, %r1100, 62;
	sub.s32 	%r1104, 64, %r1103;
	mul.wide.s32 	%rd1736, %r1102, 8;
	add.s64 	%rd1737, %rd1, %rd1736;
	ld.local.u64 	%rd1738, [%rd1737];
	shr.u64 	%rd1739, %rd1738, %r1103;
	ld.local.u64 	%rd1740, [%rd1737+8];
	shl.b64 	%rd1741, %rd1740, %r1104;
	and.b64  	%rd1742, %rd1741, 9223372036854775807;
	or.b64  	%rd1743, %rd1742, %rd1739;
	st.global.u64 	[%rd1614+512], %rd1743;
	add.s32 	%r1105, %r1082, 189;
	shr.u32 	%r1106, %r1105, 6;
	sub.s32 	%r1107, %r1106, %r1083;
	and.b32  	%r1108, %r1105, 61;
	sub.s32 	%r1109, 64, %r1108;
	mul.wide.s32 	%rd1744, %r1107, 8;
	add.s64 	%rd1745, %rd1, %rd1744;
	ld.local.u64 	%rd1746, [%rd1745];
	shr.u64 	%rd1747, %rd1746, %r1108;
	ld.local.u64 	%rd1748, [%rd1745+8];
	shl.b64 	%rd1749, %rd1748, %r1109;
	and.b64  	%rd1750, %rd1749, 9223372036854775807;
	or.b64  	%rd1751, %rd1750, %rd1747;
	st.global.u64 	[%rd1614+768], %rd1751;
	add.s32 	%r1110, %r1082, 252;
	shr.u32 	%r1111, %r1110, 6;
	sub.s32 	%r1112, %r1111, %r1083;
	and.b32  	%r1113, %r1110, 60;
	sub.s32 	%r1114, 64, %r1113;
	mul.wide.s32 	%rd1752, %r1112, 8;
	add.s64 	%rd1753, %rd1, %rd1752;
	ld.local.u64 	%rd1754, [%rd1753];
	shr.u64 	%rd1755, %rd1754, %r1113;
	ld.local.u64 	%rd1756, [%rd1753+8];
	shl.b64 	%rd1757, %rd1756, %r1114;
	and.b64  	%rd1758, %rd1757, 9223372036854775807;
	or.b64  	%rd1759, %rd1758, %rd1755;
	st.global.u64 	[%rd1614+1024], %rd1759;
	add.s32 	%r1115, %r1082, 315;
	shr.u32 	%r1116, %r1115, 6;
	sub.s32 	%r1117, %r1116, %r1083;
	and.b32  	%r1118, %r1115, 59;
	sub.s32 	%r1119, 64, %r1118;
	mul.wide.s32 	%rd1760, %r1117, 8;
	add.s64 	%rd1761, %rd1, %rd1760;
	ld.local.u64 	%rd1762, [%rd1761];
	shr.u64 	%rd1763, %rd1762, %r1118;
	ld.local.u64 	%rd1764, [%rd1761+8];
	shl.b64 	%rd1765, %rd1764, %r1119;
	and.b64  	%rd1766, %rd1765, 9223372036854775807;
	or.b64  	%rd1767, %rd1766, %rd1763;
	st.global.u64 	[%rd1614+1280], %rd1767;
	add.s32 	%r1120, %r1082, 378;
	shr.u32 	%r1121, %r1120, 6;
	sub.s32 	%r1122, %r1121, %r1083;
	and.b32  	%r1123, %r1120, 58;
	sub.s32 	%r1124, 64, %r1123;
	mul.wide.s32 	%rd1768, %r1122, 8;
	add.s64 	%rd1769, %rd1, %rd1768;
	ld.local.u64 	%rd1770, [%rd1769];
	shr.u64 	%rd1771, %rd1770, %r1123;
	ld.local.u64 	%rd1772, [%rd1769+8];
	shl.b64 	%rd1773, %rd1772, %r1124;
	and.b64  	%rd1774, %rd1773, 9223372036854775807;
	or.b64  	%rd1775, %rd1774, %rd1771;
	st.global.u64 	[%rd1614+1536], %rd1775;
	add.s32 	%r1125, %r1082, 441;
	shr.u32 	%r1126, %r1125, 6;
	sub.s32 	%r1127, %r1126, %r1083;
	and.b32  	%r1128, %r1125, 57;
	sub.s32 	%r1129, 64, %r1128;
	mul.wide.s32 	%rd1776, %r1127, 8;
	add.s64 	%rd1777, %rd1, %rd1776;
	ld.local.u64 	%rd1778, [%rd1777];
	shr.u64 	%rd1779, %rd1778, %r1128;
	ld.local.u64 	%rd1780, [%rd1777+8];
	shl.b64 	%rd1781, %rd1780, %r1129;
	and.b64  	%rd1782, %rd1781, 9223372036854775807;
	or.b64  	%rd1783, %rd1782, %rd1779;
	st.global.u64 	[%rd1614+1792], %rd1783;
	add.s32 	%r1130, %r1082, 504;
	shr.u32 	%r1131, %r1130, 6;
	sub.s32 	%r1132, %r1131, %r1083;
	and.b32  	%r1133, %r1130, 56;
	sub.s32 	%r1134, 64, %r1133;
	mul.wide.s32 	%rd1784, %r1132, 8;
	add.s64 	%rd1785, %rd1, %rd1784;
	ld.local.u64 	%rd1786, [%rd1785];
	shr.u64 	%rd1787, %rd1786, %r1133;
	ld.local.u64 	%rd1788, [%rd1785+8];
	shl.b64 	%rd1789, %rd1788, %r1134;
	and.b64  	%rd1790, %rd1789, 9223372036854775807;
	or.b64  	%rd1791, %rd1790, %rd1787;
	st.global.u64 	[%rd1614+2048], %rd1791;
	add.s32 	%r1135, %r1082, 567;
	shr.u32 	%r1136, %r1135, 6;
	sub.s32 	%r1137, %r1136, %r1083;
	and.b32  	%r1138, %r1135, 55;
	sub.s32 	%r1139, 64, %r1138;
	mul.wide.s32 	%rd1792, %r1137, 8;
	add.s64 	%rd1793, %rd1, %rd1792;
	ld.local.u64 	%rd1794, [%rd1793];
	shr.u64 	%rd1795, %rd1794, %r1138;
	ld.local.u64 	%rd1796, [%rd1793+8];
	shl.b64 	%rd1797, %rd1796, %r1139;
	and.b64  	%rd1798, %rd1797, 9223372036854775807;
	or.b64  	%rd1799, %rd1798, %rd1795;
	st.global.u64 	[%rd1614+2304], %rd1799;
	add.s32 	%r1140, %r1082, 630;
	shr.u32 	%r1141, %r1140, 6;
	sub.s32 	%r1142, %r1141, %r1083;
	and.b32  	%r1143, %r1140, 54;
	sub.s32 	%r1144, 64, %r1143;
	mul.wide.s32 	%rd1800, %r1142, 8;
	add.s64 	%rd1801, %rd1, %rd1800;
	ld.local.u64 	%rd1802, [%rd1801];
	shr.u64 	%rd1803, %rd1802, %r1143;
	ld.local.u64 	%rd1804, [%rd1801+8];
	shl.b64 	%rd1805, %rd1804, %r1144;
	and.b64  	%rd1806, %rd1805, 9223372036854775807;
	or.b64  	%rd1807, %rd1806, %rd1803;
	st.global.u64 	[%rd1614+2560], %rd1807;
	add.s32 	%r1145, %r1082, 693;
	shr.u32 	%r1146, %r1145, 6;
	sub.s32 	%r1147, %r1146, %r1083;
	and.b32  	%r1148, %r1145, 53;
	sub.s32 	%r1149, 64, %r1148;
	mul.wide.s32 	%rd1808, %r1147, 8;
	add.s64 	%rd1809, %rd1, %rd1808;
	ld.local.u64 	%rd1810, [%rd1809];
	shr.u64 	%rd1811, %rd1810, %r1148;
	ld.local.u64 	%rd1812, [%rd1809+8];
	shl.b64 	%rd1813, %rd1812, %r1149;
	and.b64  	%rd1814, %rd1813, 9223372036854775807;
	or.b64  	%rd1815, %rd1814, %rd1811;
	st.global.u64 	[%rd1614+2816], %rd1815;
	add.s32 	%r1150, %r1082, 756;
	shr.u32 	%r1151, %r1150, 6;
	sub.s32 	%r1152, %r1151, %r1083;
	and.b32  	%r1153, %r1150, 52;
	sub.s32 	%r1154, 64, %r1153;
	mul.wide.s32 	%rd1816, %r1152, 8;
	add.s64 	%rd1817, %rd1, %rd1816;
	ld.local.u64 	%rd1818, [%rd1817];
	shr.u64 	%rd1819, %rd1818, %r1153;
	ld.local.u64 	%rd1820, [%rd1817+8];
	shl.b64 	%rd1821, %rd1820, %r1154;
	and.b64  	%rd1822, %rd1821, 9223372036854775807;
	or.b64  	%rd1823, %rd1822, %rd1819;
	st.global.u64 	[%rd1614+3072], %rd1823;
	add.s32 	%r1155, %r1082, 819;
	shr.u32 	%r1156, %r1155, 6;
	sub.s32 	%r1157, %r1156, %r1083;
	and.b32  	%r1158, %r1155, 51;
	sub.s32 	%r1159, 64, %r1158;
	mul.wide.s32 	%rd1824, %r1157, 8;
	add.s64 	%rd1825, %rd1, %rd1824;
	ld.local.u64 	%rd1826, [%rd1825];
	shr.u64 	%rd1827, %rd1826, %r1158;
	ld.local.u64 	%rd1828, [%rd1825+8];
	shl.b64 	%rd1829, %rd1828, %r1159;
	and.b64  	%rd1830, %rd1829, 9223372036854775807;
	or.b64  	%rd1831, %rd1830, %rd1827;
	st.global.u64 	[%rd1614+3328], %rd1831;
	add.s32 	%r1160, %r1082, 882;
	shr.u32 	%r1161, %r1160, 6;
	sub.s32 	%r1162, %r1161, %r1083;
	and.b32  	%r1163, %r1160, 50;
	sub.s32 	%r1164, 64, %r1163;
	mul.wide.s32 	%rd1832, %r1162, 8;
	add.s64 	%rd1833, %rd1, %rd1832;
	ld.local.u64 	%rd1834, [%rd1833];
	shr.u64 	%rd1835, %rd1834, %r1163;
	ld.local.u64 	%rd1836, [%rd1833+8];
	shl.b64 	%rd1837, %rd1836, %r1164;
	and.b64  	%rd1838, %rd1837, 9223372036854775807;
	or.b64  	%rd1839, %rd1838, %rd1835;
	st.global.u64 	[%rd1614+3584], %rd1839;
	add.s32 	%r1165, %r1082, 945;
	shr.u32 	%r1166, %r1165, 6;
	sub.s32 	%r1167, %r1166, %r1083;
	and.b32  	%r1168, %r1165, 49;
	sub.s32 	%r1169, 64, %r1168;
	mul.wide.s32 	%rd1840, %r1167, 8;
	add.s64 	%rd1841, %rd1, %rd1840;
	ld.local.u64 	%rd1842, [%rd1841];
	shr.u64 	%rd1843, %rd1842, %r1168;
	ld.local.u64 	%rd1844, [%rd1841+8];
	shl.b64 	%rd1845, %rd1844, %r1169;
	and.b64  	%rd1846, %rd1845, 9223372036854775807;
	or.b64  	%rd1847, %rd1846, %rd1843;
	st.global.u64 	[%rd1614+3840], %rd1847;
	add.s32 	%r1170, %r1082, 1008;
	shr.u32 	%r1171, %r1170, 6;
	sub.s32 	%r1172, %r1171, %r1083;
	and.b32  	%r1173, %r1170, 48;
	sub.s32 	%r1174, 64, %r1173;
	mul.wide.s32 	%rd1848, %r1172, 8;
	add.s64 	%rd1849, %rd1, %rd1848;
	ld.local.u64 	%rd1850, [%rd1849];
	shr.u64 	%rd1851, %rd1850, %r1173;
	ld.local.u64 	%rd1852, [%rd1849+8];
	shl.b64 	%rd1853, %rd1852, %r1174;
	and.b64  	%rd1854, %rd1853, 9223372036854775807;
	or.b64  	%rd1855, %rd1854, %rd1851;
	st.global.u64 	[%rd1614+4096], %rd1855;
	add.s32 	%r1175, %r1082, 1071;
	shr.u32 	%r1176, %r1175, 6;
	sub.s32 	%r1177, %r1176, %r1083;
	and.b32  	%r1178, %r1175, 47;
	sub.s32 	%r1179, 64, %r1178;
	mul.wide.s32 	%rd1856, %r1177, 8;
	add.s64 	%rd1857, %rd1, %rd1856;
	ld.local.u64 	%rd1858, [%rd1857];
	shr.u64 	%rd1859, %rd1858, %r1178;
	ld.local.u64 	%rd1860, [%rd1857+8];
	shl.b64 	%rd1861, %rd1860, %r1179;
	and.b64  	%rd1862, %rd1861, 9223372036854775807;
	or.b64  	%rd1863, %rd1862, %rd1859;
	st.global.u64 	[%rd1614+4352], %rd1863;
	add.s32 	%r1180, %r1082, 1134;
	shr.u32 	%r1181, %r1180, 6;
	sub.s32 	%r1182, %r1181, %r1083;
	and.b32  	%r1183, %r1180, 46;
	sub.s32 	%r1184, 64, %r1183;
	mul.wide.s32 	%rd1864, %r1182, 8;
	add.s64 	%rd1865, %rd1, %rd1864;
	ld.local.u64 	%rd1866, [%rd1865];
	shr.u64 	%rd1867, %rd1866, %r1183;
	ld.local.u64 	%rd1868, [%rd1865+8];
	shl.b64 	%rd1869, %rd1868, %r1184;
	and.b64  	%rd1870, %rd1869, 9223372036854775807;
	or.b64  	%rd1871, %rd1870, %rd1867;
	st.global.u64 	[%rd1614+4608], %rd1871;
	add.s32 	%r1185, %r1082, 1197;
	shr.u32 	%r1186, %r1185, 6;
	sub.s32 	%r1187, %r1186, %r1083;
	and.b32  	%r1188, %r1185, 45;
	sub.s32 	%r1189, 64, %r1188;
	mul.wide.s32 	%rd1872, %r1187, 8;
	add.s64 	%rd1873, %rd1, %rd1872;
	ld.local.u64 	%rd1874, [%rd1873];
	shr.u64 	%rd1875, %rd1874, %r1188;
	ld.local.u64 	%rd1876, [%rd1873+8];
	shl.b64 	%rd1877, %rd1876, %r1189;
	and.b64  	%rd1878, %rd1877, 9223372036854775807;
	or.b64  	%rd1879, %rd1878, %rd1875;
	st.global.u64 	[%rd1614+4864], %rd1879;
	add.s32 	%r1190, %r1082, 1260;
	shr.u32 	%r1191, %r1190, 6;
	sub.s32 	%r1192, %r1191, %r1083;
	and.b32  	%r1193, %r1190, 44;
	sub.s32 	%r1194, 64, %r1193;
	mul.wide.s32 	%rd1880, %r1192, 8;
	add.s64 	%rd1881, %rd1, %rd1880;
	ld.local.u64 	%rd1882, [%rd1881];
	shr.u64 	%rd1883, %rd1882, %r1193;
	ld.local.u64 	%rd1884, [%rd1881+8];
	shl.b64 	%rd1885, %rd1884, %r1194;
	and.b64  	%rd1886, %rd1885, 9223372036854775807;
	or.b64  	%rd1887, %rd1886, %rd1883;
	st.global.u64 	[%rd1614+5120], %rd1887;
	add.s32 	%r1195, %r1082, 1323;
	shr.u32 	%r1196, %r1195, 6;
	sub.s32 	%r1197, %r1196, %r1083;
	and.b32  	%r1198, %r1195, 43;
	sub.s32 	%r1199, 64, %r1198;
	mul.wide.s32 	%rd1888, %r1197, 8;
	add.s64 	%rd1889, %rd1, %rd1888;
	ld.local.u64 	%rd1890, [%rd1889];
	shr.u64 	%rd1891, %rd1890, %r1198;
	ld.local.u64 	%rd1892, [%rd1889+8];
	shl.b64 	%rd1893, %rd1892, %r1199;
	and.b64  	%rd1894, %rd1893, 9223372036854775807;
	or.b64  	%rd1895, %rd1894, %rd1891;
	st.global.u64 	[%rd1614+5376], %rd1895;
	add.s32 	%r1200, %r1082, 1386;
	shr.u32 	%r1201, %r1200, 6;
	sub.s32 	%r1202, %r1201, %r1083;
	and.b32  	%r1203, %r1200, 42;
	sub.s32 	%r1204, 64, %r1203;
	mul.wide.s32 	%rd1896, %r1202, 8;
	add.s64 	%rd1897, %rd1, %rd1896;
	ld.local.u64 	%rd1898, [%rd1897];
	shr.u64 	%rd1899, %rd1898, %r1203;
	ld.local.u64 	%rd1900, [%rd1897+8];
	shl.b64 	%rd1901, %rd1900, %r1204;
	and.b64  	%rd1902, %rd1901, 9223372036854775807;
	or.b64  	%rd1903, %rd1902, %rd1899;
	st.global.u64 	[%rd1614+5632], %rd1903;
	add.s32 	%r1205, %r1082, 1449;
	shr.u32 	%r1206, %r1205, 6;
	sub.s32 	%r1207, %r1206, %r1083;
	and.b32  	%r1208, %r1205, 41;
	sub.s32 	%r1209, 64, %r1208;
	mul.wide.s32 	%rd1904, %r1207, 8;
	add.s64 	%rd1905, %rd1, %rd1904;
	ld.local.u64 	%rd1906, [%rd1905];
	shr.u64 	%rd1907, %rd1906, %r1208;
	ld.local.u64 	%rd1908, [%rd1905+8];
	shl.b64 	%rd1909, %rd1908, %r1209;
	and.b64  	%rd1910, %rd1909, 9223372036854775807;
	or.b64  	%rd1911, %rd1910, %rd1907;
	st.global.u64 	[%rd1614+5888], %rd1911;
	add.s32 	%r1210, %r1082, 1512;
	shr.u32 	%r1211, %r1210, 6;
	sub.s32 	%r1212, %r1211, %r1083;
	and.b32  	%r1213, %r1210, 40;
	sub.s32 	%r1214, 64, %r1213;
	mul.wide.s32 	%rd1912, %r1212, 8;
	add.s64 	%rd1913, %rd1, %rd1912;
	ld.local.u64 	%rd1914, [%rd1913];
	shr.u64 	%rd1915, %rd1914, %r1213;
	ld.local.u64 	%rd1916, [%rd1913+8];
	shl.b64 	%rd1917, %rd1916, %r1214;
	and.b64  	%rd1918, %rd1917, 9223372036854775807;
	or.b64  	%rd1919, %rd1918, %rd1915;
	st.global.u64 	[%rd1614+6144], %rd1919;
	add.s32 	%r1215, %r1082, 1575;
	shr.u32 	%r1216, %r1215, 6;
	sub.s32 	%r1217, %r1216, %r1083;
	and.b32  	%r1218, %r1215, 39;
	sub.s32 	%r1219, 64, %r1218;
	mul.wide.s32 	%rd1920, %r1217, 8;
	add.s64 	%rd1921, %rd1, %rd1920;
	ld.local.u64 	%rd1922, [%rd1921];
	shr.u64 	%rd1923, %rd1922, %r1218;
	ld.local.u64 	%rd1924, [%rd1921+8];
	shl.b64 	%rd1925, %rd1924, %r1219;
	and.b64  	%rd1926, %rd1925, 9223372036854775807;
	or.b64  	%rd1927, %rd1926, %rd1923;
	st.global.u64 	[%rd1614+6400], %rd1927;
	add.s32 	%r1220, %r1082, 1638;
	shr.u32 	%r1221, %r1220, 6;
	sub.s32 	%r1222, %r1221, %r1083;
	and.b32  	%r1223, %r1220, 38;
	sub.s32 	%r1224, 64, %r1223;
	mul.wide.s32 	%rd1928, %r1222, 8;
	add.s64 	%rd1929, %rd1, %rd1928;
	ld.local.u64 	%rd1930, [%rd1929];
	shr.u64 	%rd1931, %rd1930, %r1223;
	ld.local.u64 	%rd1932, [%rd1929+8];
	shl.b64 	%rd1933, %rd1932, %r1224;
	and.b64  	%rd1934, %rd1933, 9223372036854775807;
	or.b64  	%rd1935, %rd1934, %rd1931;
	st.global.u64 	[%rd1614+6656], %rd1935;
	add.s32 	%r1225, %r1082, 1701;
	shr.u32 	%r1226, %r1225, 6;
	sub.s32 	%r1227, %r1226, %r1083;
	and.b32  	%r1228, %r1225, 37;
	sub.s32 	%r1229, 64, %r1228;
	mul.wide.s32 	%rd1936, %r1227, 8;
	add.s64 	%rd1937, %rd1, %rd1936;
	ld.local.u64 	%rd1938, [%rd1937];
	shr.u64 	%rd1939, %rd1938, %r1228;
	ld.local.u64 	%rd1940, [%rd1937+8];
	shl.b64 	%rd1941, %rd1940, %r1229;
	and.b64  	%rd1942, %rd1941, 9223372036854775807;
	or.b64  	%rd1943, %rd1942, %rd1939;
	st.global.u64 	[%rd1614+6912], %rd1943;
	add.s32 	%r1230, %r1082, 1764;
	shr.u32 	%r1231, %r1230, 6;
	sub.s32 	%r1232, %r1231, %r1083;
	and.b32  	%r1233, %r1230, 36;
	sub.s32 	%r1234, 64, %r1233;
	mul.wide.s32 	%rd1944, %r1232, 8;
	add.s64 	%rd1945, %rd1, %rd1944;
	ld.local.u64 	%rd1946, [%rd1945];
	shr.u64 	%rd1947, %rd1946, %r1233;
	ld.local.u64 	%rd1948, [%rd1945+8];
	shl.b64 	%rd1949, %rd1948, %r1234;
	and.b64  	%rd1950, %rd1949, 9223372036854775807;
	or.b64  	%rd1951, %rd1950, %rd1947;
	st.global.u64 	[%rd1614+7168], %rd1951;
	add.s32 	%r1235, %r1082, 1827;
	shr.u32 	%r1236, %r1235, 6;
	sub.s32 	%r1237, %r1236, %r1083;
	and.b32  	%r1238, %r1235, 35;
	sub.s32 	%r1239, 64, %r1238;
	mul.wide.s32 	%rd1952, %r1237, 8;
	add.s64 	%rd1953, %rd1, %rd1952;
	ld.local.u64 	%rd1954, [%rd1953];
	shr.u64 	%rd1955, %rd1954, %r1238;
	ld.local.u64 	%rd1956, [%rd1953+8];
	shl.b64 	%rd1957, %rd1956, %r1239;
	and.b64  	%rd1958, %rd1957, 9223372036854775807;
	or.b64  	%rd1959, %rd1958, %rd1955;
	st.global.u64 	[%rd1614+7424], %rd1959;
	add.s32 	%r1240, %r1082, 1890;
	shr.u32 	%r1241, %r1240, 6;
	sub.s32 	%r1242, %r1241, %r1083;
	and.b32  	%r1243, %r1240, 34;
	sub.s32 	%r1244, 64, %r1243;
	mul.wide.s32 	%rd1960, %r1242, 8;
	add.s64 	%rd1961, %rd1, %rd1960;
	ld.local.u64 	%rd1962, [%rd1961];
	shr.u64 	%rd1963, %rd1962, %r1243;
	ld.local.u64 	%rd1964, [%rd1961+8];
	shl.b64 	%rd1965, %rd1964, %r1244;
	and.b64  	%rd1966, %rd1965, 9223372036854775807;
	or.b64  	%rd1967, %rd1966, %rd1963;
	st.global.u64 	[%rd1614+7680], %rd1967;
	add.s32 	%r1245, %r1082, 1953;
	shr.u32 	%r1246, %r1245, 6;
	sub.s32 	%r1085, %r1246, %r1083;
	and.b32  	%r1086, %r1245, 33;
	setp.eq.s32 	%p98, %r1086, 1;
	@%p98 bra 	$L__BB0_1665;
	sub.s32 	%r1247, 64, %r1086;
	mul.wide.s32 	%rd1968, %r1085, 8;
	add.s64 	%rd1969, %rd1, %rd1968;
	ld.local.u64 	%rd1970, [%rd1969];
	shr.u64 	%rd1971, %rd1970, %r1086;
	ld.local.u64 	%rd1972, [%rd1969+8];
	shl.b64 	%rd1973, %rd1972, %r1247;
	and.b64  	%rd1974, %rd1973, 9223372036854775807;
	or.b64  	%rd1615, %rd1974, %rd1971;
	st.global.u64 	[%rd1614+7936], %rd1615;
	bra.uni 	$L__BB0_1666;
$L__BB0_1665:
	mul.wide.s32 	%rd1975, %r1085, 8;
	add.s64 	%rd1976, %rd1, %rd1975;
	ld.local.u64 	%rd1977, [%rd1976];
	shr.u64 	%rd1616, %rd1977, 1;
	st.global.u64 	[%rd1614+7936], %rd1616;
$L__BB0_1666:
	ret;

}


// ===== COMPILED SASS (sm_100) =====

	.target	sm_100

	.elftype	@"ET_EXEC"


//--------------------- .note.nv.tkinfo           --------------------------
	.section	.note.nv.tkinfo,"",@"SHT_NOTE"
	.sectionflags	@"SHF_NOTE_NV_TKINFO"
	.tkinfo
        /*0018*/ 	.word	0x00000002
        /*0030*/ 	.string	""
        /*0030*/ 	.string	"ptxas"
        /*0030*/ 	.string	"Cuda compilation tools, release 13.0, V13.0.88"
        /*0030*/ 	.string	"Build cuda_13.0.r13.0/compiler.36424714_0"
        /*0030*/ 	.string	"-arch sm_100 -m 64 "



//--------------------- .note.nv.cuinfo           --------------------------
	.section	.note.nv.cuinfo,"",@"SHT_NOTE"
	.sectionflags	@"SHF_NOTE_NV_CUINFO"
        /*0018*/ 	.short	0x0002
        /*001a*/ 	.short	0x0064
        /*001c*/ 	.short	0x0082
	.zero		2


//--------------------- .nv.info                  --------------------------
	.section	.nv.info,"",@"SHT_CUDA_INFO"
	.align	4


	//----- nvinfo : EIATTR_REGCOUNT
	.align		4
        /*0000*/ 	.byte	0x04, 0x2f
        /*0002*/ 	.short	(.L_1 - .L_0)
	.align		4
.L_0:
        /*0004*/ 	.word	index@(_Z16unpack_global_64PKmPmh)
        /*0008*/ 	.word	0x00000028


	//----- nvinfo : EIATTR_FRAME_SIZE
	.align		4
.L_1:
        /*000c*/ 	.byte	0x04, 0x11
        /*000e*/ 	.short	(.L_3 - .L_2)
	.align		4
.L_2:
        /*0010*/ 	.word	index@(_Z16unpack_global_64PKmPmh)
        /*0014*/ 	.word	0x00000110


	//----- nvinfo : EIATTR_MIN_STACK_SIZE
	.align		4
.L_3:
        /*0018*/ 	.byte	0x04, 0x12
        /*001a*/ 	.short	(.L_5 - .L_4)
	.align		4
.L_4:
        /*001c*/ 	.word	index@(_Z16unpack_global_64PKmPmh)
        /*0020*/ 	.word	0x00000110
.L_5:


//--------------------- .nv.compat                --------------------------
	.section	.nv.compat,"",@"SHT_CUDA_COMPAT_INFO"
	.align	4
        /*0000*/ 	.byte	0x02, 0x09, 0x00, 0x00, 0x02, 0x02, 0x01, 0x00, 0x02, 0x05, 0x05, 0x00, 0x03, 0x07, 0x01, 0x01
        /*0010*/ 	.byte	0x02, 0x03, 0x00, 0x00, 0x02, 0x06, 0x01, 0x00, 0x04, 0x0b, 0x08, 0x00, 0x09, 0x00, 0x00, 0x00
        /*0020*/ 	.byte	0x00, 0x00, 0x00, 0x00


//--------------------- .nv.info._Z16unpack_global_64PKmPmh --------------------------
	.section	.nv.info._Z16unpack_global_64PKmPmh,"",@"SHT_CUDA_INFO"
	.sectionflags	@""
	.align	4


	//----- nvinfo : EIATTR_CUDA_API_VERSION
	.align		4
        /*0000*/ 	.byte	0x04, 0x37
        /*0002*/ 	.short	(.L_7 - .L_6)
.L_6:
        /*0004*/ 	.word	0x00000082


	//----- nvinfo : EIATTR_KPARAM_INFO
	.align		4
.L_7:
        /*0008*/ 	.byte	0x04, 0x17
        /*000a*/ 	.short	(.L_9 - .L_8)
.L_8:
        /*000c*/ 	.word	0x00000000
        /*0010*/ 	.short	0x0002
        /*0012*/ 	.short	0x0010
        /*0014*/ 	.byte	0x00, 0xf0, 0x05, 0x00


	//----- nvinfo : EIATTR_KPARAM_INFO
	.align		4
.L_9:
        /*0018*/ 	.byte	0x04, 0x17
        /*001a*/ 	.short	(.L_11 - .L_10)
.L_10:
        /*001c*/ 	.word	0x00000000
        /*0020*/ 	.short	0x0001
        /*0022*/ 	.short	0x0008
        /*0024*/ 	.byte	0x00, 0xf5, 0x21, 0x00


	//----- nvinfo : EIATTR_KPARAM_INFO
	.align		4
.L_11:
        /*0028*/ 	.byte	0x04, 0x17
        /*002a*/ 	.short	(.L_13 - .L_12)
.L_12:
        /*002c*/ 	.word	0x00000000
        /*0030*/ 	.short	0x0000
        /*0032*/ 	.short	0x0000
        /*0034*/ 	.byte	0x00, 0xf5, 0x21, 0x00


	//----- nvinfo : EIATTR_SPARSE_MMA_MASK
	.align		4
.L_13:
        /*0038*/ 	.byte	0x03, 0x50
        /*003a*/ 	.short	0x0000


	//----- nvinfo : EIATTR_MAXREG_COUNT
	.align		4
        /*003c*/ 	.byte	0x03, 0x1b
        /*003e*/ 	.short	0x00ff


	//----- nvinfo : EIATTR_MERCURY_ISA_VERSION
	.align		4
        /*0040*/ 	.byte	0x03, 0x5f
        /*0042*/ 	.short	0x0101


	//----- nvinfo : EIATTR_VRC_CTA_INIT_COUNT
	.align		4
        /*0044*/ 	.byte	0x02, 0x4a
	.zero		1
	.zero		1


	//----- nvinfo : EIATTR_EXIT_INSTR_OFFSETS
	.align		4
        /*0048*/ 	.byte	0x04, 0x1c
        /*004a*/ 	.short	(.L_15 - .L_14)


	//   ....[0]....
.L_14:
        /*004c*/ 	.word	0x000001d0


	//   ....[1]....
        /*0050*/ 	.word	0x00000b90


	//   ....[2]....
        /*0054*/ 	.word	0x00000dc0


	//   ....[3]....
        /*0058*/ 	.word	0x00000e00


	//   ....[4]....
        /*005c*/ 	.word	0x00001eb0


	//   ....[5]....
        /*0060*/ 	.word	0x000025f0


	//   ....[6]....
        /*0064*/ 	.word	0x00002650


	//   ....[7]....
        /*0068*/ 	.word	0x000038f0


	//   ....[8]....
        /*006c*/ 	.word	0x00004000


	//   ....[9]....
        /*0070*/ 	.word	0x00004040


	//   ....[10]....
        /*0074*/ 	.word	0x00005440


	//   ....[11]....
        /*0078*/ 	.word	0x00006190


	//   ....[12]....
        /*007c*/ 	.word	0x00006210


	//   ....[13]....
        /*0080*/ 	.word	0x00007730


	//   ....[14]....
        /*0084*/ 	.word	0x00007e00


	//   ....[15]....
        /*0088*/ 	.word	0x00007e40


	//   ....[16]....
        /*008c*/ 	.word	0x000094e0


	//   ....[17]....
        /*0090*/ 	.word	0x0000a3c0


	//   ....[18]....
        /*0094*/ 	.word	0x0000a420


	//   ....[19]....
        /*0098*/ 	.word	0x0000bb80


	//   ....[20]....
        /*009c*/ 	.word	0x0000c960


	//   ....[21]....
        /*00a0*/ 	.word	0x0000c9a0


	//   ....[22]....
        /*00a4*/ 	.word	0x0000e250


	//   ....[23]....
        /*00a8*/ 	.word	0x0000f210


	//   ....[24]....
        /*00ac*/ 	.word	0x0000f2b0


	//   ....[25]....
        /*00b0*/ 	.word	0x00010cc0


	//   ....[26]....
        /*00b4*/ 	.word	0x000112e0


	//   ....[27]....
        /*00b8*/ 	.word	0x00011320


	//   ....[28]....
        /*00bc*/ 	.word	0x00012e50


	//   ....[29]....
        /*00c0*/ 	.word	0x00013ec0


	//   ....[30]....
        /*00c4*/ 	.word	0x00013f20


	//   ....[31]....
        /*00c8*/ 	.word	0x00015b30


	//   ....[32]....
        /*00cc*/ 	.word	0x00016b40


	//   ....[33]....
        /*00d0*/ 	.word	0x00016b80


	//   ....[34]....
        /*00d4*/ 	.word	0x000188e0


	//   ....[35]....
        /*00d8*/ 	.word	0x000199b0


	//   ....[36]....
        /*00dc*/ 	.word	0x00019a30


	//   ....[37]....
        /*00e0*/ 	.word	0x0001b8d0


	//   ....[38]....
        /*00e4*/ 	.word	0x0001c810


	//   ....[39]....
        /*00e8*/ 	.word	0x0001c850


	//   ....[40]....
        /*00ec*/ 	.word	0x0001e810


	//   ....[41]....
        /*00f0*/ 	.word	0x0001f950


	//   ....[42]....
        /*00f4*/ 	.word	0x0001f9b0


	//   ....[43]....
        /*00f8*/ 	.word	0x00021a60


	//   ....[44]....
        /*00fc*/ 	.word	0x00022bb0


	//   ....[45]....
        /*0100*/ 	.word	0x00022bf0


	//   ....[46]....
        /*0104*/ 	.word	0x00024de0


	//   ....[47]....
        /*0108*/ 	.word	0x00025fb0


	//   ....[48]....
        /*010c*/ 	.word	0x00026070


	//   ....[49]....
        /*0110*/ 	.word	0x00028750


	//   ....[50]....
        /*0114*/ 	.word	0x000287b0


	//   ....[51]....
        /*0118*/ 	.word	0x00028df0


	//   ....[52]....
        /*011c*/ 	.word	0x00028e30


	//   ....[53]....
        /*0120*/ 	.word	0x0002b490


	//   ....[54]....
        /*0124*/ 	.word	0x0002b4f0


	//   ....[55]....
        /*0128*/ 	.word	0x0002c790


	//   ....[56]....
        /*012c*/ 	.word	0x0002c7f0


	//   ....[57]....
        /*0130*/ 	.word	0x0002ee00


	//   ....[58]....
        /*0134*/ 	.word	0x0002ee60


	//   ....[59]....
        /*0138*/ 	.word	0x000300f0


	//   ....[60]....
        /*013c*/ 	.word	0x00030130


	//   ....[61]....
        /*0140*/ 	.word	0x00032670


	//   ....[62]....
        /*0144*/ 	.word	0x000326d0


	//   ....[63]....
        /*0148*/ 	.word	0x000339c0


	//   ....[64]....
        /*014c*/ 	.word	0x00033a40


	//   ....[65]....
        /*0150*/ 	.word	0x00035f80


	//   ....[66]....
        /*0154*/ 	.word	0x00035fe0


	//   ....[67]....
        /*0158*/ 	.word	0x00037170


	//   ....[68]....
        /*015c*/ 	.word	0x000371b0


	//   ....[69]....
        /*0160*/ 	.word	0x00039650


	//   ....[70]....
        /*0164*/ 	.word	0x000396b0


	//   ....[71]....
        /*0168*/ 	.word	0x0003a9f0


	//   ....[72]....
        /*016c*/ 	.word	0x0003aa50


	//   ....[73]....
        /*0170*/ 	.word	0x0003ce20


	//   ....[74]....
        /*0174*/ 	.word	0x0003ce80


	//   ....[75]....
        /*0178*/ 	.word	0x0003e210


	//   ....[76]....
        /*017c*/ 	.word	0x0003e250


	//   ....[77]....
        /*0180*/ 	.word	0x000405e0


	//   ....[78]....
        /*0184*/ 	.word	0x00040640


	//   ....[79]....
        /*0188*/ 	.word	0x000419d0


	//   ....[80]....
        /*018c*/ 	.word	0x00041a70


	//   ....[81]....
        /*0190*/ 	.word	0x00044020


	//   ....[82]....
        /*0194*/ 	.word	0x00044080


	//   ....[83]....
        /*0198*/ 	.word	0x00045110


	//   ....[84]....
        /*019c*/ 	.word	0x00045150


	//   ....[85]....
        /*01a0*/ 	.word	0x00047610


	//   ....[86]....
        /*01a4*/ 	.word	0x00047670


	//   ....[87]....
        /*01a8*/ 	.word	0x00048a50


	//   ....[88]....
        /*01ac*/ 	.word	0x00048ab0


	//   ....[89]....
        /*01b0*/ 	.word	0x0004aeb0


	//   ....[90]....
        /*01b4*/ 	.word	0x0004af10


	//   ....[91]....
        /*01b8*/ 	.word	0x0004c360


	//   ....[92]....
        /*01bc*/ 	.word	0x0004c3a0


	//   ....[93]....
        /*01c0*/ 	.word	0x0004e6d0


	//   ....[94]....
        /*01c4*/ 	.word	0x0004e730


	//   ....[95]....
        /*01c8*/ 	.word	0x0004fb60


	//   ....[96]....
        /*01cc*/ 	.word	0x0004fbe0


	//   ....[97]....
        /*01d0*/ 	.word	0x00051e20


	//   ....[98]....
        /*01d4*/ 	.word	0x00051e80


	//   ....[99]....
        /*01d8*/ 	.word	0x00053210


	//   ....[100]....
        /*01dc*/ 	.word	0x00053250


	//   ....[101]....
        /*01e0*/ 	.word	0x000553b0


	//   ....[102]....
        /*01e4*/ 	.word	0x00055410


	//   ....[103]....
        /*01e8*/ 	.word	0x00056890


	//   ....[104]....
        /*01ec*/ 	.word	0x000568f0


	//   ....[105]....
        /*01f0*/ 	.word	0x00058940


	//   ....[106]....
        /*01f4*/ 	.word	0x000589a0


	//   ....[107]....
        /*01f8*/ 	.word	0x00059eb0


	//   ....[108]....
        /*01fc*/ 	.word	0x00059f10


	//   ....[109]....
        /*0200*/ 	.word	0x0005a360


	//   ....[110]....
        /*0204*/ 	.word	0x0005c2c0


	//   ....[111]....
        /*0208*/ 	.word	0x0005c320


	//   ....[112]....
        /*020c*/ 	.word	0x0005d7f0


	//----- nvinfo : EIATTR_CRS_STACK_SIZE
	.align		4
.L_15:
        /*0210*/ 	.byte	0x04, 0x1e
        /*0212*/ 	.short	(.L_17 - .L_16)
.L_16:
        /*0214*/ 	.word	0x00000000


	//----- nvinfo : EIATTR_CBANK_PARAM_SIZE
	.align		4
.L_17:
        /*0218*/ 	.byte	0x03, 0x19
        /*021a*/ 	.short	0x0011


	//----- nvinfo : EIATTR_PARAM_CBANK
	.align		4
        /*021c*/ 	.byte	0x04, 0x0a
        /*021e*/ 	.short	(.L_19 - .L_18)
	.align		4
.L_18:
        /*0220*/ 	.word	index@(.nv.constant0._Z16unpack_global_64PKmPmh)
        /*0224*/ 	.short	0x0380
        /*0226*/ 	.short	0x0011


	//----- nvinfo : EIATTR_SW_WAR
	.align		4
.L_19:
        /*0228*/ 	.byte	0x04, 0x36
        /*022a*/ 	.short	(.L_21 - .L_20)
.L_20:
        /*022c*/ 	.word	0x00000008
.L_21:


//--------------------- .nv.callgraph             --------------------------
	.section	.nv.callgraph,"",@"SHT_CUDA_CALLGRAPH"
	.align	4
	.sectionentsize	8
	.align		4
        /*0000*/ 	.word	0x00000000
	.align		4
        /*0004*/ 	.word	0xffffffff
	.align		4
        /*0008*/ 	.word	0x00000000
	.align		4
        /*000c*/ 	.word	0xfffffffe
	.align		4
        /*0010*/ 	.word	0x00000000
	.align		4
        /*0014*/ 	.word	0xfffffffd
	.align		4
        /*0018*/ 	.word	0x00000000
	.align		4
        /*001c*/ 	.word	0xfffffffc


//--------------------- .text._Z16unpack_global_64PKmPmh --------------------------
	.section	.text._Z16unpack_global_64PKmPmh,"ax",@progbits
	.align	128
        .global         _Z16unpack_global_64PKmPmh
        .type           _Z16unpack_global_64PKmPmh,@function
        .size           _Z16unpack_global_64PKmPmh,(.L_x_81 - _Z16unpack_global_64PKmPmh)
        .other          _Z16unpack_global_64PKmPmh,@"STO_CUDA_ENTRY STV_DEFAULT"
_Z16unpack_global_64PKmPmh:
.text._Z16unpack_global_64PKmPmh:
[----:B------:R-:W0:Y:S08]  /*0000*/  LDC R1, c[0x0][0x37c] ;  /* 0x0000df00ff017b82 */ /* 0x000e300000000800 */
[----:B------:R-:W1:Y:S01]  /*0010*/  LDC.U8 R8, c[0x0][0x390] ;  /* 0x0000e400ff087b82 */ /* 0x000e620000000000 */
[----:B------:R-:W2:Y:S01]  /*0020*/  S2R R9, SR_CTAID.X ;  /* 0x0000000000097919 */ /* 0x000ea20000002500 */
[----:B------:R-:W3:Y:S01]  /*0030*/  LDCU UR6, c[0x0][0x2f8] ;  /* 0x00005f00ff0677ac */ /* 0x000ee20008000800 */
[----:B0-----:R-:W-:Y:S01]  /*0040*/  VIADD R1, R1, 0xfffffef0 ;  /* 0xfffffef001017836 */ /* 0x001fe20000000000 */
[----:B------:R-:W0:Y:S04]  /*0050*/  LDCU.64 UR4, c[0x0][0x358] ;  /* 0x00006b00ff0477ac */ /* 0x000e280008000a00 */
[----:B------:R-:W4:Y:S08]  /*0060*/  LDC.64 R4, c[0x0][0x380] ;  /* 0x0000e000ff047b82 */ /* 0x000f300000000a00 */
[----:B------:R-:W5:Y:S01]  /*0070*/  LDC.64 R2, c[0x0][0x388] ;  /* 0x0000e200ff027b82 */ /* 0x000f620000000a00 */
[----:B---3--:R-:W-:Y:S01]  /*0080*/  VIADD R24, R1, UR6 ;  /* 0x0000000601187c36 */ /* 0x008fe20008000000 */
[----:B-1----:R-:W-:-:S04]  /*0090*/  PRMT R6, R8, 0x9910, RZ ;  /* 0x0000991008067816 */ /* 0x002fc800000000ff */
[----:B------:R-:W-:Y:S01]  /*00a0*/  ISETP.GT.AND P0, PT, R6, 0x1f, PT ;  /* 0x0000001f0600780c */ /* 0x000fe20003f04270 */
[----:B--2---:R-:W-:Y:S02]  /*00b0*/  IMAD R0, R8, R9, RZ ;  /* 0x0000000908007224 */ /* 0x004fe400078e02ff */
[----:B------:R-:W-:Y:S02]  /*00c0*/  IMAD.SHL.U32 R9, R9, 0x400, RZ ;  /* 0x0000040009097824 */ /* 0x000fe400078e00ff */
[----:B------:R-:W-:Y:S02]  /*00d0*/  IMAD.SHL.U32 R7, R0, 0x10, RZ ;  /* 0x0000001000077824 */ /* 0x000fe400078e00ff */
[----:B------:R-:W-:Y:S02]  /*00e0*/  IMAD.MOV.U32 R0, RZ, RZ, R1 ;  /* 0x000000ffff007224 */ /* 0x000fe400078e0001 */
[----:B----4-:R-:W-:-:S04]  /*00f0*/  IMAD.WIDE.U32 R4, R7, 0x8, R4 ;  /* 0x0000000807047825 */ /* 0x010fc800078e0004 */
[----:B-----5:R-:W-:Y:S01]  /*0100*/  IMAD.WIDE.U32 R2, R9, 0x8, R2 ;  /* 0x0000000809027825 */ /* 0x020fe200078e0002 */
[----:B0-----:R-:W-:Y:S06]  /*0110*/  @P0 BRA `(.L_x_0) ;  /* 0x0000025c00a80947 */ /* 0x001fec0003800000 */
[----:B------:R-:W-:-:S13]  /*0120*/  ISETP.GT.AND P0, PT, R6, 0xf, PT ;  /* 0x0000000f0600780c */ /* 0x000fda0003f04270 */
[----:B------:R-:W-:Y:S05]  /*0130*/  @P0 BRA `(.L_x_1) ;  /* 0x000000f000380947 */ /* 0x000fea0003800000 */
[----:B------:R-:W-:-:S13]  /*0140*/  ISETP.GT.AND P0, PT, R6, 0x7, PT ;  /* 0x000000070600780c */ /* 0x000fda0003f04270 */
[----:B------:R-:W-:Y:S05]  /*0150*/  @P0 BRA `(.L_x_2) ;  /* 0x0000006000100947 */ /* 0x000fea0003800000 */
[----:B------:R-:W-:-:S13]  /*0160*/  ISETP.GT.AND P0, PT, R6, 0x3, PT ;  /* 0x000000030600780c */ /* 0x000fda0003f04270 */
[----:B------:R-:W-:Y:S05]  /*0170*/  @P0 BRA `(.L_x_3) ;  /* 0x0000002400200947 */ /* 0x000fea0003800000 */
[----:B------:R-:W-:-:S13]  /*0180*/  ISETP.GT.AND P0, PT, R6, 0x1, PT ;  /* 0x000000010600780c */ /* 0x000fda0003f04270 */
[----:B------:R-:W-:Y:S05]  /*0190*/  @P0 BRA `(.L_x_4) ;  /* 0x0000000c000c0947 */ /* 0x000fea0003800000 */
[----:B------:R-:W-:-:S13]  /*01a0*/  ISETP.NE.AND P0, PT, R8, RZ, PT ;  /* 0x000000ff0800720c */ /* 0x000fda0003f05270 */
[----:B------:R-:W-:Y:S05]  /*01b0*/  @!P0 BRA `(.L_x_5) ;  /* 0x0000000800788947 */ /* 0x000fea0003800000 */
[----:B------:R-:W-:-:S13]  /*01c0*/  ISETP.NE.AND P0, PT, R6, 0x1, PT ;  /* 0x000000010600780c */ /* 0x000fda0003f05270 */
[----:B------:R-:W-:Y:S05]  /*01d0*/  @P0 EXIT ;  /* 0x000000000000094d */ /* 0x000fea0003800000 */
[----:B------:R-:W0:Y:S02]  /*01e0*/  S2R R13, SR_TID.X ;  /* 0x00000000000d7919 */ /* 0x000e240000002100 */
[----:B0-----:R-:W-:-:S05]  /*01f0*/  SHF.R.U32.HI R15, RZ, 0x1, R13 ;  /* 0x00000001ff0f7819 */ /* 0x001fca000001160d */
[----:B------:R-:W-:-:S06]  /*0200*/  IMAD.WIDE.U32 R14, R15, 0x8, R4 ;  /* 0x000000080f0e7825 */ /* 0x000fcc00078e0004 */
[----:B------:R-:W2:Y:S01]  /*0210*/  LDG.E.64.CONSTANT R14, desc[UR4][R14.64] ;  /* 0x000000040e0e7981 */ /* 0x000ea2000c1e9b00 */
[C---:B------:R-:W-:Y:S02]  /*0220*/  IMAD.SHL.U32 R27, R13.reuse, 0x20, RZ ;  /* 0x000000200d1b7824 */ /* 0x040fe400078e00ff */
[----:B------:R-:W-:-:S03]  /*0230*/  IMAD.WIDE.U32 R12, R13, 0x8, R2 ;  /* 0x000000080d0c7825 */ /* 0x000fc600078e0002 */
[----:B------:R-:W-:-:S04]  /*0240*/  LOP3.LUT R27, R27, 0x20, RZ, 0xc0, !PT ;  /* 0x000000201b1b7812 */ /* 0x000fc800078ec0ff */
[C---:B------:R-:W-:Y:S02]  /*0250*/  LOP3.LUT R3, R27.reuse, 0x2, RZ, 0xfc, !PT ;  /* 0x000000021b037812 */ /* 0x040fe400078efcff */
[C---:B------:R-:W-:Y:S02]  /*0260*/  LOP3.LUT R5, R27.reuse, 0x1, RZ, 0xfc, !PT ;  /* 0x000000011b057812 */ /* 0x040fe400078efcff */
[C---:B------:R-:W-:Y:S02]  /*0270*/  LOP3.LUT R7, R27.reuse, 0x3, RZ, 0xfc, !PT ;  /* 0x000000031b077812 */ /* 0x040fe400078efcff */
[C---:B------:R-:W-:Y:S02]  /*0280*/  LOP3.LUT R11, R27.reuse, 0x5, RZ, 0xfc, !PT ;  /* 0x000000051b0b7812 */ /* 0x040fe400078efcff */
[C---:B------:R-:W-:Y:S02]  /*0290*/  LOP3.LUT R9, R27.reuse, 0x4, RZ, 0xfc, !PT ;  /* 0x000000041b097812 */ /* 0x040fe400078efcff */
[----:B------:R-:W-:-:S02]  /*02a0*/  LOP3.LUT R17, R27, 0x7, RZ, 0xfc, !PT ;  /* 0x000000071b117812 */ /* 0x000fc400078efcff */
        /* <DEDUP_REMOVED lines=12> */
[----:B------:R-:W-:Y:S02]  /*0370*/  LOP3.LUT R29, R27, 0x1e, RZ, 0xfc, !PT ;  /* 0x0000001e1b1d7812 */ /* 0x000fe400078efcff */
[C-C-:B--2---:R-:W-:Y:S02]  /*0380*/  SHF.R.U64 R4, R14.reuse, R27, R15.reuse ;  /* 0x0000001b0e047219 */ /* 0x144fe4000000120f */
[C-C-:B------:R-:W-:Y:S02]  /*0390*/  SHF.R.U64 R3, R14.reuse, R3, R15.reuse ;  /* 0x000000030e037219 */ /* 0x140fe4000000120f */
[--C-:B------:R-:W-:Y:S01]  /*03a0*/  SHF.R.U64 R2, R14, R5, R15.reuse ;  /* 0x000000050e027219 */ /* 0x100fe2000000120f */
[----:B------:R-:W-:Y:S01]  /*03b0*/  IMAD.MOV.U32 R5, RZ, RZ, RZ ;  /* 0x000000ffff057224 */ /* 0x000fe200078e00ff */
[----:B------:R-:W-:Y:S02]  /*03c0*/  LOP3.LUT R4, R4, 0x1, RZ, 0xc0, !PT ;  /* 0x0000000104047812 */ /* 0x000fe400078ec0ff */
[----:B------:R-:W-:-:S02]  /*03d0*/  SHF.R.U64 R7, R14, R7, R15 ;  /* 0x000000070e077219 */ /* 0x000fc4000000120f */
[----:B------:R-:W-:Y:S01]  /*03e0*/  LOP3.LUT R6, R3, 0x1, RZ, 0xc0, !PT ;  /* 0x0000000103067812 */ /* 0x000fe200078ec0ff */
[----:B------:R-:W-:Y:S01]  /*03f0*/  IMAD.MOV.U32 R3, RZ, RZ, RZ ;  /* 0x000000ffff037224 */ /* 0x000fe200078e00ff */
[----:B------:R-:W-:Y:S01]  /*0400*/  LOP3.LUT R2, R2, 0x1, RZ, 0xc0, !PT ;  /* 0x0000000102027812 */ /* 0x000fe200078ec0ff */
[----:B------:R0:W-:Y:S01]  /*0410*/  STG.E.64 desc[UR4][R12.64], R4 ;  /* 0x000000040c007986 */ /* 0x0001e2000c101b04 */
[C-C-:B------:R-:W-:Y:S02]  /*0420*/  SHF.R.U64 R11, R14.reuse, R11, R15.reuse ;  /* 0x0000000b0e0b7219 */ /* 0x140fe4000000120f */
[C-C-:B------:R-:W-:Y:S01]  /*0430*/  SHF.R.U64 R9, R14.reuse, R9, R15.reuse ;  /* 0x000000090e097219 */ /* 0x140fe2000000120f */
[----:B------:R1:W-:Y:S01]  /*0440*/  STG.E.64 desc[UR4][R12.64+0x100], R2 ;  /* 0x000100020c007986 */ /* 0x0003e2000c101b04 */
[----:B------:R-:W-:Y:S01]  /*0450*/  LOP3.LUT R10, R11, 0x1, RZ, 0xc0, !PT ;  /* 0x000000010b0a7812 */ /* 0x000fe200078ec0ff */
[----:B------:R-:W-:Y:S01]  /*0460*/  IMAD.MOV.U32 R11, RZ, RZ, RZ ;  /* 0x000000ffff0b7224 */ /* 0x000fe200078e00ff */
[----:B------:R-:W-:-:S02]  /*0470*/  SHF.R.U64 R17, R14, R17, R15 ;  /* 0x000000110e117219 */ /* 0x000fc4000000120f */
[----:B------:R-:W-:Y:S01]  /*0480*/  LOP3.LUT R8, R9, 0x1, RZ, 0xc0, !PT ;  /* 0x0000000109087812 */ /* 0x000fe200078ec0ff */
[----:B------:R-:W-:Y:S01]  /*0490*/  IMAD.MOV.U32 R9, RZ, RZ, RZ ;  /* 0x000000ffff097224 */ /* 0x000fe200078e00ff */
[----:B------:R-:W-:Y:S01]  /*04a0*/  STG.E.64 desc[UR4][R12.64+0x500], R10 ;  /* 0x0005000a0c007986 */ /* 0x000fe2000c101b04 */
[C-C-:B------:R-:W-:Y:S02]  /*04b0*/  SHF.R.U64 R18, R14.reuse, R18, R15.reuse ;  /* 0x000000120e127219 */ /* 0x140fe4000000120f */
[----:B0-----:R-:W-:Y:S01]  /*04c0*/  LOP3.LUT R4, R7, 0x1, RZ, 0xc0, !PT ;  /* 0x0000000107047812 */ /* 0x001fe200078ec0ff */
[----:B------:R-:W-:Y:S01]  /*04d0*/  IMAD.MOV.U32 R7, RZ, RZ, RZ ;  /* 0x000000ffff077224 */ /* 0x000fe200078e00ff */
[----:B------:R0:W-:Y:S01]  /*04e0*/  STG.E.64 desc[UR4][R12.64+0x400], R8 ;  /* 0x000400080c007986 */ /* 0x0001e2000c101b04 */
[C-C-:B------:R-:W-:Y:S02]  /*04f0*/  SHF.R.U64 R19, R14.reuse, R19, R15.reuse ;  /* 0x000000130e137219 */ /* 0x140fe4000000120f */
[----:B-1----:R-:W-:Y:S01]  /*0500*/  LOP3.LUT R3, R27, 0x6, RZ, 0xfc, !PT ;  /* 0x000000061b037812 */ /* 0x002fe200078efcff */
[----:B------:R1:W-:Y:S01]  /*0510*/  STG.E.64 desc[UR4][R12.64+0x200], R6 ;  /* 0x000200060c007986 */ /* 0x0003e2000c101b04 */
[----:B------:R-:W-:-:S02]  /*0520*/  SHF.R.U64 R23, R14, R23, R15 ;  /* 0x000000170e177219 */ /* 0x000fc4000000120f */
[--C-:B------:R-:W-:Y:S01]  /*0530*/  SHF.R.U64 R2, R14, R3, R15.reuse ;  /* 0x000000030e027219 */ /* 0x100fe2000000120f */
[----:B------:R2:W-:Y:S01]  /*0540*/  STG.E.64 desc[UR4][R12.64+0x300], R4 ;  /* 0x000300040c007986 */ /* 0x0005e2000c101b04 */
[C---:B------:R-:W-:Y:S02]  /*0550*/  LOP3.LUT R3, R27.reuse, 0x8, RZ, 0xfc, !PT ;  /* 0x000000081b037812 */ /* 0x040fe400078efcff */
[----:B------:R-:W-:Y:S02]  /*0560*/  LOP3.LUT R2, R2, 0x1, RZ, 0xc0, !PT ;  /* 0x0000000102027812 */ /* 0x000fe400078ec0ff */
[C-C-:B------:R-:W-:Y:S02]  /*0570*/  SHF.R.U64 R22, R14.reuse, R22, R15.reuse ;  /* 0x000000160e167219 */ /* 0x140fe4000000120f */
[----:B0-----:R-:W-:Y:S02]  /*0580*/  LOP3.LUT R9, R27, 0x12, RZ, 0xfc, !PT ;  /* 0x000000121b097812 */ /* 0x001fe400078efcff */
[----:B------:R-:W-:-:S02]  /*0590*/  SHF.R.U64 R21, R14, R21, R15 ;  /* 0x000000150e157219 */ /* 0x000fc4000000120f */
[C---:B-1----:R-:W-:Y:S02]  /*05a0*/  LOP3.LUT R7, R27.reuse, 0x9, RZ, 0xfc, !PT ;  /* 0x000000091b077812 */ /* 0x042fe400078efcff */
[C-C-:B------:R-:W-:Y:S01]  /*05b0*/  SHF.R.U64 R6, R14.reuse, R3, R15.reuse ;  /* 0x000000030e067219 */ /* 0x140fe2000000120f */
[----:B------:R-:W-:Y:S01]  /*05c0*/  IMAD.MOV.U32 R3, RZ, RZ, RZ ;  /* 0x000000ffff037224 */ /* 0x000fe200078e00ff */
[----:B--2---:R-:W-:Y:S02]  /*05d0*/  LOP3.LUT R5, R27, 0xa, RZ, 0xfc, !PT ;  /* 0x0000000a1b057812 */ /* 0x004fe400078efcff */
[C-C-:B------:R-:W-:Y:S02]  /*05e0*/  SHF.R.U64 R7, R14.reuse, R7, R15.reuse ;  /* 0x000000070e077219 */ /* 0x140fe4000000120f */
[----:B------:R-:W-:Y:S01]  /*05f0*/  SHF.R.U64 R16, R14, R5, R15 ;  /* 0x000000050e107219 */ /* 0x000fe2000000120f */
[----:B------:R-:W-:Y:S01]  /*0600*/  IMAD.MOV.U32 R5, RZ, RZ, RZ ;  /* 0x000000ffff057224 */ /* 0x000fe200078e00ff */
[----:B------:R-:W-:Y:S01]  /*0610*/  LOP3.LUT R10, R7, 0x1, RZ, 0xc0, !PT ;  /* 0x00000001070a7812 */ /* 0x000fe200078ec0ff */
[----:B------:R-:W-:Y:S01]  /*0620*/  IMAD.MOV.U32 R7, RZ, RZ, RZ ;  /* 0x000000ffff077224 */ /* 0x000fe200078e00ff */
[----:B------:R-:W-:Y:S01]  /*0630*/  LOP3.LUT R4, R17, 0x1, RZ, 0xc0, !PT ;  /* 0x0000000111047812 */ /* 0x000fe200078ec0ff */
[----:B------:R-:W-:Y:S01]  /*0640*/  IMAD.MOV.U32 R17, RZ, RZ, RZ ;  /* 0x000000ffff117224 */ /* 0x000fe200078e00ff */
[----:B------:R-:W-:Y:S01]  /*0650*/  LOP3.LUT R6, R6, 0x1, RZ, 0xc0, !PT ;  /* 0x0000000106067812 */ /* 0x000fe200078ec0ff */
[----:B------:R0:W-:Y:S01]  /*0660*/  STG.E.64 desc[UR4][R12.64+0x600], R2 ;  /* 0x000600020c007986 */ /* 0x0001e2000c101b04 */
[----:B------:R-:W-:-:S02]  /*0670*/  LOP3.LUT R16, R16, 0x1, RZ, 0xc0, !PT ;  /* 0x0000000110107812 */ /* 0x000fc400078ec0ff */
[C-C-:B------:R-:W-:Y:S01]  /*0680*/  SHF.R.U64 R9, R14.reuse, R9, R15.reuse ;  /* 0x000000090e097219 */ /* 0x140fe2000000120f */
[----:B------:R1:W-:Y:S01]  /*0690*/  STG.E.64 desc[UR4][R12.64+0x700], R4 ;  /* 0x000700040c007986 */ /* 0x0003e2000c101b04 */
[C-C-:B------:R-:W-:Y:S02]  /*06a0*/  SHF.R.U64 R20, R14.reuse, R20, R15.reuse ;  /* 0x000000140e147219 */ /* 0x140fe4000000120f */
[----:B------:R-:W-:Y:S01]  /*06b0*/  SHF.R.U64 R8, R14, R37, R15 ;  /* 0x000000250e087219 */ /* 0x000fe2000000120f */
[----:B------:R2:W-:Y:S01]  /*06c0*/  STG.E.64 desc[UR4][R12.64+0x800], R6 ;  /* 0x000800060c007986 */ /* 0x0005e2000c101b04 */
[----:B------:R-:W-:Y:S02]  /*06d0*/  LOP3.LUT R18, R18, 0x1, RZ, 0xc0, !PT ;  /* 0x0000000112127812 */ /* 0x000fe400078ec0ff */
[----:B------:R-:W-:Y:S01]  /*06e0*/  LOP3.LUT R22, R22, 0x1, RZ, 0xc0, !PT ;  /* 0x0000000116167812 */ /* 0x000fe200078ec0ff */
[----:B------:R3:W-:Y:S01]  /*06f0*/  STG.E.64 desc[UR4][R12.64+0x900], R10 ;  /* 0x0009000a0c007986 */ /* 0x0007e2000c101b04 */
[----:B------:R-:W-:-:S02]  /*0700*/  LOP3.LUT R20, R20, 0x1, RZ, 0xc0, !PT ;  /* 0x0000000114147812 */ /* 0x000fc400078ec0ff */
[C---:B0-----:R-:W-:Y:S01]  /*0710*/  LOP3.LUT R2, R27.reuse, 0xe, RZ, 0xfc, !PT ;  /* 0x0000000e1b027812 */ /* 0x041fe200078efcff */
[----:B------:R0:W-:Y:S01]  /*0720*/  STG.E.64 desc[UR4][R12.64+0xa00], R16 ;  /* 0x000a00100c007986 */ /* 0x0001e2000c101b04 */
[C---:B------:R-:W-:Y:S02]  /*0730*/  LOP3.LUT R3, R27.reuse, 0x1d, RZ, 0xfc, !PT ;  /* 0x0000001d1b037812 */ /* 0x040fe400078efcff */
[C---:B-1----:R-:W-:Y:S02]  /*0740*/  LOP3.LUT R5, R27.reuse, 0x16, RZ, 0xfc, !PT ;  /* 0x000000161b057812 */ /* 0x042fe400078efcff */
[C-C-:B------:R-:W-:Y:S02]  /*0750*/  SHF.R.U64 R4, R14.reuse, R31, R15.reuse ;  /* 0x0000001f0e047219 */ /* 0x140fe4000000120f */
[----:B--2---:R-:W-:Y:S02]  /*0760*/  LOP3.LUT R7, R27, 0x19, RZ, 0xfc, !PT ;  /* 0x000000191b077812 */ /* 0x004fe400078efcff */
[----:B------:R-:W-:-:S02]  /*0770*/  SHF.R.U64 R5, R14, R5, R15 ;  /* 0x000000050e057219 */ /* 0x000fc4000000120f */
[C---:B---3--:R-:W-:Y:S02]  /*0780*/  LOP3.LUT R11, R27.reuse, 0x15, RZ, 0xfc, !PT ;  /* 0x000000151b0b7812 */ /* 0x048fe400078efcff */
[C---:B------:R-:W-:Y:S02]  /*0790*/  LOP3.LUT R10, R27.reuse, 0x17, RZ, 0xfc, !PT ;  /* 0x000000171b0a7812 */ /* 0x040fe400078efcff */
[----:B------:R-:W-:Y:S02]  /*07a0*/  LOP3.LUT R27, R27, 0x1f, RZ, 0xfc, !PT ;  /* 0x0000001f1b1b7812 */ /* 0x000fe400078efcff */
[C-C-:B0-----:R-:W-:Y:S02]  /*07b0*/  SHF.R.U64 R17, R14.reuse, R0, R15.reuse ;  /* 0x000000000e117219 */ /* 0x141fe4000000120f */
[C-C-:B------:R-:W-:Y:S02]  /*07c0*/  SHF.R.U64 R16, R14.reuse, R25, R15.reuse ;  /* 0x000000190e107219 */ /* 0x140fe4000000120f */
[----:B------:R-:W-:-:S02]  /*07d0*/  SHF.R.U64 R25, R14, R2, R15 ;  /* 0x000000020e197219 */ /* 0x000fc4000000120f */
[C-C-:B------:R-:W-:Y:S02]  /*07e0*/  SHF.R.U64 R11, R14.reuse, R11, R15.reuse ;  /* 0x0000000b0e0b7219 */ /* 0x140fe4000000120f */
[C-C-:B------:R-:W-:Y:S02]  /*07f0*/  SHF.R.U64 R10, R14.reuse, R10, R15.reuse ;  /* 0x0000000a0e0a7219 */ /* 0x140fe4000000120f */
[C-C-:B------:R-:W-:Y:S02]  /*0800*/  SHF.R.U64 R7, R14.reuse, R7, R15.reuse ;  /* 0x000000070e077219 */ /* 0x140fe4000000120f */
[C-C-:B------:R-:W-:Y:S02]  /*0810*/  SHF.R.U64 R2, R14.reuse, R35, R15.reuse ;  /* 0x000000230e027219 */ /* 0x140fe4000000120f */
[C-C-:B------:R-:W-:Y:S02]  /*0820*/  SHF.R.U64 R6, R14.reuse, R33, R15.reuse ;  /* 0x000000210e067219 */ /* 0x140fe4000000120f */
[----:B------:R-:W-:-:S02]  /*0830*/  SHF.R.U64 R3, R14, R3, R15 ;  /* 0x000000030e037219 */ /* 0x000fc4000000120f */
        /* <DEDUP_REMOVED lines=9> */
[----:B------:R-:W-:Y:S01]  /*08d0*/  LOP3.LUT R26, R5, 0x1, RZ, 0xc0, !PT ;  /* 0x00000001051a7812 */ /* 0x000fe200078ec0ff */
[----:B------:R-:W-:Y:S01]  /*08e0*/  IMAD.MOV.U32 R5, RZ, RZ, RZ ;  /* 0x000000ffff057224 */ /* 0x000fe200078e00ff */
[----:B------:R-:W-:Y:S01]  /*08f0*/  LOP3.LUT R8, R8, 0x1, RZ, 0xc0, !PT ;  /* 0x0000000108087812 */ /* 0x000fe200078ec0ff */
[----:B------:R1:W-:Y:S01]  /*0900*/  STG.E.64 desc[UR4][R12.64+0xb00], R16 ;  /* 0x000b00100c007986 */ /* 0x0003e2000c101b04 */
[----:B------:R-:W-:-:S02]  /*0910*/  LOP3.LUT R6, R6, 0x1, RZ, 0xc0, !PT ;  /* 0x0000000106067812 */ /* 0x000fc400078ec0ff */
[----:B------:R-:W-:Y:S01]  /*0920*/  LOP3.LUT R4, R4, 0x1, RZ, 0xc0, !PT ;  /* 0x0000000104047812 */ /* 0x000fe200078ec0ff */
[----:B------:R-:W-:Y:S01]  /*0930*/  STG.E.64 desc[UR4][R12.64+0x1600], R26 ;  /* 0x0016001a0c007986 */ /* 0x000fe2000c101b04 */
[----:B------:R-:W-:-:S03]  /*0940*/  LOP3.LUT R24, R24, 0x1, RZ, 0xc0, !PT ;  /* 0x0000000118187812 */ /* 0x000fc600078ec0ff */
[----:B------:R-:W-:Y:S01]  /*0950*/  STG.E.64 desc[UR4][R12.64+0x1c00], R4 ;  /* 0x001c00040c007986 */ /* 0x000fe2000c101b04 */
[----:B0-----:R-:W-:Y:S01]  /*0960*/  LOP3.LUT R14, R19, 0x1, RZ, 0xc0, !PT ;  /* 0x00000001130e7812 */ /* 0x001fe200078ec0ff */
[----:B------:R-:W-:Y:S01]  /*0970*/  IMAD.MOV.U32 R19, RZ, RZ, RZ ;  /* 0x000000ffff137224 */ /* 0x000fe200078e00ff */
[----:B-1----:R-:W-:-:S03]  /*0980*/  LOP3.LUT R16, R25, 0x1, RZ, 0xc0, !PT ;  /* 0x0000000119107812 */ /* 0x002fc600078ec0ff */
[----:B------:R0:W-:Y:S01]  /*0990*/  STG.E.64 desc[UR4][R12.64+0xf00], R14 ;  /* 0x000f000e0c007986 */ /* 0x0001e2000c101b04 */
[----:B------:R-:W-:-:S03]  /*09a0*/  IMAD.MOV.U32 R25, RZ, RZ, RZ ;  /* 0x000000ffff197224 */ /* 0x000fc600078e00ff */
[----:B------:R1:W-:Y:S04]  /*09b0*/  STG.E.64 desc[UR4][R12.64+0xe00], R16 ;  /* 0x000e00100c007986 */ /* 0x0003e8000c101b04 */
[----:B------:R2:W-:Y:S04]  /*09c0*/  STG.E.64 desc[UR4][R12.64+0xd00], R18 ;  /* 0x000d00120c007986 */ /* 0x0005e8000c101b04 */
[----:B------:R-:W-:Y:S01]  /*09d0*/  STG.E.64 desc[UR4][R12.64+0x1f00], R24 ;  /* 0x001f00180c007986 */ /* 0x000fe2000c101b04 */
[----:B0-----:R-:W-:Y:S01]  /*09e0*/  LOP3.LUT R14, R9, 0x1, RZ, 0xc0, !PT ;  /* 0x00000001090e7812 */ /* 0x001fe200078ec0ff */
[----:B------:R-:W-:Y:S01]  /*09f0*/  IMAD.MOV.U32 R9, RZ, RZ, RZ ;  /* 0x000000ffff097224 */ /* 0x000fe200078e00ff */
[----:B-1----:R-:W-:-:S03]  /*0a00*/  LOP3.LUT R16, R23, 0x1, RZ, 0xc0, !PT ;  /* 0x0000000117107812 */ /* 0x002fc600078ec0ff */
[----:B------:R0:W-:Y:S01]  /*0a10*/  STG.E.64 desc[UR4][R12.64+0x1200], R14 ;  /* 0x0012000e0c007986 */ /* 0x0001e2000c101b04 */
[----:B------:R-:W-:Y:S01]  /*0a20*/  IMAD.MOV.U32 R23, RZ, RZ, RZ ;  /* 0x000000ffff177224 */ /* 0x000fe200078e00ff */
[----:B--2---:R-:W-:Y:S02]  /*0a30*/  LOP3.LUT R18, R11, 0x1, RZ, 0xc0, !PT ;  /* 0x000000010b127812 */ /* 0x004fe400078ec0ff */
[----:B------:R1:W-:Y:S01]  /*0a40*/  STG.E.64 desc[UR4][R12.64+0x1000], R16 ;  /* 0x001000100c007986 */ /* 0x0003e2000c101b04 */
[----:B------:R-:W-:-:S03]  /*0a50*/  IMAD.MOV.U32 R11, RZ, RZ, RZ ;  /* 0x000000ffff0b7224 */ /* 0x000fc600078e00ff */
[----:B------:R-:W-:Y:S04]  /*0a60*/  STG.E.64 desc[UR4][R12.64+0x1100], R22 ;  /* 0x001100160c007986 */ /* 0x000fe8000c101b04 */
[----:B------:R2:W-:Y:S01]  /*0a70*/  STG.E.64 desc[UR4][R12.64+0x1700], R10 ;  /* 0x0017000a0c007986 */ /* 0x0005e2000c101b04 */
[----:B0-----:R-:W-:Y:S01]  /*0a80*/  LOP3.LUT R14, R7, 0x1, RZ, 0xc0, !PT ;  /* 0x00000001070e7812 */ /* 0x001fe200078ec0ff */
[----:B------:R-:W-:Y:S02]  /*0a90*/  IMAD.MOV.U32 R7, RZ, RZ, RZ ;  /* 0x000000ffff077224 */ /* 0x000fe400078e00ff */
[----:B------:R-:W-:Y:S01]  /*0aa0*/  STG.E.64 desc[UR4][R12.64+0x1500], R18 ;  /* 0x001500120c007986 */ /* 0x000fe2000c101b04 */
[----:B-1----:R-:W-:Y:S01]  /*0ab0*/  LOP3.LUT R16, R21, 0x1, RZ, 0xc0, !PT ;  /* 0x0000000115107812 */ /* 0x002fe200078ec0ff */
[----:B------:R-:W-:-:S02]  /*0ac0*/  IMAD.MOV.U32 R21, RZ, RZ, RZ ;  /* 0x000000ffff157224 */ /* 0x000fc400078e00ff */
[----:B------:R-:W-:Y:S04]  /*0ad0*/  STG.E.64 desc[UR4][R12.64+0x1800], R8 ;  /* 0x001800080c007986 */ /* 0x000fe8000c101b04 */
[----:B------:R0:W-:Y:S01]  /*0ae0*/  STG.E.64 desc[UR4][R12.64+0x1300], R16 ;  /* 0x001300100c007986 */ /* 0x0001e2000c101b04 */
[----:B--2---:R-:W-:-:S03]  /*0af0*/  LOP3.LUT R10, R0, 0x1, RZ, 0xc0, !PT ;  /* 0x00000001000a7812 */ /* 0x004fc600078ec0ff */
[----:B------:R-:W-:Y:S04]  /*0b00*/  STG.E.64 desc[UR4][R12.64+0x1400], R20 ;  /* 0x001400140c007986 */ /* 0x000fe8000c101b04 */
[----:B------:R-:W-:Y:S04]  /*0b10*/  STG.E.64 desc[UR4][R12.64+0x1900], R14 ;  /* 0x0019000e0c007986 */ /* 0x000fe8000c101b04 */
[----:B------:R-:W-:Y:S01]  /*0b20*/  STG.E.64 desc[UR4][R12.64+0x1b00], R6 ;  /* 0x001b00060c007986 */ /* 0x000fe2000c101b04 */
[----:B0-----:R-:W-:Y:S02]  /*0b30*/  LOP3.LUT R16, R2, 0x1, RZ, 0xc0, !PT ;  /* 0x0000000102107812 */ /* 0x001fe400078ec0ff */
[----:B------:R-:W-:Y:S01]  /*0b40*/  LOP3.LUT R2, R3, 0x1, RZ, 0xc0, !PT ;  /* 0x0000000103027812 */ /* 0x000fe200078ec0ff */
[----:B------:R-:W-:Y:S01]  /*0b50*/  IMAD.MOV.U32 R3, RZ, RZ, RZ ;  /* 0x000000ffff037224 */ /* 0x000fe200078e00ff */
[----:B------:R-:W-:Y:S04]  /*0b60*/  STG.E.64 desc[UR4][R12.64+0x1e00], R10 ;  /* 0x001e000a0c007986 */ /* 0x000fe8000c101b04 */
[----:B------:R-:W-:Y:S04]  /*0b70*/  STG.E.64 desc[UR4][R12.64+0x1a00], R16 ;  /* 0x001a00100c007986 */ /* 0x000fe8000c101b04 */
[----:B------:R-:W-:Y:S01]  /*0b80*/  STG.E.64 desc[UR4][R12.64+0x1d00], R2 ;  /* 0x001d00020c007986 */ /* 0x000fe2000c101b04 */
[----:B------:R-:W-:Y:S05]  /*0b90*/  EXIT ;  /* 0x000000000000794d */ /* 0x000fea0003800000 */
.L_x_5:
[----:B------:R-:W0:Y:S02]  /*0ba0*/  S2R R5, SR_TID.X ;  /* 0x0000000000057919 */ /* 0x000e240000002100 */
[----:B0-----:R-:W-:-:S05]  /*0bb0*/  IMAD.WIDE.U32 R2, R5, 0x8, R2 ;  /* 0x0000000805027825 */ /* 0x001fca00078e0002 */
[----:B------:R-:W-:Y:S04]  /*0bc0*/  STG.E.64 desc[UR4][R2.64], RZ ;  /* 0x000000ff02007986 */ /* 0x000fe8000c101b04 */
        /* <DEDUP_REMOVED lines=30> */
[----:B------:R-:W-:Y:S01]  /*0db0*/  STG.E.64 desc[UR4][R2.64+0x1f00], RZ ;  /* 0x001f00ff02007986 */ /* 0x000fe2000c101b04 */
[----:B------:R-:W-:Y:S05]  /*0dc0*/  EXIT ;  /* 0x000000000000794d */ /* 0x000fea0003800000 */
.L_x_4:
[----:B------:R-:W-:-:S13]  /*0dd0*/  ISETP.NE.AND P0, PT, R6, 0x2, PT ;  /* 0x000000020600780c */ /* 0x000fda0003f05270 */
[----:B------:R-:W-:Y:S05]  /*0de0*/  @!P0 BRA `(.L_x_6) ;  /* 0x0000001000348947 */ /* 0x000fea0003800000 */
[----:B------:R-:W-:-:S13]  /*0df0*/  ISETP.NE.AND P0, PT, R6, 0x3, PT ;  /* 0x000000030600780c */ /* 0x000fda0003f05270 */
[----:B------:R-:W-:Y:S05]  /*0e00*/  @P0 EXIT ;  /* 0x000000000000094d */ /* 0x000fea0003800000 */
[----:B------:R-:W0:Y:S02]  /*0e10*/  S2R R23, SR_TID.X ;  /* 0x0000000000177919 */ /* 0x000e240000002100 */
[----:B0-----:R-:W-:-:S05]  /*0e20*/  IMAD R16, R23, 0x60, RZ ;  /* 0x0000006017107824 */ /* 0x001fca00078e02ff */
[----:B------:R-:W-:-:S05]  /*0e30*/  SHF.R.U32.HI R17, RZ, 0x6, R16 ;  /* 0x00000006ff117819 */ /* 0x000fca0000011610 */
[----:B------:R-:W-:-:S05]  /*0e40*/  IMAD.WIDE.U32 R18, R17, 0x8, R4 ;  /* 0x0000000811127825 */ /* 0x000fca00078e0004 */
[----:B------:R-:W2:Y:S04]  /*0e50*/  LDG.E.64.CONSTANT R8, desc[UR4][R18.64] ;  /* 0x0000000412087981 */ /* 0x000ea8000c1e9b00 */
[----:B------:R-:W2:Y:S04]  /*0e60*/  LDG.E.64.CONSTANT R10, desc[UR4][R18.64+0x8] ;  /* 0x00000804120a7981 */ /* 0x000ea8000c1e9b00 */
[----:B------:R-:W3:Y:S01]  /*0e70*/  LDG.E.64.CONSTANT R20, desc[UR4][R18.64+0x10] ;  /* 0x0000100412147981 */ /* 0x000ee2000c1e9b00 */
[----:B------:R-:W-:-:S03]  /*0e80*/  VIADD R15, R16, 0x3f ;  /* 0x0000003f100f7836 */ /* 0x000fc60000000000 */
[----:B--2---:R-:W-:Y:S04]  /*0e90*/  STL.128 [R1], R8 ;  /* 0x0000000801007387 */ /* 0x004fe80000100c00 */
[----:B------:R-:W2:Y:S01]  /*0ea0*/  LDL.128 R4, [R1] ;  /* 0x0000000001047983 */ /* 0x000ea20000100c00 */
[----:B------:R-:W-:-:S03]  /*0eb0*/  LOP3.LUT R14, R15, 0x3f, RZ, 0xc0, !PT ;  /* 0x0000003f0f0e7812 */ /* 0x000fc600078ec0ff */
[----:B---3--:R0:W-:Y:S01]  /*0ec0*/  STL.64 [R1+0x10], R20 ;  /* 0x0000101401007387 */ /* 0x0081e20000100a00 */
[----:B------:R-:W-:Y:S01]  /*0ed0*/  ISETP.GE.U32.AND P1, PT, R14, 0x3e, PT ;  /* 0x0000003e0e00780c */ /* 0x000fe20003f26070 */
[C---:B------:R-:W-:Y:S01]  /*0ee0*/  VIADD R18, R16.reuse, 0x1e ;  /* 0x0000001e10127836 */ /* 0x040fe20000000000 */
[----:B------:R-:W-:-:S04]  /*0ef0*/  LOP3.LUT R19, R16, 0x20, RZ, 0xc0, !PT ;  /* 0x0000002010137812 */ /* 0x000fc800078ec0ff */
[----:B------:R-:W-:-:S04]  /*0f00*/  LOP3.LUT R25, R18, 0x3e, RZ, 0xc0, !PT ;  /* 0x0000003e12197812 */ /* 0x000fc800078ec0ff */
[----:B------:R-:W-:Y:S02]  /*0f10*/  ISETP.NE.AND P0, PT, R25, 0x3e, PT ;  /* 0x0000003e1900780c */ /* 0x000fe40003f05270 */
[----:B------:R-:W-:Y:S01]  /*0f20*/  SHF.R.U64 R19, R8, R19, R9 ;  /* 0x0000001308137219 */ /* 0x000fe20000001209 */
[----:B------:R-:W-:-:S03]  /*0f30*/  IMAD.WIDE.U32 R2, R23, 0x8, R2 ;  /* 0x0000000817027825 */ /* 0x000fc600078e0002 */
[----:B------:R-:W-:Y:S01]  /*0f40*/  LOP3.LUT R18, R19, 0x7, RZ, 0xc0, !PT ;  /* 0x0000000713127812 */ /* 0x000fe200078ec0ff */
[----:B------:R-:W-:Y:S02]  /*0f50*/  IMAD.MOV.U32 R19, RZ, RZ, RZ ;  /* 0x000000ffff137224 */ /* 0x000fe400078e00ff */
[C---:B------:R-:W-:Y:S02]  /*0f60*/  VIADD R24, R16.reuse, 0x21 ;  /* 0x0000002110187836 */ /* 0x040fe40000000000 */
[C---:B0-----:R-:W-:Y:S01]  /*0f70*/  VIADD R21, R16.reuse, 0x3 ;  /* 0x0000000310157836 */ /* 0x041fe20000000000 */
[----:B------:R0:W-:Y:S01]  /*0f80*/  STG.E.64 desc[UR4][R2.64], R18 ;  /* 0x0000001202007986 */ /* 0x0001e2000c101b04 */
[----:B------:R-:W-:Y:S01]  /*0f90*/  VIADD R35, R16, 0x6 ;  /* 0x0000000610237836 */ /* 0x000fe20000000000 */
[----:B------:R-:W-:Y:S01]  /*0fa0*/  LEA.HI R27, R24, -R17, RZ, 0x1a ;  /* 0x80000011181b7211 */ /* 0x000fe200078fd0ff */
[C---:B------:R-:W-:Y:S02]  /*0fb0*/  VIADD R33, R16.reuse, 0x9 ;  /* 0x0000000910217836 */ /* 0x040fe40000000000 */
[----:B------:R-:W-:-:S02]  /*0fc0*/  VIADD R9, R16, 0xf ;  /* 0x0000000f10097836 */ /* 0x000fc40000000000 */
[C---:B------:R-:W-:Y:S02]  /*0fd0*/  VIADD R31, R16.reuse, 0x12 ;  /* 0x00000012101f7836 */ /* 0x040fe40000000000 */
[C---:B------:R-:W-:Y:S02]  /*0fe0*/  VIADD R29, R16.reuse, 0x15 ;  /* 0x00000015101d7836 */ /* 0x040fe40000000000 */
[C---:B------:R-:W-:Y:S02]  /*0ff0*/  VIADD R23, R16.reuse, 0x18 ;  /* 0x0000001810177836 */ /* 0x040fe40000000000 */
[----:B0-----:R-:W-:Y:S01]  /*1000*/  VIADD R19, R16, 0x1b ;  /* 0x0000001b10137836 */ /* 0x001fe20000000000 */
[----:B------:R-:W-:Y:S01]  /*1010*/  LOP3.LUT R21, R21, 0x23, RZ, 0xc0, !PT ;  /* 0x0000002315157812 */ /* 0x000fe200078ec0ff */
[----:B------:R-:W-:Y:S01]  /*1020*/  IMAD R27, R27, 0x8, R0 ;  /* 0x000000081b1b7824 */ /* 0x000fe200078e0200 */
[----:B------:R-:W-:Y:S02]  /*1030*/  LOP3.LUT R35, R35, 0x26, RZ, 0xc0, !PT ;  /* 0x0000002623237812 */ /* 0x000fe400078ec0ff */
[----:B------:R-:W-:-:S02]  /*1040*/  LOP3.LUT R33, R33, 0x29, RZ, 0xc0, !PT ;  /* 0x0000002921217812 */ /* 0x000fc400078ec0ff */
[----:B------:R-:W-:Y:S02]  /*1050*/  LOP3.LUT R9, R9, 0x2f, RZ, 0xc0, !PT ;  /* 0x0000002f09097812 */ /* 0x000fe400078ec0ff */
[----:B------:R-:W-:Y:S02]  /*1060*/  LOP3.LUT R31, R31, 0x32, RZ, 0xc0, !PT ;  /* 0x000000321f1f7812 */ /* 0x000fe400078ec0ff */
[----:B------:R-:W-:Y:S02]  /*1070*/  LOP3.LUT R29, R29, 0x35, RZ, 0xc0, !PT ;  /* 0x000000351d1d7812 */ /* 0x000fe400078ec0ff */
[----:B------:R-:W-:Y:S02]  /*1080*/  LOP3.LUT R23, R23, 0x38, RZ, 0xc0, !PT ;  /* 0x0000003817177812 */ /* 0x000fe400078ec0ff */
[----:B------:R-:W-:Y:S02]  /*1090*/  LOP3.LUT R19, R19, 0x3b, RZ, 0xc0, !PT ;  /* 0x0000003b13137812 */ /* 0x000fe400078ec0ff */
[----:B--2---:R-:W-:-:S05]  /*10a0*/  LEA.HI R7, R15, -R17, RZ, 0x1a ;  /* 0x800000110f077211 */ /* 0x004fca00078fd0ff */
[----:B------:R-:W-:-:S05]  /*10b0*/  IMAD R22, R7, 0x8, R0 ;  /* 0x0000000807167824 */ /* 0x000fca00078e0200 */
[----:B------:R-:W2:Y:S04]  /*10c0*/  @P1 LDL R7, [R22+0x8] ;  /* 0x0000080016071983 */ /* 0x000ea80000100800 */
[----:B------:R-:W3:Y:S04]  /*10d0*/  @P1 LDL.64 R12, [R22] ;  /* 0x00000000160c1983 */ /* 0x000ee80000100a00 */
[----:B------:R0:W4:Y:S01]  /*10e0*/  @!P1 LDL.64 R10, [R22] ;  /* 0x00000000160a9983 */ /* 0x0001220000100a00 */
[----:B------:R-:W-:Y:S02]  /*10f0*/  @!P0 SHF.L.W.U32.HI R8, R5, 0x2, R6 ;  /* 0x0000000205088819 */ /* 0x000fe40000010e06 */
[--C-:B------:R-:W-:Y:S01]  /*1100*/  @P0 SHF.R.U64 R8, R4, R25, R5.reuse ;  /* 0x0000001904080219 */ /* 0x100fe20000001205 */
[----:B------:R-:W-:Y:S01]  /*1110*/  VIADD R25, R16, 0xc ;  /* 0x0000000c10197836 */ /* 0x000fe20000000000 */
[----:B------:R-:W-:-:S02]  /*1120*/  SHF.R.U64 R18, R4, R21, R5 ;  /* 0x0000001504127219 */ /* 0x000fc40000001205 */
[C-C-:B------:R-:W-:Y:S02]  /*1130*/  SHF.R.U64 R21, R4.reuse, R35, R5.reuse ;  /* 0x0000002304157219 */ /* 0x140fe40000001205 */
[----:B------:R-:W-:Y:S02]  /*1140*/  LOP3.LUT R25, R25, 0x2c, RZ, 0xc0, !PT ;  /* 0x0000002c19197812 */ /* 0x000fe400078ec0ff */
[C-C-:B------:R-:W-:Y:S02]  /*1150*/  SHF.R.U64 R20, R4.reuse, R33, R5.reuse ;  /* 0x0000002104147219 */ /* 0x140fe40000001205 */
[C-C-:B------:R-:W-:Y:S02]  /*1160*/  SHF.R.U64 R25, R4.reuse, R25, R5.reuse ;  /* 0x0000001904197219 */ /* 0x140fe40000001205 */
[C-C-:B------:R-:W-:Y:S02]  /*1170*/  SHF.R.U64 R9, R4.reuse, R9, R5.reuse ;  /* 0x0000000904097219 */ /* 0x140fe40000001205 */
[----:B0-----:R-:W-:-:S02]  /*1180*/  SHF.R.U64 R22, R4, R31, R5 ;  /* 0x0000001f04167219 */ /* 0x001fc40000001205 */
[C-C-:B------:R-:W-:Y:S02]  /*1190*/  SHF.R.U64 R6, R4.reuse, R29, R5.reuse ;  /* 0x0000001d04067219 */ /* 0x140fe40000001205 */
[C-C-:B------:R-:W-:Y:S02]  /*11a0*/  SHF.R.U64 R23, R4.reuse, R23, R5.reuse ;  /* 0x0000001704177219 */ /* 0x140fe40000001205 */
[----:B------:R-:W-:Y:S02]  /*11b0*/  SHF.R.U64 R26, R4, R19, R5 ;  /* 0x00000013041a7219 */ /* 0x000fe40000001205 */
[----:B------:R0:W5:Y:S01]  /*11c0*/  LDL.64 R4, [R27] ;  /* 0x000000001b047983 */ /* 0x0001620000100a00 */
[----:B------:R-:W-:Y:S01]  /*11d0*/  @P1 LOP3.LUT R28, R15, 0x3f, RZ, 0xc, !PT ;  /* 0x0000003f0f1c1812 */ /* 0x000fe200078e0cff */
[----:B------:R-:W-:Y:S01]  /*11e0*/  IMAD.MOV.U32 R19, RZ, RZ, RZ ;  /* 0x000000ffff137224 */ /* 0x000fe200078e00ff */
[----:B------:R-:W-:Y:S01]  /*11f0*/  LOP3.LUT R18, R18, 0x7, RZ, 0xc0, !PT ;  /* 0x0000000712127812 */ /* 0x000fe200078ec0ff */
[----:B------:R-:W-:Y:S01]  /*1200*/  VIADD R15, R16, 0x24 ;  /* 0x00000024100f7836 */ /* 0x000fe20000000000 */
[----:B------:R-:W-:-:S03]  /*1210*/  LOP3.LUT R20, R20, 0x7, RZ, 0xc0, !PT ;  /* 0x0000000714147812 */ /* 0x000fc600078ec0ff */
[----:B------:R1:W-:Y:S01]  /*1220*/  STG.E.64 desc[UR4][R2.64+0x100], R18 ;  /* 0x0001001202007986 */ /* 0x0003e2000c101b04 */
[----:B0-----:R-:W-:Y:S02]  /*1230*/  LEA.HI R27, R15, -R17, RZ, 0x1a ;  /* 0x800000110f1b7211 */ /* 0x001fe400078fd0ff */
[----:B-1----:R-:W-:Y:S01]  /*1240*/  LOP3.LUT R18, R21, 0x7, RZ, 0xc0, !PT ;  /* 0x0000000715127812 */ /* 0x002fe200078ec0ff */
[----:B------:R-:W-:-:S04]  /*1250*/  IMAD.MOV.U32 R21, RZ, RZ, RZ ;  /* 0x000000ffff157224 */ /* 0x000fc800078e00ff */
[----:B------:R0:W-:Y:S04]  /*1260*/  STG.E.64 desc[UR4][R2.64+0x200], R18 ;  /* 0x0002001202007986 */ /* 0x0001e8000c101b04 */
[----:B------:R-:W-:Y:S01]  /*1270*/  STG.E.64 desc[UR4][R2.64+0x300], R20 ;  /* 0x0003001402007986 */ /* 0x000fe2000c101b04 */
[----:B0-----:R-:W-:-:S05]  /*1280*/  LOP3.LUT R18, R25, 0x7, RZ, 0xc0, !PT ;  /* 0x0000000719127812 */ /* 0x001fca00078ec0ff */
[----:B------:R0:W-:Y:S02]  /*1290*/  STG.E.64 desc[UR4][R2.64+0x400], R18 ;  /* 0x0004001202007986 */ /* 0x0001e4000c101b04 */
[----:B0-----:R-:W-:Y:S01]  /*12a0*/  LOP3.LUT R18, R9, 0x7, RZ, 0xc0, !PT ;  /* 0x0000000709127812 */ /* 0x001fe200078ec0ff */
[----:B------:R-:W-:-:S04]  /*12b0*/  VIADD R9, R16, 0x2d ;  /* 0x0000002d10097836 */ /* 0x000fc80000000000 */
[----:B------:R0:W-:Y:S01]  /*12c0*/  STG.E.64 desc[UR4][R2.64+0x500], R18 ;  /* 0x0005001202007986 */ /* 0x0001e2000c101b04 */
[----:B------:R-:W-:-:S05]  /*12d0*/  LEA.HI R25, R9, -R17, RZ, 0x1a ;  /* 0x8000001109197211 */ /* 0x000fca00078fd0ff */
[----:B------:R-:W-:Y:S01]  /*12e0*/  IMAD R25, R25, 0x8, R0 ;  /* 0x0000000819197824 */ /* 0x000fe200078e0200 */
[----:B------:R-:W-:Y:S01]  /*12f0*/  LOP3.LUT R30, R6, 0x7, RZ, 0xc0, !PT ;  /* 0x00000007061e7812 */ /* 0x000fe200078ec0ff */
[----:B------:R-:W-:Y:S02]  /*1300*/  VIADD R6, R16, 0x30 ;  /* 0x0000003010067836 */ /* 0x000fe40000000000 */
[----:B------:R-:W-:-:S05]  /*1310*/  IMAD.MOV.U32 R31, RZ, RZ, RZ ;  /* 0x000000ffff1f7224 */ /* 0x000fca00078e00ff */
[----:B------:R-:W-:Y:S01]  /*1320*/  STG.E.64 desc[UR4][R2.64+0x700], R30 ;  /* 0x0007001e02007986 */ /* 0x000fe2000c101b04 */
[----:B--2---:R-:W-:Y:S01]  /*1330*/  @P1 IMAD.SHL.U32 R7, R7, 0x2, RZ ;  /* 0x0000000207071824 */ /* 0x004fe200078e00ff */
[----:B---3--:R-:W-:Y:S01]  /*1340*/  @P1 SHF.R.U64 R29, R12, R14, R13 ;  /* 0x0000000e0c1d1219 */ /* 0x008fe2000000120d */
[----:B------:R-:W-:-:S03]  /*1350*/  IMAD R12, R27, 0x8, R0 ;  /* 0x000000081b0c7824 */ /* 0x000fc600078e0200 */
[----:B------:R-:W-:Y:S01]  /*1360*/  @P1 SHF.L.U32 R28, R7, R28, RZ ;  /* 0x0000001c071c1219 */ /* 0x000fe200000006ff */
[----:B------:R-:W-:-:S03]  /*1370*/  VIADD R7, R16, 0x27 ;  /* 0x0000002710077836 */ /* 0x000fc60000000000 */
[----:B------:R-:W-:Y:S02]  /*1380*/  @P1 LOP3.LUT R20, R28, R29, RZ, 0xfc, !PT ;  /* 0x0000001d1c141212 */ /* 0x000fe400078efcff */
[-C--:B------:R-:W-:Y:S02]  /*1390*/  LEA.HI R13, R7, -R17.reuse, RZ, 0x1a ;  /* 0x80000011070d7211 */ /* 0x080fe400078fd0ff */
[----:B----4-:R-:W-:Y:S01]  /*13a0*/  @!P1 SHF.R.U64 R20, R10, R14, R11 ;  /* 0x0000000e0a149219 */ /* 0x010fe2000000120b */
[----:B------:R-:W-:Y:S02]  /*13b0*/  VIADD R14, R16, 0x2a ;  /* 0x0000002a100e7836 */ /* 0x000fe40000000000 */
[----:B------:R-:W-:Y:S02]  /*13c0*/  IMAD R27, R13, 0x8, R0 ;  /* 0x000000080d1b7824 */ /* 0x000fe400078e0200 */
[----:B------:R-:W2:Y:S01]  /*13d0*/  LDL.64 R12, [R12] ;  /* 0x000000000c0c7983 */ /* 0x000ea20000100a00 */
[----:B------:R-:W-:-:S03]  /*13e0*/  LEA.HI R21, R14, -R17, RZ, 0x1a ;  /* 0x800000110e157211 */ /* 0x000fc600078fd0ff */
[----:B------:R-:W3:Y:S02]  /*13f0*/  LDL.64 R10, [R27] ;  /* 0x000000001b0a7983 */ /* 0x000ee40000100a00 */
[----:B------:R-:W-:Y:S01]  /*1400*/  IMAD R21, R21, 0x8, R0 ;  /* 0x0000000815157824 */ /* 0x000fe200078e0200 */
[----:B------:R-:W-:Y:S01]  /*1410*/  LOP3.LUT R28, R22, 0x7, RZ, 0xc0, !PT ;  /* 0x00000007161c7812 */ /* 0x000fe200078ec0ff */
[----:B------:R-:W-:-:S03]  /*1420*/  IMAD.MOV.U32 R29, RZ, RZ, RZ ;  /* 0x000000ffff1d7224 */ /* 0x000fc600078e00ff */
[----:B0-----:R0:W4:Y:S04]  /*1430*/  LDL.64 R18, [R21] ;  /* 0x0000000015127983 */ /* 0x0011280000100a00 */
[----:B------:R1:W-:Y:S01]  /*1440*/  STG.E.64 desc[UR4][R2.64+0x600], R28 ;  /* 0x0006001c02007986 */ /* 0x0003e2000c101b04 */
[----:B------:R-:W-:Y:S01]  /*1450*/  LOP3.LUT R22, R23, 0x7, RZ, 0xc0, !PT ;  /* 0x0000000717167812 */ /* 0x000fe200078ec0ff */
[----:B------:R-:W-:Y:S01]  /*1460*/  IMAD.MOV.U32 R23, RZ, RZ, RZ ;  /* 0x000000ffff177224 */ /* 0x000fe200078e00ff */
[----:B0-----:R-:W-:Y:S01]  /*1470*/  LEA.HI R21, R6, -R17, RZ, 0x1a ;  /* 0x8000001106157211 */ /* 0x001fe200078fd0ff */
[----:B-1----:R0:W4:Y:S01]  /*1480*/  LDL.64 R28, [R25] ;  /* 0x00000000191c7983 */ /* 0x0021220000100a00 */
[----:B------:R-:W-:Y:S01]  /*1490*/  LOP3.LUT R7, R7, 0x27, RZ, 0xc0, !PT ;  /* 0x0000002707077812 */ /* 0x000fe200078ec0ff */
[----:B------:R-:W-:Y:S01]  /*14a0*/  IMAD.MOV.U32 R27, RZ, RZ, RZ ;  /* 0x000000ffff1b7224 */ /* 0x000fe200078e00ff */
[----:B------:R-:W-:Y:S01]  /*14b0*/  LOP3.LUT R26, R26, 0x7, RZ, 0xc0, !PT ;  /* 0x000000071a1a7812 */ /* 0x000fe200078ec0ff */
[----:B------:R1:W-:Y:S01]  /*14c0*/  STG.E.64 desc[UR4][R2.64+0x800], R22 ;  /* 0x0008001602007986 */ /* 0x0003e2000c101b04 */
[----:B0-----:R-:W-:Y:S01]  /*14d0*/  IMAD R25, R21, 0x8, R0 ;  /* 0x0000000815197824 */ /* 0x001fe200078e0200 */
[----:B------:R-:W-:-:S02]  /*14e0*/  LOP3.LUT R15, R15, 0x24, RZ, 0xc0, !PT ;  /* 0x000000240f0f7812 */ /* 0x000fc400078ec0ff */
[----:B------:R-:W-:Y:S01]  /*14f0*/  STG.E.64 desc[UR4][R2.64+0x900], R26 ;  /* 0x0009001a02007986 */ /* 0x000fe2000c101b04 */
[----:B-1----:R-:W-:Y:S01]  /*1500*/  LOP3.LUT R22, R8, 0x7, RZ, 0xc0, !PT ;  /* 0x0000000708167812 */ /* 0x002fe200078ec0ff */
[----:B------:R-:W-:-:S04]  /*1510*/  VIADD R8, R16, 0x33 ;  /* 0x0000003310087836 */ /* 0x000fc80000000000 */
[----:B------:R0:W-:Y:S01]  /*1520*/  STG.E.64 desc[UR4][R2.64+0xa00], R22 ;  /* 0x000a001602007986 */ /* 0x0001e2000c101b04 */
[----:B------:R-:W-:Y:S02]  /*1530*/  LEA.HI R31, R8, -R17, RZ, 0x1a ;  /* 0x80000011081f7211 */ /* 0x000fe400078fd0ff */
[----:B------:R-:W-:Y:S01]  /*1540*/  LOP3.LUT R21, R24, 0x21, RZ, 0xc0, !PT ;  /* 0x0000002118157812 */ /* 0x000fe200078ec0ff */
[----:B0-----:R0:W4:Y:S02]  /*1550*/  LDL.64 R22, [R25] ;  /* 0x0000000019167983 */ /* 0x0011240000100a00 */
[----:B------:R-:W-:Y:S01]  /*1560*/  IMAD R31, R31, 0x8, R0 ;  /* 0x000000081f1f7824 */ /* 0x000fe200078e0200 */
[----:B-----5:R-:W-:-:S04]  /*1570*/  SHF.R.U64 R21, R4, R21, R5 ;  /* 0x0000001504157219 */ /* 0x020fc80000001205 */
[----:B------:R-:W5:Y:S01]  /*1580*/  LDL.64 R4, [R31] ;  /* 0x000000001f047983 */ /* 0x000f620000100a00 */
[C---:B------:R-:W-:Y:S01]  /*1590*/  VIADD R26, R16.reuse, 0x39 ;  /* 0x00000039101a7836 */ /* 0x040fe20000000000 */
[----:B------:R-:W-:Y:S01]  /*15a0*/  LOP3.LUT R9, R9, 0x2d, RZ, 0xc0, !PT ;  /* 0x0000002d09097812 */ /* 0x000fe200078ec0ff */
[----:B------:R-:W-:Y:S01]  /*15b0*/  VIADD R24, R16, 0x42 ;  /* 0x0000004210187836 */ /* 0x000fe20000000000 */
[----:B------:R-:W-:Y:S02]  /*15c0*/  LOP3.LUT R20, R20, 0x7, RZ, 0xc0, !PT ;  /* 0x0000000714147812 */ /* 0x000fe400078ec0ff */
[----:B--2---:R-:W-:Y:S01]  /*15d0*/  SHF.R.U64 R15, R12, R15, R13 ;  /* 0x0000000f0c0f7219 */ /* 0x004fe2000000120d */
[----:B------:R-:W-:Y:S01]  /*15e0*/  IMAD.MOV.U32 R13, RZ, RZ, RZ ;  /* 0x000000ffff0d7224 */ /* 0x000fe200078e00ff */
[----:B------:R-:W-:Y:S01]  /*15f0*/  LOP3.LUT R12, R21, 0x7, RZ, 0xc0, !PT ;  /* 0x00000007150c7812 */ /* 0x000fe200078ec0ff */
[----:B------:R-:W-:Y:S01]  /*1600*/  IMAD.MOV.U32 R21, RZ, RZ, RZ ;  /* 0x000000ffff157224 */ /* 0x000fe200078e00ff */
[----:B---3--:R-:W-:Y:S01]  /*1610*/  SHF.R.U64 R11, R10, R7, R11 ;  /* 0x000000070a0b7219 */ /* 0x008fe2000000120b */
[----:B------:R-:W-:Y:S01]  /*1620*/  VIADD R7, R16, 0x36 ;  /* 0x0000003610077836 */ /* 0x000fe20000000000 */
[----:B------:R-:W-:Y:S01]  /*1630*/  LOP3.LUT R10, R15, 0x7, RZ, 0xc0, !PT ;  /* 0x000000070f0a7812 */ /* 0x000fe200078ec0ff */
[----:B------:R1:W-:Y:S01]  /*1640*/  STG.E.64 desc[UR4][R2.64+0xb00], R12 ;  /* 0x000b000c02007986 */ /* 0x0003e2000c101b04 */
[----:B------:R-:W-:-:S02]  /*1650*/  LOP3.LUT R15, R14, 0x2a, RZ, 0xc0, !PT ;  /* 0x0000002a0e0f7812 */ /* 0x000fc400078ec0ff */
[----:B0-----:R-:W-:Y:S01]  /*1660*/  LEA.HI R25, R7, -R17, RZ, 0x1a ;  /* 0x8000001107197211 */ /* 0x001fe200078fd0ff */
[----:B------:R-:W-:Y:S01]  /*1670*/  STG.E.64 desc[UR4][R2.64+0x1500], R20 ;  /* 0x0015001402007986 */ /* 0x000fe2000c101b04 */
[----:B----4-:R-:W-:-:S03]  /*1680*/  SHF.R.U64 R18, R18, R15, R19 ;  /* 0x0000000f12127219 */ /* 0x010fc60000001213 */
[--C-:B------:R-:W-:Y:S01]  /*1690*/  IMAD R14, R25, 0x8, R0.reuse ;  /* 0x00000008190e7824 */ /* 0x100fe200078e0200 */
[----:B------:R-:W-:Y:S02]  /*16a0*/  LEA.HI R15, R26, -R17, RZ, 0x1a ;  /* 0x800000111a0f7211 */ /* 0x000fe400078fd0ff */
[----:B-1----:R-:W-:Y:S01]  /*16b0*/  LOP3.LUT R12, R11, 0x7, RZ, 0xc0, !PT ;  /* 0x000000070b0c7812 */ /* 0x002fe200078ec0ff */
[----:B------:R-:W-:Y:S02]  /*16c0*/  IMAD.MOV.U32 R11, RZ, RZ, RZ ;  /* 0x000000ffff0b7224 */ /* 0x000fe400078e00ff */
[----:B------:R-:W-:Y:S02]  /*16d0*/  IMAD R15, R15, 0x8, R0 ;  /* 0x000000080f0f7824 */ /* 0x000fe400078e0200 */
[----:B------:R-:W-:Y:S01]  /*16e0*/  VIADD R25, R16, 0x3c ;  /* 0x0000003c10197836 */ /* 0x000fe20000000000 */
[----:B------:R0:W-:Y:S01]  /*16f0*/  STG.E.64 desc[UR4][R2.64+0xc00], R10 ;  /* 0x000c000a02007986 */ /* 0x0001e2000c101b04 */
[----:B------:R-:W-:-:S03]  /*1700*/  SHF.R.U64 R9, R28, R9, R29 ;  /* 0x000000091c097219 */ /* 0x000fc6000000121d */
[----:B------:R1:W-:Y:S01]  /*1710*/  STG.E.64 desc[UR4][R2.64+0xd00], R12 ;  /* 0x000d000c02007986 */ /* 0x0003e2000c101b04 */
[----:B------:R-:W-:-:S03]  /*1720*/  LEA.HI R19, R25, -R17, RZ, 0x1a ;  /* 0x8000001119137211 */ /* 0x000fc600078fd0ff */
[----:B0-----:R-:W2:Y:S01]  /*1730*/  LDL.64 R10, [R14] ;  /* 0x000000000e0a7983 */ /* 0x001ea20000100a00 */
[----:B------:R-:W-:Y:S01]  /*1740*/  LEA.HI R21, R24, -R17, RZ, 0x1a ;  /* 0x8000001118157211 */ /* 0x000fe200078fd0ff */
[--C-:B------:R-:W-:Y:S01]  /*1750*/  IMAD R20, R19, 0x8, R0.reuse ;  /* 0x0000000813147824 */ /* 0x100fe200078e0200 */
[----:B-1----:R-:W-:Y:S02]  /*1760*/  LOP3.LUT R12, R18, 0x7, RZ, 0xc0, !PT ;  /* 0x00000007120c7812 */ /* 0x002fe400078ec0ff */
[----:B------:R-:W-:Y:S01]  /*1770*/  LOP3.LUT R18, R9, 0x7, RZ, 0xc0, !PT ;  /* 0x0000000709127812 */ /* 0x000fe200078ec0ff */
[----:B------:R-:W-:Y:S01]  /*1780*/  VIADD R9, R16, 0x45 ;  /* 0x0000004510097836 */ /* 0x000fe20000000000 */
[----:B------:R-:W3:Y:S01]  /*1790*/  LDL.64 R14, [R15] ;  /* 0x000000000f0e7983 */ /* 0x000ee20000100a00 */
[----:B------:R-:W-:-:S03]  /*17a0*/  IMAD R28, R21, 0x8, R0 ;  /* 0x00000008151c7824 */ /* 0x000fc600078e0200 */
[----:B------:R-:W-:Y:S01]  /*17b0*/  LEA.HI R27, R9, -R17, RZ, 0x1a ;  /* 0x80000011091b7211 */ /* 0x000fe200078fd0ff */
[----:B------:R-:W4:Y:S04]  /*17c0*/  LDL.64 R20, [R20] ;  /* 0x0000000014147983 */ /* 0x000f280000100a00 */
[----:B------:R-:W-:Y:S01]  /*17d0*/  IMAD R29, R27, 0x8, R0 ;  /* 0x000000081b1d7824 */ /* 0x000fe200078e0200 */
[----:B------:R-:W-:Y:S01]  /*17e0*/  LOP3.LUT R27, R6, 0x30, RZ, 0xc0, !PT ;  /* 0x00000030061b7812 */ /* 0x000fe200078ec0ff */
[----:B------:R0:W-:Y:S01]  /*17f0*/  STG.E.64 desc[UR4][R2.64+0xe00], R12 ;  /* 0x000e000c02007986 */ /* 0x0001e2000c101b04 */
[----:B------:R-:W-:Y:S02]  /*1800*/  IMAD.MOV.U32 R19, RZ, RZ, RZ ;  /* 0x000000ffff137224 */ /* 0x000fe400078e00ff */
[----:B------:R-:W-:Y:S01]  /*1810*/  SHF.R.U64 R6, R22, R27, R23 ;  /* 0x0000001b16067219 */ /* 0x000fe20000001217 */
[----:B------:R-:W-:Y:S01]  /*1820*/  VIADD R22, R16, 0x48 ;  /* 0x0000004810167836 */ /* 0x000fe20000000000 */
[----:B0-----:R0:W4:Y:S04]  /*1830*/  LDL.64 R12, [R28] ;  /* 0x000000001c0c7983 */ /* 0x0011280000100a00 */
[----:B------:R-:W-:Y:S01]  /*1840*/  LEA.HI R27, R22, -R17, RZ, 0x1a ;  /* 0x80000011161b7211 */ /* 0x000fe200078fd0ff */
[----:B------:R1:W-:Y:S01]  /*1850*/  STG.E.64 desc[UR4][R2.64+0xf00], R18 ;  /* 0x000f001202007986 */ /* 0x0003e2000c101b04 */
[----:B------:R-:W-:-:S03]  /*1860*/  LOP3.LUT R23, R8, 0x33, RZ, 0xc0, !PT ;  /* 0x0000003308177812 */ /* 0x000fc600078ec0ff */
[----:B------:R-:W-:Y:S01]  /*1870*/  IMAD R27, R27, 0x8, R0 ;  /* 0x000000081b1b7824 */ /* 0x000fe200078e0200 */
[----:B-----5:R-:W-:-:S04]  /*1880*/  SHF.R.U64 R8, R4, R23, R5 ;  /* 0x0000001704087219 */ /* 0x020fc80000001205 */
[----:B------:R-:W5:Y:S04]  /*1890*/  LDL.64 R4, [R27] ;  /* 0x000000001b047983 */ /* 0x000f680000100a00 */
[----:B-1----:R-:W5:Y:S01]  /*18a0*/  LDL.64 R18, [R29] ;  /* 0x000000001d127983 */ /* 0x002f620000100a00 */
[----:B------:R-:W-:Y:S02]  /*18b0*/  LOP3.LUT R7, R7, 0x36, RZ, 0xc0, !PT ;  /* 0x0000003607077812 */ /* 0x000fe400078ec0ff */
[----:B------:R-:W-:Y:S02]  /*18c0*/  LOP3.LUT R6, R6, 0x7, RZ, 0xc0, !PT ;  /* 0x0000000706067812 */ /* 0x000fe400078ec0ff */
[----:B------:R-:W-:Y:S02]  /*18d0*/  LOP3.LUT R23, R26, 0x39, RZ, 0xc0, !PT ;  /* 0x000000391a177812 */ /* 0x000fe400078ec0ff */
[----:B------:R-:W-:Y:S01]  /*18e0*/  LOP3.LUT R25, R25, 0x3c, RZ, 0xc0, !PT ;  /* 0x0000003c19197812 */ /* 0x000fe200078ec0ff */
[----:B------:R-:W-:-:S02]  /*18f0*/  VIADD R30, R16, 0x51 ;  /* 0x00000051101e7836 */ /* 0x000fc40000000000 */
[C---:B------:R-:W-:Y:S02]  /*1900*/  VIADD R26, R16.reuse, 0x57 ;  /* 0x00000057101a7836 */ /* 0x040fe40000000000 */
[C---:B0-----:R-:W-:Y:S02]  /*1910*/  VIADD R28, R16.reuse, 0x54 ;  /* 0x00000054101c7836 */ /* 0x041fe40000000000 */
[----:B------:R-:W-:Y:S01]  /*1920*/  VIADD R32, R16, 0x5d ;  /* 0x0000005d10207836 */ /* 0x000fe20000000000 */
[----:B--2---:R-:W-:Y:S01]  /*1930*/  SHF.R.U64 R11, R10, R7, R11 ;  /* 0x000000070a0b7219 */ /* 0x004fe2000000120b */
[----:B------:R-:W-:Y:S01]  /*1940*/  IMAD.MOV.U32 R7, RZ, RZ, RZ ;  /* 0x000000ffff077224 */ /* 0x000fe200078e00ff */
[----:B------:R-:W-:-:S04]  /*1950*/  LOP3.LUT R10, R8, 0x7, RZ, 0xc0, !PT ;  /* 0x00000007080a7812 */ /* 0x000fc800078ec0ff */
[----:B------:R0:W-:Y:S01]  /*1960*/  STG.E.64 desc[UR4][R2.64+0x1000], R6 ;  /* 0x0010000602007986 */ /* 0x0001e2000c101b04 */
[----:B---3--:R-:W-:Y:S01]  /*1970*/  SHF.R.U64 R23, R14, R23, R15 ;  /* 0x000000170e177219 */ /* 0x008fe2000000120f */
[----:B------:R-:W-:Y:S01]  /*1980*/  VIADD R14, R16, 0x4b ;  /* 0x0000004b100e7836 */ /* 0x000fe20000000000 */
[----:B0-----:R-:W-:Y:S01]  /*1990*/  LOP3.LUT R6, R11, 0x7, RZ, 0xc0, !PT ;  /* 0x000000070b067812 */ /* 0x001fe200078ec0ff */
[----:B------:R-:W-:-:S05]  /*19a0*/  IMAD.MOV.U32 R11, RZ, RZ, RZ ;  /* 0x000000ffff0b7224 */ /* 0x000fca00078e00ff */
[----:B------:R0:W-:Y:S01]  /*19b0*/  STG.E.64 desc[UR4][R2.64+0x1100], R10 ;  /* 0x0011000a02007986 */ /* 0x0001e2000c101b04 */
[----:B------:R-:W-:Y:S02]  /*19c0*/  LOP3.LUT R15, R24, 0x22, RZ, 0xc0, !PT ;  /* 0x00000022180f7812 */ /* 0x000fe400078ec0ff */
[----:B----4-:R-:W-:Y:S01]  /*19d0*/  SHF.R.U64 R25, R20, R25, R21 ;  /* 0x0000001914197219 */ /* 0x010fe20000001215 */
[----:B------:R1:W-:Y:S01]  /*19e0*/  STG.E.64 desc[UR4][R2.64+0x1200], R6 ;  /* 0x0012000602007986 */ /* 0x0003e2000c101b04 */
[----:B0-----:R-:W-:Y:S01]  /*19f0*/  VIADD R10, R16, 0x4e ;  /* 0x0000004e100a7836 */ /* 0x001fe20000000000 */
[----:B------:R-:W-:-:S04]  /*1a00*/  LEA.HI R11, R14, -R17, RZ, 0x1a ;  /* 0x800000110e0b7211 */ /* 0x000fc800078fd0ff */
[----:B-1----:R-:W-:Y:S01]  /*1a10*/  LEA.HI R7, R10, -R17, RZ, 0x1a ;  /* 0x800000110a077211 */ /* 0x002fe200078fd0ff */
[--C-:B------:R-:W-:Y:S01]  /*1a20*/  IMAD R6, R11, 0x8, R0.reuse ;  /* 0x000000080b067824 */ /* 0x100fe200078e0200 */
[----:B------:R-:W-:Y:S01]  /*1a30*/  SHF.R.U64 R15, R12, R15, R13 ;  /* 0x0000000f0c0f7219 */ /* 0x000fe2000000120d */
[----:B------:R-:W-:Y:S01]  /*1a40*/  IMAD.MOV.U32 R13, RZ, RZ, RZ ;  /* 0x000000ffff0d7224 */ /* 0x000fe200078e00ff */
[----:B------:R-:W-:Y:S01]  /*1a50*/  LOP3.LUT R12, R25, 0x7, RZ, 0xc0, !PT ;  /* 0x00000007190c7812 */ /* 0x000fe200078ec0ff */
[----:B------:R-:W-:Y:S01]  /*1a60*/  IMAD R8, R7, 0x8, R0 ;  /* 0x0000000807087824 */ /* 0x000fe200078e0200 */
[----:B------:R-:W-:Y:S01]  /*1a70*/  LOP3.LUT R20, R23, 0x7, RZ, 0xc0, !PT ;  /* 0x0000000717147812 */ /* 0x000fe200078ec0ff */
[----:B------:R-:W-:Y:S01]  /*1a80*/  IMAD.MOV.U32 R21, RZ, RZ, RZ ;  /* 0x000000ffff157224 */ /* 0x000fe200078e00ff */
[----:B------:R-:W2:Y:S01]  /*1a90*/  LDL.64 R6, [R6] ;  /* 0x0000000006067983 */ /* 0x000ea20000100a00 */
[----:B------:R-:W-:Y:S01]  /*1aa0*/  LOP3.LUT R11, R9, 0x25, RZ, 0xc0, !PT ;  /* 0x00000025090b7812 */ /* 0x000fe200078ec0ff */
[----:B------:R-:W-:-:S02]  /*1ab0*/  VIADD R24, R16, 0x5a ;  /* 0x0000005a10187836 */ /* 0x000fc40000000000 */
[----:B------:R0:W-:Y:S01]  /*1ac0*/  STG.E.64 desc[UR4][R2.64+0x1400], R12 ;  /* 0x0014000c02007986 */ /* 0x0001e2000c101b04 */
[----:B-----5:R-:W-:-:S03]  /*1ad0*/  SHF.R.U64 R11, R18, R11, R19 ;  /* 0x0000000b120b7219 */ /* 0x020fc60000001213 */
[----:B------:R1:W-:Y:S01]  /*1ae0*/  STG.E.64 desc[UR4][R2.64+0x1300], R20 ;  /* 0x0013001402007986 */ /* 0x0003e2000c101b04 */
[----:B------:R-:W-:-:S03]  /*1af0*/  LEA.HI R19, R28, -R17, RZ, 0x1a ;  /* 0x800000111c137211 */ /* 0x000fc600078fd0ff */
[----:B------:R-:W3:Y:S01]  /*1b00*/  LDL.64 R8, [R8] ;  /* 0x0000000008087983 */ /* 0x000ee20000100a00 */
[-C--:B------:R-:W-:Y:S02]  /*1b10*/  LEA.HI R23, R24, -R17.reuse, RZ, 0x1a ;  /* 0x8000001118177211 */ /* 0x080fe400078fd0ff */
[-C--:B0-----:R-:W-:Y:S02]  /*1b20*/  LEA.HI R13, R30, -R17.reuse, RZ, 0x1a ;  /* 0x800000111e0d7211 */ /* 0x081fe400078fd0ff */
[----:B-1----:R-:W-:-:S03]  /*1b30*/  LEA.HI R21, R26, -R17, RZ, 0x1a ;  /* 0x800000111a157211 */ /* 0x002fc600078fd0ff */
[--C-:B------:R-:W-:Y:S01]  /*1b40*/  IMAD R13, R13, 0x8, R0.reuse ;  /* 0x000000080d0d7824 */ /* 0x100fe200078e0200 */
[----:B------:R-:W-:Y:S02]  /*1b50*/  LOP3.LUT R34, R15, 0x7, RZ, 0xc0, !PT ;  /* 0x000000070f227812 */ /* 0x000fe400078ec0ff */
[----:B------:R-:W-:Y:S02]  /*1b60*/  LEA.HI R17, R32, -R17, RZ, 0x1a ;  /* 0x8000001120117211 */ /* 0x000fe400078fd0ff */
[----:B------:R-:W-:Y:S01]  /*1b70*/  LOP3.LUT R15, R22, 0x28, RZ, 0xc0, !PT ;  /* 0x00000028160f7812 */ /* 0x000fe200078ec0ff */
[--C-:B------:R-:W-:Y:S01]  /*1b80*/  IMAD R22, R21, 0x8, R0.reuse ;  /* 0x0000000815167824 */ /* 0x100fe200078e0200 */
[----:B------:R-:W4:Y:S01]  /*1b90*/  LDL.64 R12, [R13] ;  /* 0x000000000d0c7983 */ /* 0x000f220000100a00 */
[--C-:B------:R-:W-:Y:S02]  /*1ba0*/  IMAD R16, R19, 0x8, R0.reuse ;  /* 0x0000000813107824 */ /* 0x100fe400078e0200 */
[----:B------:R-:W-:-:S02]  /*1bb0*/  IMAD R18, R23, 0x8, R0 ;  /* 0x0000000817127824 */ /* 0x000fc400078e0200 */
[----:B------:R-:W-:Y:S01]  /*1bc0*/  IMAD R20, R17, 0x8, R0 ;  /* 0x0000000811147824 */ /* 0x000fe200078e0200 */
[----:B------:R-:W-:Y:S01]  /*1bd0*/  SHF.R.U64 R0, R4, R15, R5 ;  /* 0x0000000f04007219 */ /* 0x000fe20000001205 */
[----:B------:R-:W5:Y:S04]  /*1be0*/  LDL.64 R16, [R16] ;  /* 0x0000000010107983 */ /* 0x000f680000100a00 */
[----:B------:R-:W5:Y:S04]  /*1bf0*/  LDL.64 R4, [R22] ;  /* 0x0000000016047983 */ /* 0x000f680000100a00 */
[----:B------:R-:W5:Y:S04]  /*1c00*/  LDL.64 R18, [R18] ;  /* 0x0000000012127983 */ /* 0x000f680000100a00 */
[----:B------:R-:W5:Y:S01]  /*1c10*/  LDL.64 R20, [R20] ;  /* 0x0000000014147983 */ /* 0x000f620000100a00 */
[----:B------:R-:W-:-:S02]  /*1c20*/  LOP3.LUT R15, R14, 0x2b, RZ, 0xc0, !PT ;  /* 0x0000002b0e0f7812 */ /* 0x000fc400078ec0ff */
[----:B------:R-:W-:Y:S02]  /*1c30*/  LOP3.LUT R23, R30, 0x31, RZ, 0xc0, !PT ;  /* 0x000000311e177812 */ /* 0x000fe400078ec0ff */
[----:B------:R-:W-:Y:S01]  /*1c40*/  LOP3.LUT R25, R28, 0x34, RZ, 0xc0, !PT ;  /* 0x000000341c197812 */ /* 0x000fe200078ec0ff */
[----:B------:R-:W-:-:S05]  /*1c50*/  IMAD.MOV.U32 R35, RZ, RZ, RZ ;  /* 0x000000ffff237224 */ /* 0x000fca00078e00ff */
[----:B------:R-:W-:Y:S01]  /*1c60*/  STG.E.64 desc[UR4][R2.64+0x1600], R34 ;  /* 0x0016002202007986 */ /* 0x000fe2000c101b04 */
[----:B--2---:R-:W-:Y:S02]  /*1c70*/  SHF.R.U64 R15, R6, R15, R7 ;  /* 0x0000000f060f7219 */ /* 0x004fe40000001207 */
[----:B------:R-:W-:Y:S02]  /*1c80*/  LOP3.LUT R7, R10, 0x2e, RZ, 0xc0, !PT ;  /* 0x0000002e0a077812 */ /* 0x000fe400078ec0ff */
[----:B------:R-:W-:Y:S02]  /*1c90*/  LOP3.LUT R6, R11, 0x7, RZ, 0xc0, !PT ;  /* 0x000000070b067812 */ /* 0x000fe400078ec0ff */
[----:B---3--:R-:W-:Y:S01]  /*1ca0*/  SHF.R.U64 R9, R8, R7, R9 ;  /* 0x0000000708097219 */ /* 0x008fe20000001209 */
[----:B------:R-:W-:Y:S01]  /*1cb0*/  IMAD.MOV.U32 R7, RZ, RZ, RZ ;  /* 0x000000ffff077224 */ /* 0x000fe200078e00ff */
[----:B------:R-:W-:-:S04]  /*1cc0*/  LOP3.LUT R10, R0, 0x7, RZ, 0xc0, !PT ;  /* 0x00000007000a7812 */ /* 0x000fc800078ec0ff */
[----:B------:R0:W-:Y:S01]  /*1cd0*/  STG.E.64 desc[UR4][R2.64+0x1700], R6 ;  /* 0x0017000602007986 */ /* 0x0001e2000c101b04 */
[----:B------:R-:W-:Y:S01]  /*1ce0*/  LOP3.LUT R14, R9, 0x7, RZ, 0xc0, !PT ;  /* 0x00000007090e7812 */ /* 0x000fe200078ec0ff */
[----:B------:R-:W-:Y:S01]  /*1cf0*/  IMAD.MOV.U32 R11, RZ, RZ, RZ ;  /* 0x000000ffff0b7224 */ /* 0x000fe200078e00ff */
[----:B------:R-:W-:Y:S01]  /*1d00*/  LOP3.LUT R8, R15, 0x7, RZ, 0xc0, !PT ;  /* 0x000000070f087812 */ /* 0x000fe200078ec0ff */
[----:B------:R-:W-:Y:S01]  /*1d10*/  IMAD.MOV.U32 R9, RZ, RZ, RZ ;  /* 0x000000ffff097224 */ /* 0x000fe200078e00ff */
[----:B0-----:R-:W-:Y:S02]  /*1d20*/  LOP3.LUT R7, R26, 0x37, RZ, 0xc0, !PT ;  /* 0x000000371a077812 */ /* 0x001fe400078ec0ff */
[----:B----4-:R-:W-:Y:S02]  /*1d30*/  SHF.R.U64 R23, R12, R23, R13 ;  /* 0x000000170c177219 */ /* 0x010fe4000000120d */
[----:B------:R-:W-:Y:S02]  /*1d40*/  LOP3.LUT R13, R24, 0x3a, RZ, 0xc0, !PT ;  /* 0x0000003a180d7812 */ /* 0x000fe400078ec0ff */
[----:B-----5:R-:W-:-:S02]  /*1d50*/  SHF.R.U64 R0, R4, R7, R5 ;  /* 0x0000000704007219 */ /* 0x020fc40000001205 */
[----:B------:R-:W-:Y:S02]  /*1d60*/  LOP3.LUT R5, R32, 0x3d, RZ, 0xc0, !PT ;  /* 0x0000003d20057812 */ /* 0x000fe400078ec0ff */
[----:B------:R-:W-:Y:S02]  /*1d70*/  SHF.R.U64 R13, R18, R13, R19 ;  /* 0x0000000d120d7219 */ /* 0x000fe40000001213 */
[----:B------:R-:W-:Y:S02]  /*1d80*/  SHF.R.U64 R25, R16, R25, R17 ;  /* 0x0000001910197219 */ /* 0x000fe40000001211 */
[----:B------:R-:W-:Y:S01]  /*1d90*/  SHF.R.U64 R12, R20, R5, R21 ;  /* 0x00000005140c7219 */ /* 0x000fe20000001215 */
[----:B------:R0:W-:Y:S01]  /*1da0*/  STG.E.64 desc[UR4][R2.64+0x1800], R10 ;  /* 0x0018000a02007986 */ /* 0x0001e2000c101b04 */
[----:B------:R-:W-:Y:S01]  /*1db0*/  IMAD.MOV.U32 R15, RZ, RZ, RZ ;  /* 0x000000ffff0f7224 */ /* 0x000fe200078e00ff */
[----:B------:R-:W-:Y:S01]  /*1dc0*/  LOP3.LUT R6, R23, 0x7, RZ, 0xc0, !PT ;  /* 0x0000000717067812 */ /* 0x000fe200078ec0ff */
[----:B------:R-:W-:Y:S01]  /*1dd0*/  IMAD.MOV.U32 R7, RZ, RZ, RZ ;  /* 0x000000ffff077224 */ /* 0x000fe200078e00ff */
[----:B------:R1:W-:Y:S01]  /*1de0*/  STG.E.64 desc[UR4][R2.64+0x1900], R8 ;  /* 0x0019000802007986 */ /* 0x0003e2000c101b04 */
[----:B------:R-:W-:Y:S01]  /*1df0*/  LOP3.LUT R4, R25, 0x7, RZ, 0xc0, !PT ;  /* 0x0000000719047812 */ /* 0x000fe200078ec0ff */
[----:B------:R-:W-:Y:S01]  /*1e00*/  IMAD.MOV.U32 R5, RZ, RZ, RZ ;  /* 0x000000ffff057224 */ /* 0x000fe200078e00ff */
[----:B------:R-:W-:Y:S01]  /*1e10*/  LOP3.LUT R12, R12, 0x7, RZ, 0xc0, !PT ;  /* 0x000000070c0c7812 */ /* 0x000fe200078ec0ff */
[----:B------:R-:W-:Y:S01]  /*1e20*/  STG.E.64 desc[UR4][R2.64+0x1a00], R14 ;  /* 0x001a000e02007986 */ /* 0x000fe2000c101b04 */
[----:B0-----:R-:W-:Y:S01]  /*1e30*/  LOP3.LUT R10, R13, 0x7, RZ, 0xc0, !PT ;  /* 0x000000070d0a7812 */ /* 0x001fe200078ec0ff */
[----:B------:R-:W-:Y:S01]  /*1e40*/  IMAD.MOV.U32 R13, RZ, RZ, RZ ;  /* 0x000000ffff0d7224 */ /* 0x000fe200078e00ff */
[----:B-1----:R-:W-:Y:S01]  /*1e50*/  LOP3.LUT R8, R0, 0x7, RZ, 0xc0, !PT ;  /* 0x0000000700087812 */ /* 0x002fe200078ec0ff */
[----:B------:R-:W-:Y:S04]  /*1e60*/  STG.E.64 desc[UR4][R2.64+0x1b00], R6 ;  /* 0x001b000602007986 */ /* 0x000fe8000c101b04 */
[----:B------:R-:W-:Y:S04]  /*1e70*/  STG.E.64 desc[UR4][R2.64+0x1c00], R4 ;  /* 0x001c000402007986 */ /* 0x000fe8000c101b04 */
[----:B------:R-:W-:Y:S04]  /*1e80*/  STG.E.64 desc[UR4][R2.64+0x1d00], R8 ;  /* 0x001d000802007986 */ /* 0x000fe8000c101b04 */
[----:B------:R-:W-:Y:S04]  /*1e90*/  STG.E.64 desc[UR4][R2.64+0x1e00], R10 ;  /* 0x001e000a02007986 */ /* 0x000fe8000c101b04 */
[----:B------:R-:W-:Y:S01]  /*1ea0*/  STG.E.64 desc[UR4][R2.64+0x1f00], R12 ;  /* 0x001f000c02007986 */ /* 0x000fe2000c101b04 */
[----:B------:R-:W-:Y:S05]  /*1eb0*/  EXIT ;  /* 0x000000000000794d */ /* 0x000fea0003800000 */
.L_x_6:
[----:B------:R-:W0:Y:S02]  /*1ec0*/  S2R R13, SR_TID.X ;  /* 0x00000000000d7919 */ /* 0x000e240000002100 */
[----:B0-----:R-:W-:-:S06]  /*1ed0*/  IMAD.WIDE.U32 R14, R13, 0x8, R4 ;  /* 0x000000080d0e7825 */ /* 0x001fcc00078e0004 */
[----:B------:R-:W2:Y:S01]  /*1ee0*/  LDG.E.64.CONSTANT R14, desc[UR4][R14.64] ;  /* 0x000000040e0e7981 */ /* 0x000ea2000c1e9b00 */
[----:B------:R-:W-:-:S04]  /*1ef0*/  IMAD.WIDE.U32 R12, R13, 0x8, R2 ;  /* 0x000000080d0c7825 */ /* 0x000fc800078e0002 */
[----:B------:R-:W-:Y:S02]  /*1f00*/  IMAD.MOV.U32 R5, RZ, RZ, RZ ;  /* 0x000000ffff057224 */ /* 0x000fe400078e00ff */
[----:B------:R-:W-:Y:S02]  /*1f10*/  IMAD.MOV.U32 R9, RZ, RZ, RZ ;  /* 0x000000ffff097224 */ /* 0x000fe400078e00ff */
[----:B------:R-:W-:Y:S02]  /*1f20*/  IMAD.MOV.U32 R11, RZ, RZ, RZ ;  /* 0x000000ffff0b7224 */ /* 0x000fe400078e00ff */
[----:B------:R-:W-:Y:S02]  /*1f30*/  IMAD.MOV.U32 R3, RZ, RZ, RZ ;  /* 0x000000ffff037224 */ /* 0x000fe400078e00ff */
[----:B------:R-:W-:Y:S02]  /*1f40*/  IMAD.MOV.U32 R21, RZ, RZ, RZ ;  /* 0x000000ffff157224 */ /* 0x000fe400078e00ff */
[----:B------:R-:W-:Y:S01]  /*1f50*/  IMAD.MOV.U32 R25, RZ, RZ, RZ ;  /* 0x000000ffff197224 */ /* 0x000fe200078e00ff */
[----:B--2---:R-:W-:-:S02]  /*1f60*/  LOP3.LUT R4, R14, 0x3, RZ, 0xc0, !PT ;  /* 0x000000030e047812 */ /* 0x004fc400078ec0ff */
[----:B------:R-:W-:Y:S02]  /*1f70*/  LOP3.LUT R8, R15, 0x3, RZ, 0xc0, !PT ;  /* 0x000000030f087812 */ /* 0x000fe400078ec0ff */
[C-C-:B------:R-:W-:Y:S01]  /*1f80*/  SHF.R.U64 R2, R14.reuse, 0x2, R15.reuse ;  /* 0x000000020e027819 */ /* 0x140fe2000000120f */
[----:B------:R0:W-:Y:S01]  /*1f90*/  STG.E.64 desc[UR4][R12.64], R4 ;  /* 0x000000040c007986 */ /* 0x0001e2000c101b04 */
[C-C-:B------:R-:W-:Y:S02]  /*1fa0*/  SHF.R.U64 R7, R14.reuse, 0x6, R15.reuse ;  /* 0x000000060e077819 */ /* 0x140fe4000000120f */
[--C-:B------:R-:W-:Y:S01]  /*1fb0*/  SHF.R.U32.HI R10, RZ, 0x1e, R15.reuse ;  /* 0x0000001eff0a7819 */ /* 0x100fe2000001160f */
[----:B------:R1:W-:Y:S01]  /*1fc0*/  STG.E.64 desc[UR4][R12.64+0x1000], R8 ;  /* 0x001000080c007986 */ /* 0x0003e2000c101b04 */
[C-C-:B------:R-:W-:Y:S02]  /*1fd0*/  SHF.R.U64 R6, R14.reuse, 0x4, R15.reuse ;  /* 0x000000040e067819 */ /* 0x140fe4000000120f */
[----:B------:R-:W-:Y:S01]  /*1fe0*/  SHF.R.U64 R0, R14, 0x8, R15 ;  /* 0x000000080e007819 */ /* 0x000fe2000000120f */
[----:B------:R2:W-:Y:S01]  /*1ff0*/  STG.E.64 desc[UR4][R12.64+0x1f00], R10 ;  /* 0x001f000a0c007986 */ /* 0x0005e2000c101b04 */
[----:B------:R-:W-:-:S02]  /*2000*/  LOP3.LUT R2, R2, 0x3, RZ, 0xc0, !PT ;  /* 0x0000000302027812 */ /* 0x000fc400078ec0ff */
[----:B------:R-:W-:Y:S02]  /*2010*/  LOP3.LUT R6, R6, 0x3, RZ, 0xc0, !PT ;  /* 0x0000000306067812 */ /* 0x000fe400078ec0ff */
[--C-:B------:R-:W-:Y:S01]  /*2020*/  SHF.R.U64 R20, R14, 0x10, R15.reuse ;  /* 0x000000100e147819 */ /* 0x100fe2000000120f */
[----:B------:R3:W-:Y:S01]  /*2030*/  STG.E.64 desc[UR4][R12.64+0x100], R2 ;  /* 0x000100020c007986 */ /* 0x0007e2000c101b04 */
[----:B0-----:R-:W-:Y:S01]  /*2040*/  LOP3.LUT R4, R7, 0x3, RZ, 0xc0, !PT ;  /* 0x0000000307047812 */ /* 0x001fe200078ec0ff */
[----:B------:R-:W-:Y:S01]  /*2050*/  IMAD.MOV.U32 R7, RZ, RZ, RZ ;  /* 0x000000ffff077224 */ /* 0x000fe200078e00ff */
[----:B------:R-:W-:Y:S02]  /*2060*/  LOP3.LUT R20, R20, 0x3, RZ, 0xc0, !PT ;  /* 0x0000000314147812 */ /* 0x000fe400078ec0ff */
[----:B-1----:R-:W-:Y:S01]  /*2070*/  SHF.R.U64 R9, R14, 0xa, R15 ;  /* 0x0000000a0e097819 */ /* 0x002fe2000000120f */
[----:B------:R-:W-:Y:S01]  /*2080*/  STG.E.64 desc[UR4][R12.64+0x300], R4 ;  /* 0x000300040c007986 */ /* 0x000fe2000c101b04 */
[----:B------:R-:W-:-:S02]  /*2090*/  LOP3.LUT R8, R0, 0x3, RZ, 0xc0, !PT ;  /* 0x0000000300087812 */ /* 0x000fc400078ec0ff */
[C-C-:B------:R-:W-:Y:S01]  /*20a0*/  SHF.R.U64 R0, R14.reuse, 0xc, R15.reuse ;  /* 0x0000000c0e007819 */ /* 0x140fe2000000120f */
[----:B------:R0:W-:Y:S01]  /*20b0*/  STG.E.64 desc[UR4][R12.64+0x200], R6 ;  /* 0x000200060c007986 */ /* 0x0001e2000c101b04 */
[C-C-:B--2---:R-:W-:Y:S02]  /*20c0*/  SHF.R.U64 R10, R14.reuse, 0xe, R15.reuse ;  /* 0x0000000e0e0a7819 */ /* 0x144fe4000000120f */
[--C-:B------:R-:W-:Y:S01]  /*20d0*/  SHF.R.U64 R22, R14, 0x12, R15.reuse ;  /* 0x000000120e167819 */ /* 0x100fe2000000120f */
[----:B------:R-:W-:Y:S01]  /*20e0*/  STG.E.64 desc[UR4][R12.64+0x800], R20 ;  /* 0x000800140c007986 */ /* 0x000fe2000c101b04 */
[----:B---3--:R-:W-:Y:S01]  /*20f0*/  LOP3.LUT R2, R9, 0x3, RZ, 0xc0, !PT ;  /* 0x0000000309027812 */ /* 0x008fe200078ec0ff */
[----:B------:R-:W-:Y:S01]  /*2100*/  IMAD.MOV.U32 R9, RZ, RZ, RZ ;  /* 0x000000ffff097224 */ /* 0x000fe200078e00ff */
[----:B------:R-:W-:Y:S02]  /*2110*/  LOP3.LUT R10, R10, 0x3, RZ, 0xc0, !PT ;  /* 0x000000030a0a7812 */ /* 0x000fe400078ec0ff */
[C-C-:B------:R-:W-:Y:S01]  /*2120*/  SHF.R.U64 R18, R14.reuse, 0x14, R15.reuse ;  /* 0x000000140e127819 */ /* 0x140fe2000000120f */
[----:B------:R1:W-:Y:S01]  /*2130*/  STG.E.64 desc[UR4][R12.64+0x500], R2 ;  /* 0x000500020c007986 */ /* 0x0003e2000c101b04 */
[----:B------:R-:W-:-:S02]  /*2140*/  SHF.R.U64 R16, R14, 0x16, R15 ;  /* 0x000000160e107819 */ /* 0x000fc4000000120f */
[--C-:B------:R-:W-:Y:S01]  /*2150*/  SHF.R.U64 R19, R14, 0x18, R15.reuse ;  /* 0x000000180e137819 */ /* 0x100fe2000000120f */
[----:B------:R2:W-:Y:S01]  /*2160*/  STG.E.64 desc[UR4][R12.64+0x400], R8 ;  /* 0x000400080c007986 */ /* 0x0005e2000c101b04 */
[----:B0-----:R-:W-:Y:S02]  /*2170*/  LOP3.LUT R6, R0, 0x3, RZ, 0xc0, !PT ;  /* 0x0000000300067812 */ /* 0x001fe400078ec0ff */
[C-C-:B------:R-:W-:Y:S01]  /*2180*/  SHF.R.U64 R17, R14.reuse, 0x1a, R15.reuse ;  /* 0x0000001a0e117819 */ /* 0x140fe2000000120f */
[----:B------:R-:W-:Y:S01]  /*2190*/  STG.E.64 desc[UR4][R12.64+0x700], R10 ;  /* 0x0007000a0c007986 */ /* 0x000fe2000c101b04 */
[C-C-:B------:R-:W-:Y:S02]  /*21a0*/  SHF.R.U64 R24, R14.reuse, 0x1c, R15.reuse ;  /* 0x0000001c0e187819 */ /* 0x140fe4000000120f */
[----:B------:R-:W-:Y:S01]  /*21b0*/  SHF.R.U64 R0, R14, 0x1e, R15 ;  /* 0x0000001e0e007819 */ /* 0x000fe2000000120f */
[----:B------:R0:W-:Y:S01]  /*21c0*/  STG.E.64 desc[UR4][R12.64+0x600], R6 ;  /* 0x000600060c007986 */ /* 0x0001e2000c101b04 */
[----:B------:R-:W-:-:S02]  /*21d0*/  LOP3.LUT R14, R22, 0x3, RZ, 0xc0, !PT ;  /* 0x00000003160e7812 */ /* 0x000fc400078ec0ff */
[--C-:B-1----:R-:W-:Y:S02]  /*21e0*/  SHF.R.U32.HI R2, RZ, 0x2, R15.reuse ;  /* 0x00000002ff027819 */ /* 0x102fe4000001160f */
[--C-:B------:R-:W-:Y:S02]  /*21f0*/  SHF.R.U32.HI R3, RZ, 0x4, R15.reuse ;  /* 0x00000004ff037819 */ /* 0x100fe4000001160f */
[--C-:B------:R-:W-:Y:S02]  /*2200*/  SHF.R.U32.HI R4, RZ, 0x6, R15.reuse ;  /* 0x00000006ff047819 */ /* 0x100fe4000001160f */
[--C-:B------:R-:W-:Y:S02]  /*2210*/  SHF.R.U32.HI R5, RZ, 0x8, R15.reuse ;  /* 0x00000008ff057819 */ /* 0x100fe4000001160f */
[--C-:B--2---:R-:W-:Y:S02]  /*2220*/  SHF.R.U32.HI R8, RZ, 0xe, R15.reuse ;  /* 0x0000000eff087819 */ /* 0x104fe4000001160f */
[----:B------:R-:W-:-:S02]  /*2230*/  SHF.R.U32.HI R9, RZ, 0x10, R15 ;  /* 0x00000010ff097819 */ /* 0x000fc4000001160f */
[--C-:B0-----:R-:W-:Y:S02]  /*2240*/  SHF.R.U32.HI R6, RZ, 0xa, R15.reuse ;  /* 0x0000000aff067819 */ /* 0x101fe4000001160f */
[--C-:B------:R-:W-:Y:S02]  /*2250*/  SHF.R.U32.HI R7, RZ, 0xc, R15.reuse ;  /* 0x0000000cff077819 */ /* 0x100fe4000001160f */
[--C-:B------:R-:W-:Y:S02]  /*2260*/  SHF.R.U32.HI R10, RZ, 0x12, R15.reuse ;  /* 0x00000012ff0a7819 */ /* 0x100fe4000001160f */
[--C-:B------:R-:W-:Y:S02]  /*2270*/  SHF.R.U32.HI R11, RZ, 0x14, R15.reuse ;  /* 0x00000014ff0b7819 */ /* 0x100fe4000001160f */
[--C-:B------:R-:W-:Y:S02]  /*2280*/  SHF.R.U32.HI R20, RZ, 0x16, R15.reuse ;  /* 0x00000016ff147819 */ /* 0x100fe4000001160f */
[----:B------:R-:W-:-:S02]  /*2290*/  SHF.R.U32.HI R21, RZ, 0x18, R15 ;  /* 0x00000018ff157819 */ /* 0x000fc4000001160f */
[--C-:B------:R-:W-:Y:S02]  /*22a0*/  SHF.R.U32.HI R22, RZ, 0x1a, R15.reuse ;  /* 0x0000001aff167819 */ /* 0x100fe4000001160f */
[----:B------:R-:W-:Y:S01]  /*22b0*/  SHF.R.U32.HI R23, RZ, 0x1c, R15 ;  /* 0x0000001cff177819 */ /* 0x000fe2000001160f */
[----:B------:R-:W-:Y:S01]  /*22c0*/  IMAD.MOV.U32 R15, RZ, RZ, RZ ;  /* 0x000000ffff0f7224 */ /* 0x000fe200078e00ff */
[----:B------:R-:W-:Y:S02]  /*22d0*/  LOP3.LUT R18, R18, 0x3, RZ, 0xc0, !PT ;  /* 0x0000000312127812 */ /* 0x000fe400078ec0ff */
[----:B------:R-:W-:Y:S02]  /*22e0*/  LOP3.LUT R2, R2, 0x3, RZ, 0xc0, !PT ;  /* 0x0000000302027812 */ /* 0x000fe400078ec0ff */
[----:B------:R0:W-:Y:S01]  /*22f0*/  STG.E.64 desc[UR4][R12.64+0x900], R14 ;  /* 0x0009000e0c007986 */ /* 0x0001e2000c101b04 */
[----:B------:R-:W-:Y:S02]  /*2300*/  LOP3.LUT R4, R4, 0x3, RZ, 0xc0, !PT ;  /* 0x0000000304047812 */ /* 0x000fe400078ec0ff */
[----:B------:R-:W-:-:S02]  /*2310*/  LOP3.LUT R6, R6, 0x3, RZ, 0xc0, !PT ;  /* 0x0000000306067812 */ /* 0x000fc400078ec0ff */
[----:B------:R-:W-:Y:S02]  /*2320*/  LOP3.LUT R8, R8, 0x3, RZ, 0xc0, !PT ;  /* 0x0000000308087812 */ /* 0x000fe400078ec0ff */
[----:B------:R-:W-:Y:S02]  /*2330*/  LOP3.LUT R16, R16, 0x3, RZ, 0xc0, !PT ;  /* 0x0000000310107812 */ /* 0x000fe400078ec0ff */
[----:B------:R-:W-:Y:S02]  /*2340*/  LOP3.LUT R10, R10, 0x3, RZ, 0xc0, !PT ;  /* 0x000000030a0a7812 */ /* 0x000fe400078ec0ff */
[----:B------:R-:W-:Y:S02]  /*2350*/  LOP3.LUT R20, R20, 0x3, RZ, 0xc0, !PT ;  /* 0x0000000314147812 */ /* 0x000fe400078ec0ff */
[----:B------:R-:W-:Y:S02]  /*2360*/  LOP3.LUT R22, R22, 0x3, RZ, 0xc0, !PT ;  /* 0x0000000316167812 */ /* 0x000fe400078ec0ff */
[----:B0-----:R-:W-:Y:S01]  /*2370*/  LOP3.LUT R14, R19, 0x3, RZ, 0xc0, !PT ;  /* 0x00000003130e7812 */ /* 0x001fe200078ec0ff */
[----:B------:R-:W-:-:S04]  /*2380*/  IMAD.MOV.U32 R19, RZ, RZ, RZ ;  /* 0x000000ffff137224 */ /* 0x000fc800078e00ff */
[----:B------:R0:W-:Y:S04]  /*2390*/  STG.E.64 desc[UR4][R12.64+0xc00], R14 ;  /* 0x000c000e0c007986 */ /* 0x0001e8000c101b04 */
[----:B------:R1:W-:Y:S01]  /*23a0*/  STG.E.64 desc[UR4][R12.64+0xa00], R18 ;  /* 0x000a00120c007986 */ /* 0x0003e2000c101b04 */
[----:B0-----:R-:W-:Y:S02]  /*23b0*/  LOP3.LUT R14, R24, 0x3, RZ, 0xc0, !PT ;  /* 0x00000003180e7812 */ /* 0x001fe400078ec0ff */
[----:B------:R-:W-:Y:S01]  /*23c0*/  LOP3.LUT R24, R7, 0x3, RZ, 0xc0, !PT ;  /* 0x0000000307187812 */ /* 0x000fe200078ec0ff */
[----:B------:R-:W-:Y:S01]  /*23d0*/  IMAD.MOV.U32 R7, RZ, RZ, RZ ;  /* 0x000000ffff077224 */ /* 0x000fe200078e00ff */
[----:B-1----:R-:W-:Y:S01]  /*23e0*/  LOP3.LUT R18, R17, 0x3, RZ, 0xc0, !PT ;  /* 0x0000000311127812 */ /* 0x002fe200078ec0ff */
[----:B------:R0:W-:Y:S01]  /*23f0*/  STG.E.64 desc[UR4][R12.64+0xe00], R14 ;  /* 0x000e000e0c007986 */ /* 0x0001e2000c101b04 */
[----:B------:R-:W-:-:S03]  /*2400*/  IMAD.MOV.U32 R17, RZ, RZ, RZ ;  /* 0x000000ffff117224 */ /* 0x000fc600078e00ff */
[----:B------:R1:W-:Y:S04]  /*2410*/  STG.E.64 desc[UR4][R12.64+0xd00], R18 ;  /* 0x000d00120c007986 */ /* 0x0003e8000c101b04 */
[----:B------:R2:W-:Y:S04]  /*2420*/  STG.E.64 desc[UR4][R12.64+0x1500], R6 ;  /* 0x001500060c007986 */ /* 0x0005e8000c101b04 */
[----:B------:R3:W-:Y:S01]  /*2430*/  STG.E.64 desc[UR4][R12.64+0xb00], R16 ;  /* 0x000b00100c007986 */ /* 0x0007e2000c101b04 */
[----:B0-----:R-:W-:Y:S01]  /*2440*/  LOP3.LUT R14, R3, 0x3, RZ, 0xc0, !PT ;  /* 0x00000003030e7812 */ /* 0x001fe200078ec0ff */
[----:B------:R-:W-:-:S02]  /*2450*/  IMAD.MOV.U32 R3, RZ, RZ, RZ ;  /* 0x000000ffff037224 */ /* 0x000fc400078e00ff */
[----:B------:R-:W-:Y:S01]  /*2460*/  STG.E.64 desc[UR4][R12.64+0x1600], R24 ;  /* 0x001600180c007986 */ /* 0x000fe2000c101b04 */
[----:B-1----:R-:W-:Y:S01]  /*2470*/  LOP3.LUT R18, R5, 0x3, RZ, 0xc0, !PT ;  /* 0x0000000305127812 */ /* 0x002fe200078ec0ff */
[----:B------:R-:W-:Y:S02]  /*2480*/  IMAD.MOV.U32 R5, RZ, RZ, RZ ;  /* 0x000000ffff057224 */ /* 0x000fe400078e00ff */
[----:B------:R0:W-:Y:S01]  /*2490*/  STG.E.64 desc[UR4][R12.64+0x1100], R2 ;  /* 0x001100020c007986 */ /* 0x0001e2000c101b04 */
[----:B--2---:R-:W-:Y:S01]  /*24a0*/  LOP3.LUT R6, R21, 0x3, RZ, 0xc0, !PT ;  /* 0x0000000315067812 */ /* 0x004fe200078ec0ff */
[----:B------:R-:W-:Y:S02]  /*24b0*/  IMAD.MOV.U32 R21, RZ, RZ, RZ ;  /* 0x000000ffff157224 */ /* 0x000fe400078e00ff */
[----:B------:R1:W-:Y:S01]  /*24c0*/  STG.E.64 desc[UR4][R12.64+0x1300], R4 ;  /* 0x001300040c007986 */ /* 0x0003e2000c101b04 */
[----:B---3--:R-:W-:-:S03]  /*24d0*/  LOP3.LUT R16, R0, 0x3, RZ, 0xc0, !PT ;  /* 0x0000000300107812 */ /* 0x008fc600078ec0ff */
[----:B------:R-:W-:Y:S04]  /*24e0*/  STG.E.64 desc[UR4][R12.64+0x1200], R14 ;  /* 0x0012000e0c007986 */ /* 0x000fe8000c101b04 */
[----:B------:R-:W-:Y:S01]  /*24f0*/  STG.E.64 desc[UR4][R12.64+0xf00], R16 ;  /* 0x000f00100c007986 */ /* 0x000fe2000c101b04 */
[----:B0-----:R-:W-:Y:S01]  /*2500*/  LOP3.LUT R2, R9, 0x3, RZ, 0xc0, !PT ;  /* 0x0000000309027812 */ /* 0x001fe200078ec0ff */
[----:B------:R-:W-:Y:S02]  /*2510*/  IMAD.MOV.U32 R9, RZ, RZ, RZ ;  /* 0x000000ffff097224 */ /* 0x000fe400078e00ff */
[----:B------:R-:W-:Y:S01]  /*2520*/  STG.E.64 desc[UR4][R12.64+0x1400], R18 ;  /* 0x001400120c007986 */ /* 0x000fe2000c101b04 */
[----:B-1----:R-:W-:Y:S01]  /*2530*/  LOP3.LUT R4, R11, 0x3, RZ, 0xc0, !PT ;  /* 0x000000030b047812 */ /* 0x002fe200078ec0ff */
[----:B------:R-:W-:-:S02]  /*2540*/  IMAD.MOV.U32 R11, RZ, RZ, RZ ;  /* 0x000000ffff0b7224 */ /* 0x000fc400078e00ff */
[----:B------:R0:W-:Y:S04]  /*2550*/  STG.E.64 desc[UR4][R12.64+0x1700], R8 ;  /* 0x001700080c007986 */ /* 0x0001e8000c101b04 */
[----:B------:R-:W-:Y:S04]  /*2560*/  STG.E.64 desc[UR4][R12.64+0x1800], R2 ;  /* 0x001800020c007986 */ /* 0x000fe8000c101b04 */
[----:B------:R-:W-:Y:S04]  /*2570*/  STG.E.64 desc[UR4][R12.64+0x1900], R10 ;  /* 0x0019000a0c007986 */ /* 0x000fe8000c101b04 */
[----:B------:R-:W-:Y:S01]  /*2580*/  STG.E.64 desc[UR4][R12.64+0x1a00], R4 ;  /* 0x001a00040c007986 */ /* 0x000fe2000c101b04 */
[----:B0-----:R-:W-:Y:S01]  /*2590*/  LOP3.LUT R8, R23, 0x3, RZ, 0xc0, !PT ;  /* 0x0000000317087812 */ /* 0x001fe200078ec0ff */
[----:B------:R-:W-:-:S02]  /*25a0*/  IMAD.MOV.U32 R23, RZ, RZ, RZ ;  /* 0x000000ffff177224 */ /* 0x000fc400078e00ff */
[----:B------:R-:W-:Y:S04]  /*25b0*/  STG.E.64 desc[UR4][R12.64+0x1b00], R20 ;  /* 0x001b00140c007986 */ /* 0x000fe8000c101b04 */
[----:B------:R-:W-:Y:S04]  /*25c0*/  STG.E.64 desc[UR4][R12.64+0x1c00], R6 ;  /* 0x001c00060c007986 */ /* 0x000fe8000c101b04 */
[----:B------:R-:W-:Y:S04]  /*25d0*/  STG.E.64 desc[UR4][R12.64+0x1d00], R22 ;  /* 0x001d00160c007986 */ /* 0x000fe8000c101b04 */
[----:B------:R-:W-:Y:S01]  /*25e0*/  STG.E.64 desc[UR4][R12.64+0x1e00], R8 ;  /* 0x001e00080c007986 */ /* 0x000fe2000c101b04 */
[----:B------:R-:W-:Y:S05]  /*25f0*/  EXIT ;  /* 0x000000000000794d */ /* 0x000fea0003800000 */
.L_x_3:
[----:B------:R-:W-:-:S13]  /*2600*/  ISETP.GT.AND P0, PT, R6, 0x5, PT ;  /* 0x000000050600780c */ /* 0x000fda0003f04270 */
[----:B------:R-:W-:Y:S05]  /*2610*/  @P0 BRA `(.L_x_7) ;  /* 0x00000018007c0947 */ /* 0x000fea0003800000 */
        /* <DEDUP_REMOVED lines=10> */
[----:B------:R-:W3:Y:S04]  /*26c0*/  LDG.E.64.CONSTANT R4, desc[UR4][R20.64+0x10] ;  /* 0x0000100414047981 */ /* 0x000ee8000c1e9b00 */
[----:B------:R-:W3:Y:S01]  /*26d0*/  LDG.E.64.CONSTANT R6, desc[UR4][R20.64+0x18] ;  /* 0x0000180414067981 */ /* 0x000ee2000c1e9b00 */
[----:B------:R-:W-:-:S05]  /*26e0*/  VIADD R18, R12, 0x5f ;  /* 0x0000005f0c127836 */ /* 0x000fca0000000000 */
[C---:B------:R-:W-:Y:S02]  /*26f0*/  LOP3.LUT R14, R18.reuse, 0x3f, RZ, 0xc0, !PT ;  /* 0x0000003f120e7812 */ /* 0x040fe400078ec0ff */
[----:B------:R-:W-:Y:S02]  /*2700*/  LEA.HI R17, R18, -R13, RZ, 0x1a ;  /* 0x8000000d12117211 */ /* 0x000fe400078fd0ff */
[----:B------:R-:W-:-:S03]  /*2710*/  ISETP.GE.U32.AND P0, PT, R14, 0x3c, PT ;  /* 0x0000003c0e00780c */ /* 0x000fc60003f06070 */
[----:B------:R-:W-:Y:S01]  /*2720*/  IMAD R29, R17, 0x8, R0 ;  /* 0x00000008111d7824 */ /* 0x000fe200078e0200 */
[----:B--2---:R-:W-:Y:S04]  /*2730*/  STL.128 [R1], R8 ;  /* 0x0000000801007387 */ /* 0x004fe80000100c00 */
[----:B---3--:R0:W-:Y:S05]  /*2740*/  STL.128 [R1+0x10], R4 ;  /* 0x0000100401007387 */ /* 0x0081ea0000100c00 */
[----:B------:R-:W2:Y:S04]  /*2750*/  @P0 LDL R19, [R29+0x8] ;  /* 0x000008001d130983 */ /* 0x000ea80000100800 */
[----:B------:R-:W3:Y:S04]  /*2760*/  @P0 LDL.64 R26, [R29] ;  /* 0x000000001d1a0983 */ /* 0x000ee80000100a00 */
[----:B------:R-:W4:Y:S04]  /*2770*/  @!P0 LDL.64 R16, [R29] ;  /* 0x000000001d108983 */ /* 0x000f280000100a00 */
[----:B0-----:R-:W5:Y:S01]  /*2780*/  LDL.128 R4, [R1] ;  /* 0x0000000001047983 */ /* 0x001f620000100c00 */
[----:B------:R-:W-:-:S05]  /*2790*/  VIADD R20, R12, 0x7d ;  /* 0x0000007d0c147836 */ /* 0x000fca0000000000 */
[C---:B------:R-:W-:Y:S02]  /*27a0*/  LOP3.LUT R24, R20.reuse, 0x3d, RZ, 0xc0, !PT ;  /* 0x0000003d14187812 */ /* 0x040fe400078ec0ff */
[----:B------:R-:W-:Y:S02]  /*27b0*/  LEA.HI R21, R20, -R13, RZ, 0x1a ;  /* 0x8000000d14157211 */ /* 0x000fe400078fd0ff */
[----:B------:R-:W-:-:S03]  /*27c0*/  ISETP.GE.U32.AND P2, PT, R24, 0x3c, PT ;  /* 0x0000003c1800780c */ /* 0x000fc60003f46070 */
[----:B------:R-:W-:Y:S01]  /*27d0*/  IMAD R28, R21, 0x8, R0 ;  /* 0x00000008151c7824 */ /* 0x000fe200078e0200 */
[----:B------:R-:W-:-:S09]  /*27e0*/  @P0 LOP3.LUT R18, R18, 0x3f, RZ, 0xc, !PT ;  /* 0x0000003f12120812 */ /* 0x000fd200078e0cff */
[----:B------:R-:W4:Y:S04]  /*27f0*/  @P2 LDL R25, [R28+0x8] ;  /* 0x000008001c192983 */ /* 0x000f280000100800 */
[----:B------:R-:W4:Y:S04]  /*2800*/  @P2 LDL.64 R22, [R28] ;  /* 0x000000001c162983 */ /* 0x000f280000100a00 */
[----:B------:R-:W4:Y:S01]  /*2810*/  @!P2 LDL.64 R20, [R28] ;  /* 0x000000001c14a983 */ /* 0x000f220000100a00 */
[----:B--2---:R-:W-:Y:S01]  /*2820*/  @P0 IMAD.SHL.U32 R19, R19, 0x2, RZ ;  /* 0x0000000213130824 */ /* 0x004fe200078e00ff */
[----:B---3--:R-:W-:-:S04]  /*2830*/  @P0 SHF.R.U64 R26, R26, R14, R27 ;  /* 0x0000000e1a1a0219 */ /* 0x008fc8000000121b */
[----:B------:R-:W-:Y:S01]  /*2840*/  @P0 SHF.L.U32 R19, R19, R18, RZ ;  /* 0x0000001213130219 */ /* 0x000fe200000006ff */
[----:B------:R-:W-:-:S05]  /*2850*/  VIADD R18, R12, 0x3c ;  /* 0x0000003c0c127836 */ /* 0x000fca0000000000 */
[C---:B------:R-:W-:Y:S02]  /*2860*/  LOP3.LUT R10, R18.reuse, 0x3c, RZ, 0xc0, !PT ;  /* 0x0000003c120a7812 */ /* 0x040fe400078ec0ff */
[----:B------:R-:W-:Y:S02]  /*2870*/  LEA.HI R11, R18, -R13, RZ, 0x1a ;  /* 0x8000000d120b7211 */ /* 0x000fe400078fd0ff */
[----:B------:R-:W-:Y:S02]  /*2880*/  ISETP.NE.AND P1, PT, R10, 0x3c, PT ;  /* 0x0000003c0a00780c */ /* 0x000fe40003f25270 */
[----:B-----5:R-:W-:Y:S01]  /*2890*/  @P0 LOP3.LUT R7, R19, R26, RZ, 0xfc, !PT ;  /* 0x0000001a13070212 */ /* 0x020fe200078efcff */
[----:B------:R-:W-:Y:S01]  /*28a0*/  IMAD R26, R11, 0x8, R0 ;  /* 0x000000080b1a7824 */ /* 0x000fe200078e0200 */
[----:B----4-:R-:W-:Y:S01]  /*28b0*/  @!P0 SHF.R.U64 R7, R16, R14, R17 ;  /* 0x0000000e10078219 */ /* 0x010fe20000001211 */
[C---:B------:R-:W-:Y:S01]  /*28c0*/  VIADD R18, R12.reuse, 0x5 ;  /* 0x000000050c127836 */ /* 0x040fe20000000000 */
[----:B------:R-:W-:-:S07]  /*28d0*/  LOP3.LUT R19, R12, 0x20, RZ, 0xc0, !PT ;  /* 0x000000200c137812 */ /* 0x000fce00078ec0ff */
[----:B------:R-:W2:Y:S04]  /*28e0*/  @!P1 LDL R14, [R26+0x4] ;  /* 0x000004001a0e9983 */ /* 0x000ea80000100800 */
[----:B------:R-:W2:Y:S04]  /*28f0*/  @!P1 LDL R11, [R26+0x8] ;  /* 0x000008001a0b9983 */ /* 0x000ea80000100800 */
[----:B------:R0:W3:Y:S01]  /*2900*/  @P1 LDL.64 R16, [R26] ;  /* 0x000000001a101983 */ /* 0x0000e20000100a00 */
[----:B------:R-:W-:Y:S01]  /*2910*/  SHF.R.U64 R19, R8, R19, R9 ;  /* 0x0000001308137219 */ /* 0x000fe20000001209 */
[----:B------:R-:W-:Y:S01]  /*2920*/  IMAD.WIDE.U32 R8, R15, 0x8, R2 ;  /* 0x000000080f087825 */ /* 0x000fe200078e0002 */
[----:B------:R-:W-:-:S03]  /*2930*/  LOP3.LUT R3, R18, 0x25, RZ, 0xc0, !PT ;  /* 0x0000002512037812 */ /* 0x000fc600078ec0ff */
[----:B------:R-:W-:Y:S01]  /*2940*/  VIADD R2, R12, 0xa ;  /* 0x0000000a0c027836 */ /* 0x000fe20000000000 */
[----:B------:R-:W-:Y:S01]  /*2950*/  SHF.R.U64 R3, R4, R3, R5 ;  /* 0x0000000304037219 */ /* 0x000fe20000001205 */
[----:B------:R-:W-:-:S03]  /*2960*/  IMAD.MOV.U32 R27, RZ, RZ, RZ ;  /* 0x000000ffff1b7224 */ /* 0x000fc600078e00ff */
[----:B------:R-:W-:Y:S02]  /*2970*/  LOP3.LUT R15, R2, 0x2a, RZ, 0xc0, !PT ;  /* 0x0000002a020f7812 */ /* 0x000fe400078ec0ff */
[----:B0-----:R-:W-:Y:S01]  /*2980*/  LOP3.LUT R26, R3, 0x1f, RZ, 0xc0, !PT ;  /* 0x0000001f031a7812 */ /* 0x001fe200078ec0ff */
[----:B------:R-:W-:Y:S01]  /*2990*/  IMAD.MOV.U32 R3, RZ, RZ, RZ ;  /* 0x000000ffff037224 */ /* 0x000fe200078e00ff */
[----:B------:R-:W-:Y:S01]  /*29a0*/  LOP3.LUT R2, R19, 0x1f, RZ, 0xc0, !PT ;  /* 0x0000001f13027812 */ /* 0x000fe200078ec0ff */
[----:B------:R-:W-:Y:S01]  /*29b0*/  IMAD.MOV.U32 R19, RZ, RZ, RZ ;  /* 0x000000ffff137224 */ /* 0x000fe200078e00ff */
[----:B------:R-:W-:Y:S01]  /*29c0*/  SHF.R.U64 R15, R4, R15, R5 ;  /* 0x0000000f040f7219 */ /* 0x000fe20000001205 */
[----:B------:R-:W-:Y:S03]  /*29d0*/  STG.E.64 desc[UR4][R8.64+0x100], R26 ;  /* 0x0001001a08007986 */ /* 0x000fe6000c101b04 */
[----:B------:R-:W-:Y:S01]  /*29e0*/  LOP3.LUT R18, R15, 0x1f, RZ, 0xc0, !PT ;  /* 0x0000001f0f127812 */ /* 0x000fe200078ec0ff */
[----:B------:R0:W-:Y:S04]  /*29f0*/  STG.E.64 desc[UR4][R8.64], R2 ;  /* 0x0000000208007986 */ /* 0x0001e8000c101b04 */
[----:B------:R1:W-:Y:S01]  /*2a00*/  STG.E.64 desc[UR4][R8.64+0x200], R18 ;  /* 0x0002001208007986 */ /* 0x0003e2000c101b04 */
[----:B0-----:R-:W-:-:S05]  /*2a10*/  VIADD R3, R12, 0x23 ;  /* 0x000000230c037836 */ /* 0x001fca0000000000 */
[----:B------:R-:W-:-:S05]  /*2a20*/  LEA.HI R15, R3, -R13, RZ, 0x1a ;  /* 0x8000000d030f7211 */ /* 0x000fca00078fd0ff */
[----:B------:R-:W-:Y:S02]  /*2a30*/  IMAD R28, R15, 0x8, R0 ;  /* 0x000000080f1c7824 */ /* 0x000fe400078e0200 */
[----:B------:R-:W-:-:S03]  /*2a40*/  VIADD R15, R12, 0xf ;  /* 0x0000000f0c0f7836 */ /* 0x000fc60000000000 */
[----:B-1----:R0:W4:Y:S01]  /*2a50*/  LDL.64 R18, [R28] ;  /* 0x000000001c127983 */ /* 0x0021220000100a00 */
[----:B------:R-:W-:Y:S01]  /*2a60*/  VIADD R27, R12, 0x1e ;  /* 0x0000001e0c1b7836 */ /* 0x000fe20000000000 */
[----:B------:R-:W-:Y:S01]  /*2a70*/  LOP3.LUT R15, R15, 0x2f, RZ, 0xc0, !PT ;  /* 0x0000002f0f0f7812 */ /* 0x000fe200078ec0ff */
[----:B------:R-:W-:Y:S01]  /*2a80*/  @P2 IMAD.SHL.U32 R25, R25, 0x2, RZ ;  /* 0x0000000219192824 */ /* 0x000fe200078e00ff */
[----:B------:R-:W-:Y:S02]  /*2a90*/  @P2 LOP3.LUT R2, R24, 0x3f, RZ, 0x3c, !PT ;  /* 0x0000003f18022812 */ /* 0x000fe400078e3cff */
[----:B------:R-:W-:Y:S02]  /*2aa0*/  LOP3.LUT R27, R27, 0x3e, RZ, 0xc0, !PT ;  /* 0x0000003e1b1b7812 */ /* 0x000fe400078ec0ff */
[----:B------:R-:W-:Y:S02]  /*2ab0*/  SHF.R.U64 R29, R4, R15, R5 ;  /* 0x0000000f041d7219 */ /* 0x000fe40000001205 */
[----:B------:R-:W-:-:S02]  /*2ac0*/  @P2 SHF.L.U32 R2, R25, R2, RZ ;  /* 0x0000000219022219 */ /* 0x000fc400000006ff */
[-C--:B------:R-:W-:Y:S01]  /*2ad0*/  @P2 SHF.R.U64 R15, R22, R24.reuse, R23 ;  /* 0x00000018160f2219 */ /* 0x080fe20000001217 */
[----:B------:R-:W-:Y:S01]  /*2ae0*/  IMAD.MOV.U32 R23, RZ, RZ, RZ ;  /* 0x000000ffff177224 */ /* 0x000fe200078e00ff */
[----:B------:R-:W-:Y:S02]  /*2af0*/  ISETP.GE.U32.AND P0, PT, R27, 0x3c, PT ;  /* 0x0000003c1b00780c */ /* 0x000fe40003f06070 */
[----:B------:R-:W-:Y:S01]  /*2b00*/  @P2 LOP3.LUT R15, R2, R15, RZ, 0xfc, !PT ;  /* 0x0000000f020f2212 */ /* 0x000fe200078efcff */
[----:B------:R-:W-:Y:S01]  /*2b10*/  VIADD R2, R12, 0x28 ;  /* 0x000000280c027836 */ /* 0x000fe20000000000 */
[----:B------:R-:W-:Y:S01]  /*2b20*/  @!P2 SHF.R.U64 R15, R20, R24, R21 ;  /* 0x00000018140fa219 */ /* 0x000fe20000001215 */
[C---:B------:R-:W-:Y:S01]  /*2b30*/  VIADD R24, R12.reuse, 0x19 ;  /* 0x000000190c187836 */ /* 0x040fe20000000000 */
[----:B------:R-:W-:Y:S01]  /*2b40*/  LOP3.LUT R22, R29, 0x1f, RZ, 0xc0, !PT ;  /* 0x0000001f1d167812 */ /* 0x000fe200078ec0ff */
[----:B------:R-:W-:Y:S01]  /*2b50*/  VIADD R20, R12, 0x14 ;  /* 0x000000140c147836 */ /* 0x000fe20000000000 */
[----:B------:R-:W-:-:S02]  /*2b60*/  LEA.HI R29, R2, -R13, RZ, 0x1a ;  /* 0x8000000d021d7211 */ /* 0x000fc400078fd0ff */
[----:B------:R-:W-:Y:S01]  /*2b70*/  LOP3.LUT R25, R24, 0x39, RZ, 0xc0, !PT ;  /* 0x0000003918197812 */ /* 0x000fe200078ec0ff */
[----:B------:R1:W-:Y:S01]  /*2b80*/  STG.E.64 desc[UR4][R8.64+0x300], R22 ;  /* 0x0003001608007986 */ /* 0x0003e2000c101b04 */
[--C-:B------:R-:W-:Y:S01]  /*2b90*/  SHF.R.U64 R24, R4, R27, R5.reuse ;  /* 0x0000001b04187219 */ /* 0x100fe20000001205 */
[----:B------:R-:W-:Y:S01]  /*2ba0*/  @P0 IMAD.SHL.U32 R6, R6, 0x2, RZ ;  /* 0x0000000206060824 */ /* 0x000fe200078e00ff */
[----:B------:R-:W-:Y:S01]  /*2bb0*/  @P0 LOP3.LUT R27, R27, 0x3f, RZ, 0x3c, !PT ;  /* 0x0000003f1b1b0812 */ /* 0x000fe200078e3cff */
[----:B------:R-:W-:Y:S01]  /*2bc0*/  VIADD R26, R12, 0x37 ;  /* 0x000000370c1a7836 */ /* 0x000fe20000000000 */
[----:B------:R-:W-:Y:S01]  /*2bd0*/  LOP3.LUT R21, R20, 0x34, RZ, 0xc0, !PT ;  /* 0x0000003414157812 */ /* 0x000fe200078ec0ff */
[----:B------:R-:W-:Y:S01]  /*2be0*/  IMAD R29, R29, 0x8, R0 ;  /* 0x000000081d1d7824 */ /* 0x000fe200078e0200 */
[----:B------:R-:W-:Y:S01]  /*2bf0*/  @P0 SHF.L.U32 R27, R6, R27, RZ ;  /* 0x0000001b061b0219 */ /* 0x000fe200000006ff */
[----:B------:R-:W-:Y:S01]  /*2c00*/  VIADD R6, R12, 0x32 ;  /* 0x000000320c067836 */ /* 0x000fe20000000000 */
[--C-:B-1----:R-:W-:Y:S01]  /*2c10*/  SHF.R.U64 R23, R4, R25, R5.reuse ;  /* 0x0000001904177219 */ /* 0x102fe20000001205 */
[----:B------:R-:W-:Y:S01]  /*2c20*/  VIADD R25, R12, 0x2d ;  /* 0x0000002d0c197836 */ /* 0x000fe20000000000 */
[----:B------:R-:W-:-:S02]  /*2c30*/  SHF.R.U64 R22, R4, R21, R5 ;  /* 0x0000001504167219 */ /* 0x000fc40000001205 */
[----:B------:R-:W-:Y:S01]  /*2c40*/  @P0 LOP3.LUT R24, R27, R24, RZ, 0xfc, !PT ;  /* 0x000000181b180212 */ /* 0x000fe200078efcff */
[----:B------:R1:W5:Y:S01]  /*2c50*/  LDL.64 R4, [R29] ;  /* 0x000000001d047983 */ /* 0x0003620000100a00 */
[----:B------:R-:W-:-:S05]  /*2c60*/  LEA.HI R21, R25, -R13, RZ, 0x1a ;  /* 0x8000000d19157211 */ /* 0x000fca00078fd0ff */
[----:B------:R-:W-:-:S06]  /*2c70*/  IMAD R21, R21, 0x8, R0 ;  /* 0x0000000815157824 */ /* 0x000fcc00078e0200 */
[----:B------:R-:W5:Y:S01]  /*2c80*/  LDL.64 R20, [R21] ;  /* 0x0000000015147983 */ /* 0x000f620000100a00 */
[----:B------:R-:W-:Y:S02]  /*2c90*/  LOP3.LUT R22, R22, 0x1f, RZ, 0xc0, !PT ;  /* 0x0000001f16167812 */ /* 0x000fe400078ec0ff */
[----:B0-----:R-:W-:Y:S02]  /*2ca0*/  LOP3.LUT R28, R15, 0x1f, RZ, 0xc0, !PT ;  /* 0x0000001f0f1c7812 */ /* 0x001fe400078ec0ff */
[----:B------:R-:W-:Y:S01]  /*2cb0*/  LOP3.LUT R3, R3, 0x23, RZ, 0xc0, !PT ;  /* 0x0000002303037812 */ /* 0x000fe200078ec0ff */
[----:B-1----:R-:W-:-:S05]  /*2cc0*/  IMAD.MOV.U32 R29, RZ, RZ, RZ ;  /* 0x000000ffff1d7224 */ /* 0x002fca00078e00ff */
[----:B------:R-:W-:Y:S01]  /*2cd0*/  STG.E.64 desc[UR4][R8.64+0x1900], R28 ;  /* 0x0019001c08007986 */ /* 0x000fe2000c101b04 */
[----:B--2---:R-:W-:Y:S02]  /*2ce0*/  @!P1 SHF.L.W.U32.HI R14, R14, 0x4, R11 ;  /* 0x000000040e0e9819 */ /* 0x004fe40000010e0b */
[-C--:B------:R-:W-:Y:S02]  /*2cf0*/  LEA.HI R11, R6, -R13.reuse, RZ, 0x1a ;  /* 0x8000000d060b7211 */ /* 0x080fe400078fd0ff */
[----:B---3--:R-:W-:Y:S02]  /*2d00*/  @P1 SHF.R.U64 R14, R16, R10, R17 ;  /* 0x0000000a100e1219 */ /* 0x008fe40000001211 */
[----:B------:R-:W-:Y:S01]  /*2d10*/  LEA.HI R17, R26, -R13, RZ, 0x1a ;  /* 0x8000000d1a117211 */ /* 0x000fe200078fd0ff */
[--C-:B------:R-:W-:Y:S01]  /*2d20*/  IMAD R27, R11, 0x8, R0.reuse ;  /* 0x000000080b1b7824 */ /* 0x100fe200078e0200 */
[----:B------:R-:W-:Y:S01]  /*2d30*/  LOP3.LUT R10, R23, 0x1f, RZ, 0xc0, !PT ;  /* 0x0000001f170a7812 */ /* 0x000fe200078ec0ff */
[----:B------:R-:W-:Y:S01]  /*2d40*/  IMAD.MOV.U32 R11, RZ, RZ, RZ ;  /* 0x000000ffff0b7224 */ /* 0x000fe200078e00ff */
[----:B------:R-:W-:Y:S01]  /*2d50*/  LOP3.LUT R16, R24, 0x1f, RZ, 0xc0, !PT ;  /* 0x0000001f18107812 */ /* 0x000fe200078ec0ff */
[----:B------:R-:W-:-:S02]  /*2d60*/  IMAD R30, R17, 0x8, R0 ;  /* 0x00000008111e7824 */ /* 0x000fc400078e0200 */
[----:B------:R-:W-:Y:S01]  /*2d70*/  IMAD.MOV.U32 R17, RZ, RZ, RZ ;  /* 0x000000ffff117224 */ /* 0x000fe200078e00ff */
[----:B------:R0:W-:Y:S01]  /*2d80*/  STG.E.64 desc[UR4][R8.64+0x500], R10 ;  /* 0x0005000a08007986 */ /* 0x0001e2000c101b04 */
[----:B------:R-:W-:-:S03]  /*2d90*/  IMAD.MOV.U32 R23, RZ, RZ, RZ ;  /* 0x000000ffff177224 */ /* 0x000fc600078e00ff */
[----:B------:R1:W-:Y:S04]  /*2da0*/  STG.E.64 desc[UR4][R8.64+0x600], R16 ;  /* 0x0006001008007986 */ /* 0x0003e8000c101b04 */
[----:B------:R2:W-:Y:S04]  /*2db0*/  STG.E.64 desc[UR4][R8.64+0x400], R22 ;  /* 0x0004001608007986 */ /* 0x0005e8000c101b04 */
[----:B0-----:R0:W3:Y:S04]  /*2dc0*/  LDL.64 R10, [R27] ;  /* 0x000000001b0a7983 */ /* 0x0010e80000100a00 */
[----:B-1----:R1:W3:Y:S01]  /*2dd0*/  LDL.64 R16, [R30] ;  /* 0x000000001e107983 */ /* 0x0022e20000100a00 */
[----:B--2---:R-:W-:Y:S01]  /*2de0*/  LOP3.LUT R22, R7, 0x1f, RZ, 0xc0, !PT ;  /* 0x0000001f07167812 */ /* 0x004fe200078ec0ff */
[----:B------:R-:W-:-:S02]  /*2df0*/  VIADD R7, R12, 0x41 ;  /* 0x000000410c077836 */ /* 0x000fc40000000000 */
[----:B------:R-:W-:-:S03]  /*2e00*/  VIADD R24, R12, 0x46 ;  /* 0x000000460c187836 */ /* 0x000fc60000000000 */
[----:B------:R-:W-:-:S05]  /*2e10*/  LEA.HI R15, R7, -R13, RZ, 0x1a ;  /* 0x8000000d070f7211 */ /* 0x000fca00078fd0ff */
[--C-:B0-----:R-:W-:Y:S01]  /*2e20*/  IMAD R27, R15, 0x8, R0.reuse ;  /* 0x000000080f1b7824 */ /* 0x101fe200078e0200 */
[----:B------:R-:W-:Y:S01]  /*2e30*/  LEA.HI R15, R24, -R13, RZ, 0x1a ;  /* 0x8000000d180f7211 */ /* 0x000fe200078fd0ff */
[----:B------:R0:W-:Y:S04]  /*2e40*/  STG.E.64 desc[UR4][R8.64+0x1300], R22 ;  /* 0x0013001608007986 */ /* 0x0001e8000c101b04 */
[----:B-1----:R-:W-:Y:S01]  /*2e50*/  IMAD R30, R15, 0x8, R0 ;  /* 0x000000080f1e7824 */ /* 0x002fe200078e0200 */
[----:B------:R-:W-:Y:S01]  /*2e60*/  LOP3.LUT R14, R14, 0x1f, RZ, 0xc0, !PT ;  /* 0x0000001f0e0e7812 */ /* 0x000fe200078ec0ff */
[----:B------:R-:W-:Y:S01]  /*2e70*/  IMAD.MOV.U32 R15, RZ, RZ, RZ ;  /* 0x000000ffff0f7224 */ /* 0x000fe200078e00ff */
[----:B----4-:R-:W-:Y:S02]  /*2e80*/  SHF.R.U64 R3, R18, R3, R19 ;  /* 0x0000000312037219 */ /* 0x010fe40000001213 */
[----:B------:R-:W2:Y:S04]  /*2e90*/  LDL.64 R18, [R30] ;  /* 0x000000001e127983 */ /* 0x000ea80000100a00 */
[----:B0-----:R0:W4:Y:S04]  /*2ea0*/  LDL.64 R22, [R27] ;  /* 0x000000001b167983 */ /* 0x0011280000100a00 */
[----:B------:R1:W-:Y:S01]  /*2eb0*/  STG.E.64 desc[UR4][R8.64+0xc00], R14 ;  /* 0x000c000e08007986 */ /* 0x0003e2000c101b04 */
[----:B------:R-:W-:Y:S01]  /*2ec0*/  LOP3.LUT R28, R3, 0x1f, RZ, 0xc0, !PT ;  /* 0x0000001f031c7812 */ /* 0x000fe200078ec0ff */
[----:B-1----:R-:W-:-:S05]  /*2ed0*/  VIADD R14, R12, 0x4b ;  /* 0x0000004b0c0e7836 */ /* 0x002fca0000000000 */
[----:B------:R-:W-:-:S05]  /*2ee0*/  LEA.HI R3, R14, -R13, RZ, 0x1a ;  /* 0x8000000d0e037211 */ /* 0x000fca00078fd0ff */
[----:B------:R-:W-:Y:S01]  /*2ef0*/  IMAD R3, R3, 0x8, R0 ;  /* 0x0000000803037824 */ /* 0x000fe200078e0200 */
[----:B0-----:R-:W-:-:S05]  /*2f00*/  LOP3.LUT R27, R2, 0x28, RZ, 0xc0, !PT ;  /* 0x00000028021b7812 */ /* 0x001fca00078ec0ff */
[----:B------:R-:W2:Y:S01]  /*2f10*/  LDL.64 R2, [R3] ;  /* 0x0000000003027983 */ /* 0x000ea20000100a00 */
[----:B------:R-:W-:Y:S01]  /*2f20*/  LOP3.LUT R25, R25, 0x2d, RZ, 0xc0, !PT ;  /* 0x0000002d19197812 */ /* 0x000fe200078ec0ff */
[----:B------:R-:W-:Y:S01]  /*2f30*/  VIADD R15, R12, 0x50 ;  /* 0x000000500c0f7836 */ /* 0x000fe20000000000 */
[----:B-----5:R-:W-:-:S04]  /*2f40*/  SHF.R.U64 R27, R4, R27, R5 ;  /* 0x0000001b041b7219 */ /* 0x020fc80000001205 */
[----:B------:R-:W-:Y:S02]  /*2f50*/  LEA.HI R5, R15, -R13, RZ, 0x1a ;  /* 0x8000000d0f057211 */ /* 0x000fe400078fd0ff */
[----:B------:R-:W-:Y:S02]  /*2f60*/  SHF.R.U64 R21, R20, R25, R21 ;  /* 0x0000001914157219 */ /* 0x000fe40000001215 */
[----:B------:R-:W-:Y:S01]  /*2f70*/  LOP3.LUT R25, R6, 0x32, RZ, 0xc0, !PT ;  /* 0x0000003206197812 */ /* 0x000fe200078ec0ff */
[----:B------:R-:W-:Y:S01]  /*2f80*/  VIADD R6, R12, 0x55 ;  /* 0x000000550c067836 */ /* 0x000fe20000000000 */
[----:B------:R-:W-:Y:S01]  /*2f90*/  LOP3.LUT R20, R27, 0x1f, RZ, 0xc0, !PT ;  /* 0x0000001f1b147812 */ /* 0x000fe200078ec0ff */
[----:B------:R-:W-:-:S06]  /*2fa0*/  IMAD R5, R5, 0x8, R0 ;  /* 0x0000000805057824 */ /* 0x000fcc00078e0200 */
[----:B------:R-:W5:Y:S01]  /*2fb0*/  LDL.64 R4, [R5] ;  /* 0x0000000005047983 */ /* 0x000f620000100a00 */
[----:B------:R-:W-:-:S03]  /*2fc0*/  LOP3.LUT R7, R7, 0x21, RZ, 0xc0, !PT ;  /* 0x0000002107077812 */ /* 0x000fc600078ec0ff */
[----:B------:R-:W-:Y:S01]  /*2fd0*/  STG.E.64 desc[UR4][R8.64+0x700], R28 ;  /* 0x0007001c08007986 */ /* 0x000fe2000c101b04 */
[----:B---3--:R-:W-:Y:S02]  /*2fe0*/  SHF.R.U64 R25, R10, R25, R11 ;  /* 0x000000190a197219 */ /* 0x008fe4000000120b */
[----:B------:R-:W-:Y:S02]  /*2ff0*/  LOP3.LUT R11, R26, 0x37, RZ, 0xc0, !PT ;  /* 0x000000371a0b7812 */ /* 0x000fe400078ec0ff */
[----:B------:R-:W-:Y:S02]  /*3000*/  LOP3.LUT R10, R21, 0x1f, RZ, 0xc0, !PT ;  /* 0x0000001f150a7812 */ /* 0x000fe400078ec0ff */
[----:B------:R-:W-:Y:S01]  /*3010*/  SHF.R.U64 R17, R16, R11, R17 ;  /* 0x0000000b10117219 */ /* 0x000fe20000001211 */
[----:B------:R-:W-:Y:S01]  /*3020*/  IMAD.MOV.U32 R11, RZ, RZ, RZ ;  /* 0x000000ffff0b7224 */ /* 0x000fe200078e00ff */
[----:B------:R-:W-:Y:S01]  /*3030*/  LOP3.LUT R16, R25, 0x1f, RZ, 0xc0, !PT ;  /* 0x0000001f19107812 */ /* 0x000fe200078ec0ff */
[----:B------:R-:W-:Y:S01]  /*3040*/  IMAD.MOV.U32 R21, RZ, RZ, RZ ;  /* 0x000000ffff157224 */ /* 0x000fe200078e00ff */
[----:B------:R-:W-:-:S02]  /*3050*/  LEA.HI R25, R6, -R13, RZ, 0x1a ;  /* 0x8000000d06197211 */ /* 0x000fc400078fd0ff */
[----:B------:R0:W-:Y:S04]  /*3060*/  STG.E.64 desc[UR4][R8.64+0x900], R10 ;  /* 0x0009000a08007986 */ /* 0x0001e8000c101b04 */
[----:B------:R1:W-:Y:S01]  /*3070*/  STG.E.64 desc[UR4][R8.64+0x800], R20 ;  /* 0x0008001408007986 */ /* 0x0003e2000c101b04 */
[----:B------:R-:W-:Y:S01]  /*3080*/  VIADD R26, R12, 0x5a ;  /* 0x0000005a0c1a7836 */ /* 0x000fe20000000000 */
[----:B0-----:R-:W-:Y:S01]  /*3090*/  LOP3.LUT R10, R17, 0x1f, RZ, 0xc0, !PT ;  /* 0x0000001f110a7812 */ /* 0x001fe200078ec0ff */
[----:B-1----:R-:W-:-:S04]  /*30a0*/  IMAD R20, R25, 0x8, R0 ;  /* 0x0000000819147824 */ /* 0x002fc800078e0200 */
[----:B------:R0:W-:Y:S01]  /*30b0*/  STG.E.64 desc[UR4][R8.64+0xb00], R10 ;  /* 0x000b000a08007986 */ /* 0x0001e2000c101b04 */
[----:B------:R-:W-:Y:S01]  /*30c0*/  IMAD.MOV.U32 R17, RZ, RZ, RZ ;  /* 0x000000ffff117224 */ /* 0x000fe200078e00ff */
[----:B------:R-:W-:-:S04]  /*30d0*/  LEA.HI R21, R26, -R13, RZ, 0x1a ;  /* 0x8000000d1a157211 */ /* 0x000fc800078fd0ff */
[----:B------:R1:W-:Y:S04]  /*30e0*/  STG.E.64 desc[UR4][R8.64+0xa00], R16 ;  /* 0x000a001008007986 */ /* 0x0003e8000c101b04 */
[----:B0-----:R0:W3:Y:S01]  /*30f0*/  LDL.64 R10, [R20] ;  /* 0x00000000140a7983 */ /* 0x0010e20000100a00 */
[----:B------:R-:W-:Y:S01]  /*3100*/  IMAD R27, R21, 0x8, R0 ;  /* 0x00000008151b7824 */ /* 0x000fe200078e0200 */
[----:B----4-:R-:W-:Y:S02]  /*3110*/  SHF.R.U64 R22, R22, R7, R23 ;  /* 0x0000000716167219 */ /* 0x010fe40000001217 */
[----:B-1----:R-:W-:Y:S01]  /*3120*/  LOP3.LUT R17, R24, 0x26, RZ, 0xc0, !PT ;  /* 0x0000002618117812 */ /* 0x002fe200078ec0ff */
[----:B------:R-:W-:-:S03]  /*3130*/  VIADD R7, R12, 0x69 ;  /* 0x000000690c077836 */ /* 0x000fc60000000000 */
[----:B--2---:R-:W-:Y:S02]  /*3140*/  SHF.R.U64 R17, R18, R17, R19 ;  /* 0x0000001112117219 */ /* 0x004fe40000001213 */
[----:B------:R1:W2:Y:S01]  /*3150*/  LDL.64 R18, [R27] ;  /* 0x000000001b127983 */ /* 0x0002a20000100a00 */
[----:B------:R-:W-:Y:S01]  /*3160*/  VIADD R25, R12, 0x64 ;  /* 0x000000640c197836 */ /* 0x000fe20000000000 */
[-C--:B------:R-:W-:Y:S02]  /*3170*/  LEA.HI R29, R7, -R13.reuse, RZ, 0x1a ;  /* 0x8000000d071d7211 */ /* 0x080fe400078fd0ff */
[----:B0-----:R-:W-:Y:S02]  /*3180*/  LOP3.LUT R20, R17, 0x1f, RZ, 0xc0, !PT ;  /* 0x0000001f11147812 */ /* 0x001fe400078ec0ff */
[----:B------:R-:W-:Y:S01]  /*3190*/  LEA.HI R23, R25, -R13, RZ, 0x1a ;  /* 0x8000000d19177211 */ /* 0x000fe200078fd0ff */
[----:B------:R-:W-:Y:S01]  /*31a0*/  IMAD.MOV.U32 R17, RZ, RZ, RZ ;  /* 0x000000ffff117224 */ /* 0x000fe200078e00ff */
[----:B------:R-:W-:Y:S01]  /*31b0*/  LOP3.LUT R16, R22, 0x1f, RZ, 0xc0, !PT ;  /* 0x0000001f16107812 */ /* 0x000fe200078ec0ff */
[----:B------:R-:W-:-:S02]  /*31c0*/  IMAD R29, R29, 0x8, R0 ;  /* 0x000000081d1d7824 */ /* 0x000fc400078e0200 */
[----:B------:R-:W-:Y:S02]  /*31d0*/  VIADD R24, R12, 0x6e ;  /* 0x0000006e0c187836 */ /* 0x000fe40000000000 */
[--C-:B------:R-:W-:Y:S01]  /*31e0*/  IMAD R23, R23, 0x8, R0.reuse ;  /* 0x0000000817177824 */ /* 0x100fe200078e0200 */
[----:B------:R0:W-:Y:S01]  /*31f0*/  STG.E.64 desc[UR4][R8.64+0xd00], R16 ;  /* 0x000d001008007986 */ /* 0x0001e2000c101b04 */
[----:B-1----:R-:W-:Y:S01]  /*3200*/  LOP3.LUT R27, R14, 0x2b, RZ, 0xc0, !PT ;  /* 0x0000002b0e1b7812 */ /* 0x002fe200078ec0ff */
[----:B------:R-:W-:Y:S01]  /*3210*/  VIADD R14, R12, 0x73 ;  /* 0x000000730c0e7836 */ /* 0x000fe20000000000 */
[----:B------:R-:W-:Y:S01]  /*3220*/  LEA.HI R31, R24, -R13, RZ, 0x1a ;  /* 0x8000000d181f7211 */ /* 0x000fe200078fd0ff */
[----:B------:R-:W-:Y:S01]  /*3230*/  IMAD.MOV.U32 R21, RZ, RZ, RZ ;  /* 0x000000ffff157224 */ /* 0x000fe200078e00ff */
[----:B------:R-:W4:Y:S01]  /*3240*/  LDL.64 R22, [R23] ;  /* 0x0000000017167983 */ /* 0x000f220000100a00 */
[----:B------:R-:W-:Y:S02]  /*3250*/  SHF.R.U64 R27, R2, R27, R3 ;  /* 0x0000001b021b7219 */ /* 0x000fe40000001203 */
[----:B------:R-:W-:Y:S01]  /*3260*/  IMAD R31, R31, 0x8, R0 ;  /* 0x000000081f1f7824 */ /* 0x000fe200078e0200 */
[----:B0-----:R-:W4:Y:S01]  /*3270*/  LDL.64 R16, [R29] ;  /* 0x000000001d107983 */ /* 0x001f220000100a00 */
[----:B------:R-:W-:-:S03]  /*3280*/  LEA.HI R3, R14, -R13, RZ, 0x1a ;  /* 0x8000000d0e037211 */ /* 0x000fc600078fd0ff */
[----:B------:R0:W-:Y:S02]  /*3290*/  STG.E.64 desc[UR4][R8.64+0xe00], R20 ;  /* 0x000e001408007986 */ /* 0x0001e4000c101b04 */
[----:B------:R-:W-:-:S06]  /*32a0*/  IMAD R3, R3, 0x8, R0 ;  /* 0x0000000803037824 */ /* 0x000fcc00078e0200 */
[----:B------:R-:W4:Y:S04]  /*32b0*/  LDL.64 R2, [R3] ;  /* 0x0000000003027983 */ /* 0x000f280000100a00 */
[----:B0-----:R-:W4:Y:S01]  /*32c0*/  LDL.64 R20, [R31] ;  /* 0x000000001f147983 */ /* 0x001f220000100a00 */
[----:B------:R-:W-:-:S04]  /*32d0*/  LOP3.LUT R15, R15, 0x30, RZ, 0xc0, !PT ;  /* 0x000000300f0f7812 */ /* 0x000fc800078ec0ff */
[----:B-----5:R-:W-:Y:S02]  /*32e0*/  SHF.R.U64 R5, R4, R15, R5 ;  /* 0x0000000f04057219 */ /* 0x020fe40000001205 */
[----:B------:R-:W-:Y:S02]  /*32f0*/  LOP3.LUT R15, R6, 0x35, RZ, 0xc0, !PT ;  /* 0x00000035060f7812 */ /* 0x000fe400078ec0ff */
[----:B------:R-:W-:Y:S02]  /*3300*/  LOP3.LUT R4, R27, 0x1f, RZ, 0xc0, !PT ;  /* 0x0000001f1b047812 */ /* 0x000fe400078ec0ff */
[----:B------:R-:W-:Y:S02]  /*3310*/  LOP3.LUT R7, R7, 0x29, RZ, 0xc0, !PT ;  /* 0x0000002907077812 */ /* 0x000fe400078ec0ff */
[----:B------:R-:W-:Y:S01]  /*3320*/  LOP3.LUT R25, R25, 0x24, RZ, 0xc0, !PT ;  /* 0x0000002419197812 */ /* 0x000fe200078ec0ff */
[C---:B------:R-:W-:Y:S02]  /*3330*/  VIADD R28, R12.reuse, 0x87 ;  /* 0x000000870c1c7836 */ /* 0x040fe40000000000 */
[----:B------:R-:W-:Y:S01]  /*3340*/  VIADD R30, R12, 0x9b ;  /* 0x0000009b0c1e7836 */ /* 0x000fe20000000000 */
[----:B---3--:R-:W-:-:S02]  /*3350*/  SHF.R.U64 R15, R10, R15, R11 ;  /* 0x0000000f0a0f7219 */ /* 0x008fc4000000120b */
[----:B------:R-:W-:Y:S01]  /*3360*/  LOP3.LUT R10, R5, 0x1f, RZ, 0xc0, !PT ;  /* 0x0000001f050a7812 */ /* 0x000fe200078ec0ff */
[----:B------:R-:W-:-:S05]  /*3370*/  IMAD.MOV.U32 R5, RZ, RZ, RZ ;  /* 0x000000ffff057224 */ /* 0x000fca00078e00ff */
[----:B------:R0:W-:Y:S01]  /*3380*/  STG.E.64 desc[UR4][R8.64+0xf00], R4 ;  /* 0x000f000408007986 */ /* 0x0001e2000c101b04 */
[----:B------:R-:W-:Y:S01]  /*3390*/  IMAD.MOV.U32 R11, RZ, RZ, RZ ;  /* 0x000000ffff0b7224 */ /* 0x000fe200078e00ff */
[----:B0-----:R-:W-:Y:S02]  /*33a0*/  LOP3.LUT R4, R15, 0x1f, RZ, 0xc0, !PT ;  /* 0x0000001f0f047812 */ /* 0x001fe400078ec0ff */
[----:B------:R-:W-:-:S04]  /*33b0*/  LOP3.LUT R15, R26, 0x3a, RZ, 0xc0, !PT ;  /* 0x0000003a1a0f7812 */ /* 0x000fc800078ec0ff */
[----:B--2---:R-:W-:Y:S01]  /*33c0*/  SHF.R.U64 R15, R18, R15, R19 ;  /* 0x0000000f120f7219 */ /* 0x004fe20000001213 */
[C---:B------:R-:W-:Y:S01]  /*33d0*/  VIADD R18, R12.reuse, 0x78 ;  /* 0x000000780c127836 */ /* 0x040fe20000000000 */
[----:B------:R0:W-:Y:S04]  /*33e0*/  STG.E.64 desc[UR4][R8.64+0x1000], R10 ;  /* 0x0010000a08007986 */ /* 0x0001e8000c101b04 */
[----:B------:R1:W-:Y:S01]  /*33f0*/  STG.E.64 desc[UR4][R8.64+0x1100], R4 ;  /* 0x0011000408007986 */ /* 0x0003e2000c101b04 */
[----:B------:R-:W-:Y:S01]  /*3400*/  LOP3.LUT R6, R15, 0x1f, RZ, 0xc0, !PT ;  /* 0x0000001f0f067812 */ /* 0x000fe200078ec0ff */
[----:B0-----:R-:W-:Y:S01]  /*3410*/  VIADD R10, R12, 0x82 ;  /* 0x000000820c0a7836 */ /* 0x001fe20000000000 */
[----:B------:R-:W-:-:S04]  /*3420*/  LEA.HI R11, R18, -R13, RZ, 0x1a ;  /* 0x8000000d120b7211 */ /* 0x000fc800078fd0ff */
[----:B-1----:R-:W-:Y:S01]  /*3430*/  LEA.HI R5, R10, -R13, RZ, 0x1a ;  /* 0x8000000d0a057211 */ /* 0x002fe200078fd0ff */
[--C-:B------:R-:W-:Y:S01]  /*3440*/  IMAD R4, R11, 0x8, R0.reuse ;  /* 0x000000080b047824 */ /* 0x100fe200078e0200 */
[----:B----4-:R-:W-:Y:S01]  /*3450*/  SHF.R.U64 R17, R16, R7, R17 ;  /* 0x0000000710117219 */ /* 0x010fe20000001211 */
[----:B------:R-:W-:Y:S01]  /*3460*/  IMAD.MOV.U32 R7, RZ, RZ, RZ ;  /* 0x000000ffff077224 */ /* 0x000fe200078e00ff */
[----:B------:R-:W-:Y:S01]  /*3470*/  LOP3.LUT R11, R24, 0x2e, RZ, 0xc0, !PT ;  /* 0x0000002e180b7812 */ /* 0x000fe200078ec0ff */
[----:B------:R-:W-:Y:S01]  /*3480*/  IMAD R15, R5, 0x8, R0 ;  /* 0x00000008050f7824 */ /* 0x000fe200078e0200 */
[----:B------:R-:W-:Y:S01]  /*3490*/  SHF.R.U64 R25, R22, R25, R23 ;  /* 0x0000001916197219 */ /* 0x000fe20000001217 */
[----:B------:R-:W2:Y:S01]  /*34a0*/  LDL.64 R4, [R4] ;  /* 0x0000000004047983 */ /* 0x000ea20000100a00 */
[C---:B------:R-:W-:Y:S01]  /*34b0*/  VIADD R24, R12.reuse, 0x91 ;  /* 0x000000910c187836 */ /* 0x040fe20000000000 */
[----:B------:R-:W-:Y:S01]  /*34c0*/  LOP3.LUT R32, R17, 0x1f, RZ, 0xc0, !PT ;  /* 0x0000001f11207812 */ /* 0x000fe200078ec0ff */
[C---:B------:R-:W-:Y:S01]  /*34d0*/  VIADD R26, R12.reuse, 0x8c ;  /* 0x0000008c0c1a7836 */ /* 0x040fe20000000000 */
[----:B------:R0:W-:Y:S01]  /*34e0*/  STG.E.64 desc[UR4][R8.64+0x1200], R6 ;  /* 0x0012000608007986 */ /* 0x0001e2000c101b04 */
[----:B------:R-:W-:Y:S01]  /*34f0*/  VIADD R22, R12, 0x96 ;  /* 0x000000960c167836 */ /* 0x000fe20000000000 */
[----:B------:R-:W-:Y:S01]  /*3500*/  LEA.HI R19, R28, -R13, RZ, 0x1a ;  /* 0x8000000d1c137211 */ /* 0x000fe200078fd0ff */
[----:B------:R-:W-:Y:S01]  /*3510*/  IMAD.MOV.U32 R17, RZ, RZ, RZ ;  /* 0x000000ffff117224 */ /* 0x000fe200078e00ff */
[----:B------:R-:W-:-:S02]  /*3520*/  LOP3.LUT R16, R25, 0x1f, RZ, 0xc0, !PT ;  /* 0x0000001f19107812 */ /* 0x000fc400078ec0ff */
[----:B------:R-:W-:Y:S01]  /*3530*/  LEA.HI R23, R24, -R13, RZ, 0x1a ;  /* 0x8000000d18177211 */ /* 0x000fe200078fd0ff */
[----:B------:R-:W-:Y:S01]  /*3540*/  IMAD R12, R19, 0x8, R0 ;  /* 0x00000008130c7824 */ /* 0x000fe200078e0200 */
[----:B------:R-:W-:Y:S01]  /*3550*/  SHF.R.U64 R11, R20, R11, R21 ;  /* 0x0000000b140b7219 */ /* 0x000fe20000001215 */
[----:B------:R1:W-:Y:S01]  /*3560*/  STG.E.64 desc[UR4][R8.64+0x1400], R16 ;  /* 0x0014001008007986 */ /* 0x0003e2000c101b04 */
[----:B------:R-:W-:-:S03]  /*3570*/  LEA.HI R21, R26, -R13, RZ, 0x1a ;  /* 0x8000000d1a157211 */ /* 0x000fc600078fd0ff */
[----:B0-----:R0:W3:Y:S01]  /*3580*/  LDL.64 R6, [R15] ;  /* 0x000000000f067983 */ /* 0x0010e20000100a00 */
[-C--:B------:R-:W-:Y:S01]  /*3590*/  LEA.HI R25, R22, -R13.reuse, RZ, 0x1a ;  /* 0x8000000d16197211 */ /* 0x080fe200078fd0ff */
[--C-:B------:R-:W-:Y:S01]  /*35a0*/  IMAD R19, R23, 0x8, R0.reuse ;  /* 0x0000000817137824 */ /* 0x100fe200078e0200 */
[----:B0-----:R-:W-:Y:S02]  /*35b0*/  LEA.HI R15, R30, -R13, RZ, 0x1a ;  /* 0x8000000d1e0f7211 */ /* 0x001fe400078fd0ff */
[----:B-1----:R-:W-:Y:S01]  /*35c0*/  LOP3.LUT R17, R14, 0x33, RZ, 0xc0, !PT ;  /* 0x000000330e117812 */ /* 0x002fe200078ec0ff */
[--C-:B------:R-:W-:Y:S01]  /*35d0*/  IMAD R14, R21, 0x8, R0.reuse ;  /* 0x00000008150e7824 */ /* 0x100fe200078e0200 */
[----:B------:R-:W4:Y:S01]  /*35e0*/  LDL.64 R12, [R12] ;  /* 0x000000000c0c7983 */ /* 0x000f220000100a00 */
[--C-:B------:R-:W-:Y:S02]  /*35f0*/  IMAD R16, R25, 0x8, R0.reuse ;  /* 0x0000000819107824 */ /* 0x100fe400078e0200 */
[----:B------:R-:W-:Y:S01]  /*3600*/  IMAD R20, R15, 0x8, R0 ;  /* 0x000000080f147824 */ /* 0x000fe200078e0200 */
[----:B------:R-:W-:Y:S01]  /*3610*/  SHF.R.U64 R0, R2, R17, R3 ;  /* 0x0000001102007219 */ /* 0x000fe20000001203 */
[----:B------:R-:W5:Y:S04]  /*3620*/  LDL.64 R14, [R14] ;  /* 0x000000000e0e7983 */ /* 0x000f680000100a00 */
[----:B------:R0:W5:Y:S04]  /*3630*/  LDL.64 R2, [R19] ;  /* 0x0000000013027983 */ /* 0x0001680000100a00 */
[----:B------:R-:W5:Y:S04]  /*3640*/  LDL.64 R16, [R16] ;  /* 0x0000000010107983 */ /* 0x000f680000100a00 */
[----:B------:R-:W5:Y:S01]  /*3650*/  LDL.64 R20, [R20] ;  /* 0x0000000014147983 */ /* 0x000f620000100a00 */
[----:B------:R-:W-:-:S02]  /*3660*/  LOP3.LUT R23, R18, 0x38, RZ, 0xc0, !PT ;  /* 0x0000003812177812 */ /* 0x000fc400078ec0ff */
[----:B------:R-:W-:Y:S01]  /*3670*/  LOP3.LUT R25, R26, 0x2c, RZ, 0xc0, !PT ;  /* 0x0000002c1a197812 */ /* 0x000fe200078ec0ff */
[----:B------:R-:W-:Y:S02]  /*3680*/  IMAD.MOV.U32 R33, RZ, RZ, RZ ;  /* 0x000000ffff217224 */ /* 0x000fe400078e00ff */
[----:B0-----:R-:W-:-:S03]  /*3690*/  IMAD.MOV.U32 R19, RZ, RZ, RZ ;  /* 0x000000ffff137224 */ /* 0x001fc600078e00ff */
[----:B------:R-:W-:Y:S01]  /*36a0*/  STG.E.64 desc[UR4][R8.64+0x1500], R32 ;  /* 0x0015002008007986 */ /* 0x000fe2000c101b04 */
[----:B--2---:R-:W-:Y:S02]  /*36b0*/  SHF.R.U64 R23, R4, R23, R5 ;  /* 0x0000001704177219 */ /* 0x004fe40000001205 */
[----:B------:R-:W-:Y:S02]  /*36c0*/  LOP3.LUT R5, R10, 0x22, RZ, 0xc0, !PT ;  /* 0x000000220a057812 */ /* 0x000fe400078ec0ff */
[----:B------:R-:W-:Y:S02]  /*36d0*/  LOP3.LUT R4, R11, 0x1f, RZ, 0xc0, !PT ;  /* 0x0000001f0b047812 */ /* 0x000fe400078ec0ff */
[----:B------:R-:W-:Y:S02]  /*36e0*/  LOP3.LUT R10, R0, 0x1f, RZ, 0xc0, !PT ;  /* 0x0000001f000a7812 */ /* 0x000fe400078ec0ff */
[----:B---3--:R-:W-:Y:S01]  /*36f0*/  SHF.R.U64 R7, R6, R5, R7 ;  /* 0x0000000506077219 */ /* 0x008fe20000001207 */
[----:B------:R-:W-:Y:S01]  /*3700*/  IMAD.MOV.U32 R5, RZ, RZ, RZ ;  /* 0x000000ffff057224 */ /* 0x000fe200078e00ff */
[----:B------:R-:W-:-:S02]  /*3710*/  LOP3.LUT R6, R23, 0x1f, RZ, 0xc0, !PT ;  /* 0x0000001f17067812 */ /* 0x000fc400078ec0ff */
[----:B------:R-:W-:Y:S02]  /*3720*/  LOP3.LUT R23, R28, 0x27, RZ, 0xc0, !PT ;  /* 0x000000271c177812 */ /* 0x000fe400078ec0ff */
[----:B------:R0:W-:Y:S01]  /*3730*/  STG.E.64 desc[UR4][R8.64+0x1600], R4 ;  /* 0x0016000408007986 */ /* 0x0001e2000c101b04 */
[----:B------:R-:W-:Y:S01]  /*3740*/  LOP3.LUT R18, R7, 0x1f, RZ, 0xc0, !PT ;  /* 0x0000001f07127812 */ /* 0x000fe200078ec0ff */
[----:B------:R-:W-:Y:S01]  /*3750*/  IMAD.MOV.U32 R11, RZ, RZ, RZ ;  /* 0x000000ffff0b7224 */ /* 0x000fe200078e00ff */
[----:B----4-:R-:W-:Y:S02]  /*3760*/  SHF.R.U64 R23, R12, R23, R13 ;  /* 0x000000170c177219 */ /* 0x010fe4000000120d */
[----:B------:R-:W-:Y:S02]  /*3770*/  LOP3.LUT R13, R22, 0x36, RZ, 0xc0, !PT ;  /* 0x00000036160d7812 */ /* 0x000fe400078ec0ff */
[----:B0-----:R-:W-:Y:S01]  /*3780*/  LOP3.LUT R5, R24, 0x31, RZ, 0xc0, !PT ;  /* 0x0000003118057812 */ /* 0x001fe200078ec0ff */
[----:B------:R-:W-:-:S03]  /*3790*/  IMAD.MOV.U32 R7, RZ, RZ, RZ ;  /* 0x000000ffff077224 */ /* 0x000fc600078e00ff */
[----:B-----5:R-:W-:Y:S02]  /*37a0*/  SHF.R.U64 R0, R2, R5, R3 ;  /* 0x0000000502007219 */ /* 0x020fe40000001203 */
[----:B------:R-:W-:Y:S02]  /*37b0*/  LOP3.LUT R3, R30, 0x3b, RZ, 0xc0, !PT ;  /* 0x0000003b1e037812 */ /* 0x000fe400078ec0ff */
[----:B------:R-:W-:Y:S02]  /*37c0*/  SHF.R.U64 R13, R16, R13, R17 ;  /* 0x0000000d100d7219 */ /* 0x000fe40000001211 */
[----:B------:R-:W-:Y:S02]  /*37d0*/  SHF.R.U64 R25, R14, R25, R15 ;  /* 0x000000190e197219 */ /* 0x000fe4000000120f */
[----:B------:R-:W-:Y:S01]  /*37e0*/  SHF.R.U64 R12, R20, R3, R21 ;  /* 0x00000003140c7219 */ /* 0x000fe20000001215 */
[----:B------:R0:W-:Y:S01]  /*37f0*/  STG.E.64 desc[UR4][R8.64+0x1700], R10 ;  /* 0x0017000a08007986 */ /* 0x0001e2000c101b04 */
[----:B------:R-:W-:Y:S01]  /*3800*/  LOP3.LUT R4, R23, 0x1f, RZ, 0xc0, !PT ;  /* 0x0000001f17047812 */ /* 0x000fe200078ec0ff */
[----:B------:R-:W-:Y:S01]  /*3810*/  IMAD.MOV.U32 R5, RZ, RZ, RZ ;  /* 0x000000ffff057224 */ /* 0x000fe200078e00ff */
[----:B------:R-:W-:Y:S01]  /*3820*/  LOP3.LUT R2, R25, 0x1f, RZ, 0xc0, !PT ;  /* 0x0000001f19027812 */ /* 0x000fe200078ec0ff */
[----:B------:R1:W-:Y:S01]  /*3830*/  STG.E.64 desc[UR4][R8.64+0x1800], R6 ;  /* 0x0018000608007986 */ /* 0x0003e2000c101b04 */
[----:B------:R-:W-:Y:S01]  /*3840*/  IMAD.MOV.U32 R3, RZ, RZ, RZ ;  /* 0x000000ffff037224 */ /* 0x000fe200078e00ff */
[----:B------:R-:W-:-:S02]  /*3850*/  LOP3.LUT R12, R12, 0x1f, RZ, 0xc0, !PT ;  /* 0x0000001f0c0c7812 */ /* 0x000fc400078ec0ff */
        /* <DEDUP_REMOVED lines=10> */
.L_x_8:
[----:B------:R-:W0:Y:S02]  /*3900*/  S2R R7, SR_TID.X ;  /* 0x0000000000077919 */ /* 0x000e240000002100 */
[----:B0-----:R-:W-:-:S04]  /*3910*/  IMAD.SHL.U32 R13, R7, 0x2, RZ ;  /* 0x00000002070d7824 */ /* 0x001fc800078e00ff */
[----:B------:R-:W-:-:S05]  /*3920*/  IMAD.WIDE.U32 R12, R13, 0x8, R4 ;  /* 0x000000080d0c7825 */ /* 0x000fca00078e0004 */
[----:B------:R-:W2:Y:S04]  /*3930*/  LDG.E.64.CONSTANT R10, desc[UR4][R12.64+0x8] ;  /* 0x000008040c0a7981 */ /* 0x000ea8000c1e9b00 */
[----:B------:R0:W3:Y:S01]  /*3940*/  LDG.E.64.CONSTANT R4, desc[UR4][R12.64] ;  /* 0x000000040c047981 */ /* 0x0000e2000c1e9b00 */
[----:B------:R-:W-:-:S04]  /*3950*/  IMAD.WIDE.U32 R2, R7, 0x8, R2 ;  /* 0x0000000807027825 */ /* 0x000fc800078e0002 */
[----:B------:R-:W-:Y:S02]  /*3960*/  IMAD.MOV.U32 R9, RZ, RZ, RZ ;  /* 0x000000ffff097224 */ /* 0x000fe400078e00ff */
[----:B------:R-:W-:Y:S02]  /*3970*/  IMAD.MOV.U32 R15, RZ, RZ, RZ ;  /* 0x000000ffff0f7224 */ /* 0x000fe400078e00ff */
[----:B------:R-:W-:Y:S02]  /*3980*/  IMAD.MOV.U32 R25, RZ, RZ, RZ ;  /* 0x000000ffff197224 */ /* 0x000fe400078e00ff */
[----:B0-----:R-:W-:Y:S02]  /*3990*/  IMAD.MOV.U32 R13, RZ, RZ, RZ ;  /* 0x000000ffff0d7224 */ /* 0x001fe400078e00ff */
[----:B------:R-:W-:Y:S01]  /*39a0*/  IMAD.MOV.U32 R27, RZ, RZ, RZ ;  /* 0x000000ffff1b7224 */ /* 0x000fe200078e00ff */
[C---:B--2---:R-:W-:Y:S02]  /*39b0*/  SHF.R.U64 R7, R10.reuse, 0x4, R11 ;  /* 0x000000040a077819 */ /* 0x044fe4000000120b */
[----:B------:R-:W-:-:S02]  /*39c0*/  LOP3.LUT R8, R10, 0xf, RZ, 0xc0, !PT ;  /* 0x0000000f0a087812 */ /* 0x000fc400078ec0ff */
[C-C-:B------:R-:W-:Y:S02]  /*39d0*/  SHF.R.U64 R14, R10.reuse, 0x8, R11.reuse ;  /* 0x000000080a0e7819 */ /* 0x140fe4000000120b */
[C-C-:B------:R-:W-:Y:S01]  /*39e0*/  SHF.R.U64 R24, R10.reuse, 0xc, R11.reuse ;  /* 0x0000000c0a187819 */ /* 0x140fe2000000120b */
[----:B------:R0:W-:Y:S01]  /*39f0*/  STG.E.64 desc[UR4][R2.64+0x1000], R8 ;  /* 0x0010000802007986 */ /* 0x0001e2000c101b04 */
[C-C-:B------:R-:W-:Y:S02]  /*3a00*/  SHF.R.U64 R26, R10.reuse, 0x10, R11.reuse ;  /* 0x000000100a1a7819 */ /* 0x140fe4000000120b */
[C-C-:B------:R-:W-:Y:S02]  /*3a10*/  SHF.R.U64 R0, R10.reuse, 0x14, R11.reuse ;  /* 0x000000140a007819 */ /* 0x140fe4000000120b */
[C-C-:B------:R-:W-:Y:S02]  /*3a20*/  SHF.R.U64 R16, R10.reuse, 0x18, R11.reuse ;  /* 0x000000180a107819 */ /* 0x140fe4000000120b */
[----:B------:R-:W-:-:S02]  /*3a30*/  SHF.R.U64 R17, R10, 0x1c, R11 ;  /* 0x0000001c0a117819 */ /* 0x000fc4000000120b */
[----:B------:R-:W-:Y:S01]  /*3a40*/  LOP3.LUT R12, R7, 0xf, RZ, 0xc0, !PT ;  /* 0x0000000f070c7812 */ /* 0x000fe200078ec0ff */
[----:B------:R-:W-:Y:S01]  /*3a50*/  IMAD.MOV.U32 R7, RZ, RZ, RZ ;  /* 0x000000ffff077224 */ /* 0x000fe200078e00ff */
[----:B------:R-:W-:Y:S02]  /*3a60*/  LOP3.LUT R6, R11, 0xf, RZ, 0xc0, !PT ;  /* 0x0000000f0b067812 */ /* 0x000fe400078ec0ff */
[--C-:B------:R-:W-:Y:S01]  /*3a70*/  SHF.R.U32.HI R18, RZ, 0x4, R11.reuse ;  /* 0x00000004ff127819 */ /* 0x100fe2000001160b */
[----:B------:R-:W-:Y:S01]  /*3a80*/  STG.E.64 desc[UR4][R2.64+0x1100], R12 ;  /* 0x0011000c02007986 */ /* 0x000fe2000c101b04 */
[--C-:B------:R-:W-:Y:S02]  /*3a90*/  SHF.R.U32.HI R19, RZ, 0x8, R11.reuse ;  /* 0x00000008ff137819 */ /* 0x100fe4000001160b */
[--C-:B------:R-:W-:Y:S01]  /*3aa0*/  SHF.R.U32.HI R20, RZ, 0xc, R11.reuse ;  /* 0x0000000cff147819 */ /* 0x100fe2000001160b */
[----:B------:R1:W-:Y:S01]  /*3ab0*/  STG.E.64 desc[UR4][R2.64+0x1800], R6 ;  /* 0x0018000602007986 */ /* 0x0003e2000c101b04 */
[----:B------:R-:W-:-:S02]  /*3ac0*/  SHF.R.U32.HI R21, RZ, 0x10, R11 ;  /* 0x00000010ff157819 */ /* 0x000fc4000001160b */
[--C-:B------:R-:W-:Y:S02]  /*3ad0*/  SHF.R.U32.HI R22, RZ, 0x14, R11.reuse ;  /* 0x00000014ff167819 */ /* 0x100fe4000001160b */
[--C-:B------:R-:W-:Y:S02]  /*3ae0*/  SHF.R.U32.HI R23, RZ, 0x18, R11.reuse ;  /* 0x00000018ff177819 */ /* 0x100fe4000001160b */
[----:B------:R-:W-:Y:S01]  /*3af0*/  SHF.R.U32.HI R10, RZ, 0x1c, R11 ;  /* 0x0000001cff0a7819 */ /* 0x000fe2000001160b */
[----:B------:R-:W-:Y:S01]  /*3b00*/  IMAD.MOV.U32 R11, RZ, RZ, RZ ;  /* 0x000000ffff0b7224 */ /* 0x000fe200078e00ff */
[----:B0-----:R-:W-:Y:S02]  /*3b10*/  LOP3.LUT R8, R0, 0xf, RZ, 0xc0, !PT ;  /* 0x0000000f00087812 */ /* 0x001fe400078ec0ff */
[----:B------:R-:W-:Y:S02]  /*3b20*/  LOP3.LUT R14, R14, 0xf, RZ, 0xc0, !PT ;  /* 0x0000000f0e0e7812 */ /* 0x000fe400078ec0ff */
[----:B------:R0:W-:Y:S01]  /*3b30*/  STG.E.64 desc[UR4][R2.64+0x1f00], R10 ;  /* 0x001f000a02007986 */ /* 0x0001e2000c101b04 */
[----:B-1----:R-:W-:Y:S01]  /*3b40*/  LOP3.LUT R6, R17, 0xf, RZ, 0xc0, !PT ;  /* 0x0000000f11067812 */ /* 0x002fe200078ec0ff */
[----:B------:R-:W-:Y:S01]  /*3b50*/  IMAD.MOV.U32 R17, RZ, RZ, RZ ;  /* 0x000000ffff117224 */ /* 0x000fe200078e00ff */
[----:B------:R-:W-:Y:S01]  /*3b60*/  LOP3.LUT R16, R16, 0xf, RZ, 0xc0, !PT ;  /* 0x0000000f10107812 */ /* 0x000fe200078ec0ff */
[----:B------:R1:W-:Y:S01]  /*3b70*/  STG.E.64 desc[UR4][R2.64+0x1500], R8 ;  /* 0x0015000802007986 */ /* 0x0003e2000c101b04 */
[----:B------:R-:W-:-:S02]  /*3b80*/  LOP3.LUT R18, R18, 0xf, RZ, 0xc0, !PT ;  /* 0x0000000f12127812 */ /* 0x000fc400078ec0ff */
[----:B------:R-:W-:Y:S01]  /*3b90*/  LOP3.LUT R20, R20, 0xf, RZ, 0xc0, !PT ;  /* 0x0000000f14147812 */ /* 0x000fe200078ec0ff */
[----:B------:R2:W-:Y:S01]  /*3ba0*/  STG.E.64 desc[UR4][R2.64+0x1200], R14 ;  /* 0x0012000e02007986 */ /* 0x0005e2000c101b04 */
[----:B---3--:R-:W-:Y:S02]  /*3bb0*/  LOP3.LUT R12, R4, 0xf, RZ, 0xc0, !PT ;  /* 0x0000000f040c7812 */ /* 0x008fe400078ec0ff */
[----:B------:R-:W-:Y:S01]  /*3bc0*/  LOP3.LUT R24, R24, 0xf, RZ, 0xc0, !PT ;  /* 0x0000000f18187812 */ /* 0x000fe200078ec0ff */
[----:B------:R3:W-:Y:S01]  /*3bd0*/  STG.E.64 desc[UR4][R2.64+0x1600], R16 ;  /* 0x0016001002007986 */ /* 0x0007e2000c101b04 */
[----:B------:R-:W-:Y:S02]  /*3be0*/  SHF.R.U32.HI R0, RZ, 0x14, R5 ;  /* 0x00000014ff007819 */ /* 0x000fe40000011605 */
[----:B0-----:R-:W-:Y:S01]  /*3bf0*/  LOP3.LUT R10, R19, 0xf, RZ, 0xc0, !PT ;  /* 0x0000000f130a7812 */ /* 0x001fe200078ec0ff */
[----:B------:R-:W-:Y:S01]  /*3c00*/  IMAD.MOV.U32 R19, RZ, RZ, RZ ;  /* 0x000000ffff137224 */ /* 0x000fe200078e00ff */
[----:B------:R0:W-:Y:S01]  /*3c10*/  STG.E.64 desc[UR4][R2.64], R12 ;  /* 0x0000000c02007986 */ /* 0x0001e2000c101b04 */
[----:B-1----:R-:W-:Y:S01]  /*3c20*/  LOP3.LUT R8, R21, 0xf, RZ, 0xc0, !PT ;  /* 0x0000000f15087812 */ /* 0x002fe200078ec0ff */
[----:B------:R-:W-:Y:S01]  /*3c30*/  IMAD.MOV.U32 R21, RZ, RZ, RZ ;  /* 0x000000ffff157224 */ /* 0x000fe200078e00ff */
[----:B------:R-:W-:Y:S01]  /*3c40*/  LOP3.LUT R26, R26, 0xf, RZ, 0xc0, !PT ;  /* 0x0000000f1a1a7812 */ /* 0x000fe200078ec0ff */
[----:B------:R1:W-:Y:S01]  /*3c50*/  STG.E.64 desc[UR4][R2.64+0x1900], R18 ;  /* 0x0019001202007986 */ /* 0x0003e2000c101b04 */
[----:B--2---:R-:W-:-:S02]  /*3c60*/  LOP3.LUT R14, R22, 0xf, RZ, 0xc0, !PT ;  /* 0x0000000f160e7812 */ /* 0x004fc400078ec0ff */
[C-C-:B------:R-:W-:Y:S01]  /*3c70*/  SHF.R.U64 R22, R4.reuse, 0xc, R5.reuse ;  /* 0x0000000c04167819 */ /* 0x140fe20000001205 */
[----:B------:R2:W-:Y:S01]  /*3c80*/  STG.E.64 desc[UR4][R2.64+0x1b00], R20 ;  /* 0x001b001402007986 */ /* 0x0005e2000c101b04 */
[----:B---3--:R-:W-:Y:S02]  /*3c90*/  LOP3.LUT R16, R23, 0xf, RZ, 0xc0, !PT ;  /* 0x0000000f17107812 */ /* 0x008fe400078ec0ff */
[--C-:B------:R-:W-:Y:S01]  /*3ca0*/  SHF.R.U64 R23, R4, 0x14, R5.reuse ;  /* 0x0000001404177819 */ /* 0x100fe20000001205 */
[----:B------:R3:W-:Y:S01]  /*3cb0*/  STG.E.64 desc[UR4][R2.64+0x1d00], R14 ;  /* 0x001d000e02007986 */ /* 0x0007e2000c101b04 */
[----:B------:R-:W-:Y:S02]  /*3cc0*/  LOP3.LUT R22, R22, 0xf, RZ, 0xc0, !PT ;  /* 0x0000000f16167812 */ /* 0x000fe400078ec0ff */
[----:B0-----:R-:W-:Y:S01]  /*3cd0*/  LOP3.LUT R12, R23, 0xf, RZ, 0xc0, !PT ;  /* 0x0000000f170c7812 */ /* 0x001fe200078ec0ff */
[----:B------:R0:W-:Y:S01]  /*3ce0*/  STG.E.64 desc[UR4][R2.64+0x1e00], R16 ;  /* 0x001e001002007986 */ /* 0x0001e2000c101b04 */
[----:B------:R-:W-:Y:S01]  /*3cf0*/  IMAD.MOV.U32 R23, RZ, RZ, RZ ;  /* 0x000000ffff177224 */ /* 0x000fe200078e00ff */
[----:B-1----:R-:W-:-:S02]  /*3d00*/  SHF.R.U64 R19, R4, 0x8, R5 ;  /* 0x0000000804137819 */ /* 0x002fc40000001205 */
[----:B------:R-:W-:Y:S01]  /*3d10*/  SHF.R.U64 R18, R4, 0x4, R5 ;  /* 0x0000000404127819 */ /* 0x000fe20000001205 */
[----:B------:R1:W-:Y:S01]  /*3d20*/  STG.E.64 desc[UR4][R2.64+0x1300], R24 ;  /* 0x0013001802007986 */ /* 0x0003e2000c101b04 */
[----:B--2---:R-:W-:Y:S01]  /*3d30*/  LOP3.LUT R20, R19, 0xf, RZ, 0xc0, !PT ;  /* 0x0000000f13147812 */ /* 0x004fe200078ec0ff */
[----:B------:R-:W-:Y:S01]  /*3d40*/  IMAD.MOV.U32 R19, RZ, RZ, RZ ;  /* 0x000000ffff137224 */ /* 0x000fe200078e00ff */
[----:B------:R-:W-:Y:S01]  /*3d50*/  LOP3.LUT R18, R18, 0xf, RZ, 0xc0, !PT ;  /* 0x0000000f12127812 */ /* 0x000fe200078ec0ff */
[----:B------:R2:W-:Y:S01]  /*3d60*/  STG.E.64 desc[UR4][R2.64+0x1700], R6 ;  /* 0x0017000602007986 */ /* 0x0005e2000c101b04 */
[----:B---3--:R-:W-:-:S03]  /*3d70*/  LOP3.LUT R14, R5, 0xf, RZ, 0xc0, !PT ;  /* 0x0000000f050e7812 */ /* 0x008fc600078ec0ff */
[----:B------:R3:W-:Y:S01]  /*3d80*/  STG.E.64 desc[UR4][R2.64+0x1a00], R10 ;  /* 0x001a000a02007986 */ /* 0x0007e2000c101b04 */
[----:B0-----:R-:W-:-:S03]  /*3d90*/  SHF.R.U32.HI R16, RZ, 0x1c, R5 ;  /* 0x0000001cff107819 */ /* 0x001fc60000011605 */
[----:B------:R0:W-:Y:S01]  /*3da0*/  STG.E.64 desc[UR4][R2.64+0x1c00], R8 ;  /* 0x001c000802007986 */ /* 0x0001e2000c101b04 */
[----:B-1----:R-:W-:-:S03]  /*3db0*/  SHF.R.U64 R24, R4, 0x10, R5 ;  /* 0x0000001004187819 */ /* 0x002fc60000001205 */
[----:B------:R1:W-:Y:S01]  /*3dc0*/  STG.E.64 desc[UR4][R2.64+0x800], R14 ;  /* 0x0008000e02007986 */ /* 0x0003e2000c101b04 */
[--C-:B--2---:R-:W-:Y:S02]  /*3dd0*/  SHF.R.U32.HI R7, RZ, 0xc, R5.reuse ;  /* 0x0000000cff077819 */ /* 0x104fe40000011605 */
[--C-:B------:R-:W-:Y:S01]  /*3de0*/  SHF.R.U32.HI R6, RZ, 0x10, R5.reuse ;  /* 0x00000010ff067819 */ /* 0x100fe20000011605 */
[----:B------:R2:W-:Y:S01]  /*3df0*/  STG.E.64 desc[UR4][R2.64+0xf00], R16 ;  /* 0x000f001002007986 */ /* 0x0005e2000c101b04 */
[C-C-:B---3--:R-:W-:Y:S02]  /*3e00*/  SHF.R.U64 R11, R4.reuse, 0x18, R5.reuse ;  /* 0x00000018040b7819 */ /* 0x148fe40000001205 */
[--C-:B------:R-:W-:Y:S01]  /*3e10*/  SHF.R.U64 R10, R4, 0x1c, R5.reuse ;  /* 0x0000001c040a7819 */ /* 0x100fe20000001205 */
[----:B------:R3:W-:Y:S01]  /*3e20*/  STG.E.64 desc[UR4][R2.64+0x100], R18 ;  /* 0x0001001202007986 */ /* 0x0007e2000c101b04 */
[--C-:B0-----:R-:W-:Y:S02]  /*3e30*/  SHF.R.U32.HI R9, RZ, 0x4, R5.reuse ;  /* 0x00000004ff097819 */ /* 0x101fe40000011605 */
[--C-:B------:R-:W-:Y:S01]  /*3e40*/  SHF.R.U32.HI R8, RZ, 0x8, R5.reuse ;  /* 0x00000008ff087819 */ /* 0x100fe20000011605 */
[----:B------:R0:W-:Y:S01]  /*3e50*/  STG.E.64 desc[UR4][R2.64+0x500], R12 ;  /* 0x0005000c02007986 */ /* 0x0001e2000c101b04 */
[----:B------:R-:W-:Y:S01]  /*3e60*/  SHF.R.U32.HI R4, RZ, 0x18, R5 ;  /* 0x00000018ff047819 */ /* 0x000fe20000011605 */
[----:B------:R-:W-:Y:S01]  /*3e70*/  IMAD.MOV.U32 R5, RZ, RZ, RZ ;  /* 0x000000ffff057224 */ /* 0x000fe200078e00ff */
[----:B-1----:R-:W-:Y:S01]  /*3e80*/  LOP3.LUT R14, R11, 0xf, RZ, 0xc0, !PT ;  /* 0x0000000f0b0e7812 */ /* 0x002fe200078ec0ff */
[----:B------:R-:W-:Y:S01]  /*3e90*/  IMAD.MOV.U32 R11, RZ, RZ, RZ ;  /* 0x000000ffff0b7224 */ /* 0x000fe200078e00ff */
[----:B------:R-:W-:Y:S01]  /*3ea0*/  LOP3.LUT R24, R24, 0xf, RZ, 0xc0, !PT ;  /* 0x0000000f18187812 */ /* 0x000fe200078ec0ff */
[----:B------:R-:W-:Y:S01]  /*3eb0*/  STG.E.64 desc[UR4][R2.64+0x1400], R26 ;  /* 0x0014001a02007986 */ /* 0x000fe2000c101b04 */
[----:B--2---:R-:W-:Y:S01]  /*3ec0*/  LOP3.LUT R16, R9, 0xf, RZ, 0xc0, !PT ;  /* 0x0000000f09107812 */ /* 0x004fe200078ec0ff */
[----:B------:R-:W-:Y:S01]  /*3ed0*/  IMAD.MOV.U32 R9, RZ, RZ, RZ ;  /* 0x000000ffff097224 */ /* 0x000fe200078e00ff */
[----:B------:R-:W-:Y:S01]  /*3ee0*/  LOP3.LUT R10, R10, 0xf, RZ, 0xc0, !PT ;  /* 0x0000000f0a0a7812 */ /* 0x000fe200078ec0ff */
[----:B------:R-:W-:Y:S01]  /*3ef0*/  STG.E.64 desc[UR4][R2.64+0x200], R20 ;  /* 0x0002001402007986 */ /* 0x000fe2000c101b04 */
[----:B---3--:R-:W-:Y:S01]  /*3f00*/  LOP3.LUT R18, R7, 0xf, RZ, 0xc0, !PT ;  /* 0x0000000f07127812 */ /* 0x008fe200078ec0ff */
[----:B------:R-:W-:Y:S01]  /*3f10*/  IMAD.MOV.U32 R7, RZ, RZ, RZ ;  /* 0x000000ffff077224 */ /* 0x000fe200078e00ff */
[----:B------:R-:W-:Y:S01]  /*3f20*/  LOP3.LUT R8, R8, 0xf, RZ, 0xc0, !PT ;  /* 0x0000000f08087812 */ /* 0x000fe200078ec0ff */
[----:B------:R-:W-:Y:S01]  /*3f30*/  STG.E.64 desc[UR4][R2.64+0x300], R22 ;  /* 0x0003001602007986 */ /* 0x000fe2000c101b04 */
[----:B------:R-:W-:-:S02]  /*3f40*/  LOP3.LUT R6, R6, 0xf, RZ, 0xc0, !PT ;  /* 0x0000000f06067812 */ /* 0x000fc400078ec0ff */
[----:B0-----:R-:W-:Y:S01]  /*3f50*/  LOP3.LUT R12, R0, 0xf, RZ, 0xc0, !PT ;  /* 0x0000000f000c7812 */ /* 0x001fe200078ec0ff */
[----:B------:R-:W-:Y:S01]  /*3f60*/  STG.E.64 desc[UR4][R2.64+0x400], R24 ;  /* 0x0004001802007986 */ /* 0x000fe2000c101b04 */
[----:B------:R-:W-:-:S03]  /*3f70*/  LOP3.LUT R4, R4, 0xf, RZ, 0xc0, !PT ;  /* 0x0000000f04047812 */ /* 0x000fc600078ec0ff */
[----:B------:R-:W-:Y:S04]  /*3f80*/  STG.E.64 desc[UR4][R2.64+0x600], R14 ;  /* 0x0006000e02007986 */ /* 0x000fe8000c101b04 */
[----:B------:R-:W-:Y:S04]  /*3f90*/  STG.E.64 desc[UR4][R2.64+0x700], R10 ;  /* 0x0007000a02007986 */ /* 0x000fe8000c101b04 */
[----:B------:R-:W-:Y:S04]  /*3fa0*/  STG.E.64 desc[UR4][R2.64+0x900], R16 ;  /* 0x0009001002007986 */ /* 0x000fe8000c101b04 */
[----:B------:R-:W-:Y:S04]  /*3fb0*/  STG.E.64 desc[UR4][R2.64+0xa00], R8 ;  /* 0x000a000802007986 */ /* 0x000fe8000c101b04 */
[----:B------:R-:W-:Y:S04]  /*3fc0*/  STG.E.64 desc[UR4][R2.64+0xb00], R18 ;  /* 0x000b001202007986 */ /* 0x000fe8000c101b04 */
[----:B------:R-:W-:Y:S04]  /*3fd0*/  STG.E.64 desc[UR4][R2.64+0xc00], R6 ;  /* 0x000c000602007986 */ /* 0x000fe8000c101b04 */
[----:B------:R-:W-:Y:S04]  /*3fe0*/  STG.E.64 desc[UR4][R2.64+0xd00], R12 ;  /* 0x000d000c02007986 */ /* 0x000fe8000c101b04 */
[----:B------:R-:W-:Y:S01]  /*3ff0*/  STG.E.64 desc[UR4][R2.64+0xe00], R4 ;  /* 0x000e000402007986 */ /* 0x000fe2000c101b04 */
[----:B------:R-:W-:Y:S05]  /*4000*/  EXIT ;  /* 0x000000000000794d */ /* 0x000fea0003800000 */
.L_x_7:
        /* <DEDUP_REMOVED lines=11> */
[----:B------:R-:W3:Y:S04]  /*40c0*/  LDG.E.64.CONSTANT R6, desc[UR4][R18.64+0x8] ;  /* 0x0000080412067981 */ /* 0x000ee8000c1e9b00 */
[----:B------:R-:W4:Y:S01]  /*40d0*/  LDG.E.64.CONSTANT R26, desc[UR4][R18.64+0x20] ;  /* 0x00002004121a7981 */ /* 0x000f22000c1e9b00 */
[----:B------:R-:W-:-:S05]  /*40e0*/  VIADD R24, R12, 0x3f ;  /* 0x0000003f0c187836 */ /* 0x000fca0000000000 */
[----:B------:R-:W-:Y:S01]  /*40f0*/  LOP3.LUT R15, R24, 0x3f, RZ, 0xc0, !PT ;  /* 0x0000003f180f7812 */ /* 0x000fe200078ec0ff */
[----:B------:R-:W-:Y:S01]  /*4100*/  VIADD R28, R12, 0x5b ;  /* 0x0000005b0c1c7836 */ /* 0x000fe20000000000 */
[-C--:B------:R-:W-:Y:S02]  /*4110*/  LEA.HI R17, R24, -R13.reuse, RZ, 0x1a ;  /* 0x8000000d18117211 */ /* 0x080fe400078fd0ff */
[----:B------:R-:W-:Y:S02]  /*4120*/  ISETP.GE.U32.AND P0, PT, R15, 0x3a, PT ;  /* 0x0000003a0f00780c */ /* 0x000fe40003f06070 */
[C---:B------:R-:W-:Y:S01]  /*4130*/  LOP3.LUT R20, R28.reuse, 0x3b, RZ, 0xc0, !PT ;  /* 0x0000003b1c147812 */ /* 0x040fe200078ec0ff */
[----:B------:R-:W-:Y:S01]  /*4140*/  IMAD R25, R17, 0x8, R0 ;  /* 0x0000000811197824 */ /* 0x000fe200078e0200 */
[----:B------:R-:W-:Y:S02]  /*4150*/  LEA.HI R17, R28, -R13, RZ, 0x1a ;  /* 0x8000000d1c117211 */ /* 0x000fe400078fd0ff */
[----:B------:R-:W-:Y:S01]  /*4160*/  ISETP.GE.U32.AND P1, PT, R20, 0x3a, PT ;  /* 0x0000003a1400780c */ /* 0x000fe20003f26070 */
[----:B------:R-:W-:-:S02]  /*4170*/  VIADD R30, R12, 0x7e ;  /* 0x0000007e0c1e7836 */ /* 0x000fc40000000000 */
[----:B------:R-:W-:-:S03]  /*4180*/  IMAD R28, R17, 0x8, R0 ;  /* 0x00000008111c7824 */ /* 0x000fc600078e0200 */
[----:B------:R-:W-:-:S04]  /*4190*/  LOP3.LUT R17, R30, 0x3e, RZ, 0xc0, !PT ;  /* 0x0000003e1e117812 */ /* 0x000fc800078ec0ff */
[----:B------:R-:W-:Y:S02]  /*41a0*/  ISETP.GE.U32.AND P2, PT, R17, 0x3a, PT ;  /* 0x0000003a1100780c */ /* 0x000fe40003f46070 */
[----:B------:R-:W-:-:S05]  /*41b0*/  LEA.HI R29, R30, -R13, RZ, 0x1a ;  /* 0x8000000d1e1d7211 */ /* 0x000fca00078fd0ff */
[----:B------:R-:W-:Y:S01]  /*41c0*/  IMAD R29, R29, 0x8, R0 ;  /* 0x000000081d1d7824 */ /* 0x000fe200078e0200 */
[----:B--2---:R0:W-:Y:S04]  /*41d0*/  STL.128 [R1+0x10], R8 ;  /* 0x0000100801007387 */ /* 0x0041e80000100c00 */
[----:B---3--:R-:W-:Y:S04]  /*41e0*/  STL.128 [R1], R4 ;  /* 0x0000000401007387 */ /* 0x008fe80000100c00 */
[----:B----4-:R1:W-:Y:S04]  /*41f0*/  STL.64 [R1+0x20], R26 ;  /* 0x0000201a01007387 */ /* 0x0103e80000100a00 */
[----:B------:R-:W2:Y:S04]  /*4200*/  @P0 LDL R16, [R25+0x8] ;  /* 0x0000080019100983 */ /* 0x000ea80000100800 */
[----:B------:R2:W3:Y:S04]  /*4210*/  @P0 LDL.64 R22, [R25] ;  /* 0x0000000019160983 */ /* 0x0004e80000100a00 */
[----:B------:R-:W4:Y:S04]  /*4220*/  @!P0 LDL.64 R18, [R25] ;  /* 0x0000000019128983 */ /* 0x000f280000100a00 */
[----:B------:R-:W5:Y:S04]  /*4230*/  @P1 LDL R21, [R28+0x8] ;  /* 0x000008001c151983 */ /* 0x000f680000100800 */
[----:B0-----:R-:W5:Y:S04]  /*4240*/  @P1 LDL.64 R10, [R28] ;  /* 0x000000001c0a1983 */ /* 0x001f680000100a00 */
[----:B------:R-:W5:Y:S04]  /*4250*/  @!P1 LDL.64 R8, [R28] ;  /* 0x000000001c089983 */ /* 0x000f680000100a00 */
[----:B-1----:R-:W5:Y:S01]  /*4260*/  @P2 LDL R26, [R29+0x8] ;  /* 0x000008001d1a2983 */ /* 0x002f620000100800 */
[----:B------:R-:W-:-:S03]  /*4270*/  @P0 LOP3.LUT R24, R24, 0x3f, RZ, 0xc, !PT ;  /* 0x0000003f18180812 */ /* 0x000fc600078e0cff */
[----:B------:R-:W5:Y:S01]  /*4280*/  @P2 LDL.64 R6, [R29] ;  /* 0x000000001d062983 */ /* 0x000f620000100a00 */
[----:B--2---:R-:W-:Y:S01]  /*4290*/  @P0 IMAD.SHL.U32 R25, R16, 0x2, RZ ;  /* 0x0000000210190824 */ /* 0x004fe200078e00ff */
[----:B---3--:R-:W-:-:S04]  /*42a0*/  @P0 SHF.R.U64 R23, R22, R15, R23 ;  /* 0x0000000f16170219 */ /* 0x008fc80000001217 */
[----:B------:R-:W-:Y:S02]  /*42b0*/  @P0 SHF.L.U32 R16, R25, R24, RZ ;  /* 0x0000001819100219 */ /* 0x000fe400000006ff */
[----:B------:R0:W2:Y:S01]  /*42c0*/  @!P2 LDL.64 R24, [R29] ;  /* 0x000000001d18a983 */ /* 0x0000a20000100a00 */
[----:B------:R-:W-:Y:S01]  /*42d0*/  VIADD R22, R12, 0xbd ;  /* 0x000000bd0c167836 */ /* 0x000fe20000000000 */
[----:B------:R-:W-:Y:S02]  /*42e0*/  @P0 LOP3.LUT R16, R16, R23, RZ, 0xfc, !PT ;  /* 0x0000001710100212 */ /* 0x000fe400078efcff */
[----:B----4-:R-:W-:Y:S01]  /*42f0*/  @!P0 SHF.R.U64 R16, R18, R15, R19 ;  /* 0x0000000f12108219 */ /* 0x010fe20000001213 */
[----:B-----5:R-:W-:Y:S01]  /*4300*/  @P1 IMAD.SHL.U32 R18, R21, 0x2, RZ ;  /* 0x0000000215121824 */ /* 0x020fe200078e00ff */
[----:B------:R-:W-:Y:S02]  /*4310*/  @P1 LOP3.LUT R15, R20, 0x3f, RZ, 0x3c, !PT ;  /* 0x0000003f140f1812 */ /* 0x000fe400078e3cff */
[----:B------:R-:W-:-:S02]  /*4320*/  @P1 SHF.R.U64 R10, R10, R20, R11 ;  /* 0x000000140a0a1219 */ /* 0x000fc4000000120b */
[----:B------:R-:W-:Y:S02]  /*4330*/  @P1 SHF.L.U32 R15, R18, R15, RZ ;  /* 0x0000000f120f1219 */ /* 0x000fe400000006ff */
[----:B------:R-:W-:Y:S02]  /*4340*/  LOP3.LUT R23, R22, 0x3d, RZ, 0xc0, !PT ;  /* 0x0000003d16177812 */ /* 0x000fe400078ec0ff */
[----:B------:R-:W-:Y:S02]  /*4350*/  @P1 LOP3.LUT R15, R15, R10, RZ, 0xfc, !PT ;  /* 0x0000000a0f0f1212 */ /* 0x000fe400078efcff */
[----:B------:R-:W-:Y:S01]  /*4360*/  @!P1 SHF.R.U64 R15, R8, R20, R9 ;  /* 0x00000014080f9219 */ /* 0x000fe20000001209 */
[----:B------:R-:W-:Y:S01]  /*4370*/  @P2 IMAD.SHL.U32 R9, R26, 0x2, RZ ;  /* 0x000000021a092824 */ /* 0x000fe200078e00ff */
[----:B------:R-:W-:Y:S02]  /*4380*/  @P2 LOP3.LUT R8, R17, 0x3f, RZ, 0x3c, !PT ;  /* 0x0000003f11082812 */ /* 0x000fe400078e3cff */
[----:B------:R-:W-:-:S02]  /*4390*/  ISETP.GE.U32.AND P0, PT, R23, 0x3a, PT ;  /* 0x0000003a1700780c */ /* 0x000fc40003f06070 */
[----:B------:R-:W-:Y:S02]  /*43a0*/  @P2 SHF.L.U32 R26, R9, R8, RZ ;  /* 0x00000008091a2219 */ /* 0x000fe400000006ff */
[----:B------:R-:W3:Y:S01]  /*43b0*/  LDL.128 R8, [R1] ;  /* 0x0000000001087983 */ /* 0x000ee20000100c00 */
[----:B------:R-:W-:-:S05]  /*43c0*/  LEA.HI R27, R22, -R13, RZ, 0x1a ;  /* 0x8000000d161b7211 */ /* 0x000fca00078fd0ff */
[----:B------:R-:W-:-:S05]  /*43d0*/  IMAD R27, R27, 0x8, R0 ;  /* 0x000000081b1b7824 */ /* 0x000fca00078e0200 */
[----:B------:R-:W4:Y:S04]  /*43e0*/  @P0 LDL R22, [R27+0x8] ;  /* 0x000008001b160983 */ /* 0x000f280000100800 */
[----:B------:R-:W5:Y:S04]  /*43f0*/  @P0 LDL.64 R18, [R27] ;  /* 0x000000001b120983 */ /* 0x000f680000100a00 */
[----:B------:R-:W5:Y:S01]  /*4400*/  @!P0 LDL.64 R20, [R27] ;  /* 0x000000001b148983 */ /* 0x000f620000100a00 */
[----:B------:R-:W-:-:S04]  /*4410*/  @P2 SHF.R.U64 R7, R6, R17, R7 ;  /* 0x0000001106072219 */ /* 0x000fc80000001207 */
[----:B------:R-:W-:Y:S01]  /*4420*/  @P2 LOP3.LUT R7, R26, R7, RZ, 0xfc, !PT ;  /* 0x000000071a072212 */ /* 0x000fe200078efcff */
[----:B------:R-:W-:-:S05]  /*4430*/  VIADD R26, R12, 0x9a ;  /* 0x0000009a0c1a7836 */ /* 0x000fca0000000000 */
[----:B------:R-:W-:-:S04]  /*4440*/  LOP3.LUT R6, R26, 0x3a, RZ, 0xc0, !PT ;  /* 0x0000003a1a067812 */ /* 0x000fc800078ec0ff */
[----:B------:R-:W-:Y:S01]  /*4450*/  ISETP.NE.AND P1, PT, R6, 0x3a, PT ;  /* 0x0000003a0600780c */ /* 0x000fe20003f25270 */
[----:B------:R-:W-:Y:S01]  /*4460*/  IMAD.WIDE.U32 R2, R14, 0x8, R2 ;  /* 0x000000080e027825 */ /* 0x000fe200078e0002 */
[----:B------:R-:W-:-:S03]  /*4470*/  @P0 LOP3.LUT R14, R23, 0x3f, RZ, 0x3c, !PT ;  /* 0x0000003f170e0812 */ /* 0x000fc600078e3cff */
[----:B0-----:R-:W-:-:S05]  /*4480*/  VIADD R29, R12, 0x1c ;  /* 0x0000001c0c1d7836 */ /* 0x001fca0000000000 */
[----:B------:R-:W-:Y:S02]  /*4490*/  LOP3.LUT R29, R29, 0x3c, RZ, 0xc0, !PT ;  /* 0x0000003c1d1d7812 */ /* 0x000fe400078ec0ff */
[----:B--2---:R-:W-:Y:S02]  /*44a0*/  @!P2 SHF.R.U64 R7, R24, R17, R25 ;  /* 0x000000111807a219 */ /* 0x004fe40000001219 */
[----:B------:R-:W-:-:S05]  /*44b0*/  LEA.HI R17, R26, -R13, RZ, 0x1a ;  /* 0x8000000d1a117211 */ /* 0x000fca00078fd0ff */
[----:B------:R-:W-:-:S05]  /*44c0*/  IMAD R26, R17, 0x8, R0 ;  /* 0x00000008111a7824 */ /* 0x000fca00078e0200 */
[----:B------:R-:W2:Y:S01]  /*44d0*/  @!P1 LDL R17, [R26+0x8] ;  /* 0x000008001a119983 */ /* 0x000ea20000100800 */
[----:B---3--:R-:W-:-:S04]  /*44e0*/  LOP3.LUT R11, R12, 0x20, RZ, 0xc0, !PT ;  /* 0x000000200c0b7812 */ /* 0x008fc800078ec0ff */
[----:B------:R-:W-:Y:S02]  /*44f0*/  SHF.R.U64 R24, R4, R11, R5 ;  /* 0x0000000b04187219 */ /* 0x000fe40000001205 */
[----:B------:R-:W2:Y:S04]  /*4500*/  @!P1 LDL R11, [R26+0x4] ;  /* 0x000004001a0b9983 */ /* 0x000ea80000100800 */
[----:B------:R0:W3:Y:S01]  /*4510*/  @P1 LDL.64 R4, [R26] ;  /* 0x000000001a041983 */ /* 0x0000e20000100a00 */
[----:B----4-:R-:W-:-:S05]  /*4520*/  @P0 IMAD.SHL.U32 R25, R22, 0x2, RZ ;  /* 0x0000000216190824 */ /* 0x010fca00078e00ff */
[----:B------:R-:W-:Y:S01]  /*4530*/  @P0 SHF.L.U32 R22, R25, R14, RZ ;  /* 0x0000000e19160219 */ /* 0x000fe200000006ff */
[----:B------:R-:W-:Y:S01]  /*4540*/  VIADD R14, R12, 0x23 ;  /* 0x000000230c0e7836 */ /* 0x000fe20000000000 */
[----:B-----5:R-:W-:-:S04]  /*4550*/  @P0 SHF.R.U64 R27, R18, R23, R19 ;  /* 0x00000017121b0219 */ /* 0x020fc80000001213 */
[----:B------:R-:W-:Y:S01]  /*4560*/  LEA.HI R19, R14, -R13, RZ, 0x1a ;  /* 0x8000000d0e137211 */ /* 0x000fe200078fd0ff */
[----:B------:R-:W-:Y:S01]  /*4570*/  VIADD R18, R12, 0x7 ;  /* 0x000000070c127836 */ /* 0x000fe20000000000 */
[----:B------:R-:W-:Y:S02]  /*4580*/  @P0 LOP3.LUT R22, R22, R27, RZ, 0xfc, !PT ;  /* 0x0000001b16160212 */ /* 0x000fe400078efcff */
[----:B------:R-:W-:Y:S01]  /*4590*/  @!P0 SHF.R.U64 R22, R20, R23, R21 ;  /* 0x0000001714168219 */ /* 0x000fe20000001215 */
[----:B------:R-:W-:Y:S02]  /*45a0*/  IMAD R19, R19, 0x8, R0 ;  /* 0x0000000813137824 */ /* 0x000fe400078e0200 */
[----:B------:R-:W-:Y:S01]  /*45b0*/  VIADD R20, R12, 0xe ;  /* 0x0000000e0c147836 */ /* 0x000fe20000000000 */
[----:B------:R-:W-:Y:S01]  /*45c0*/  LOP3.LUT R21, R18, 0x27, RZ, 0xc0, !PT ;  /* 0x0000002712157812 */ /* 0x000fe200078ec0ff */
[----:B0-----:R-:W-:Y:S01]  /*45d0*/  VIADD R26, R12, 0x15 ;  /* 0x000000150c1a7836 */ /* 0x001fe20000000000 */
[----:B------:R-:W-:Y:S01]  /*45e0*/  LOP3.LUT R24, R24, 0x7f, RZ, 0xc0, !PT ;  /* 0x0000007f18187812 */ /* 0x000fe200078ec0ff */
[----:B------:R-:W-:Y:S01]  /*45f0*/  IMAD.MOV.U32 R25, RZ, RZ, RZ ;  /* 0x000000ffff197224 */ /* 0x000fe200078e00ff */
[----:B------:R-:W4:Y:S01]  /*4600*/  LDL.64 R18, [R19] ;  /* 0x0000000013127983 */ /* 0x000f220000100a00 */
[----:B------:R-:W-:-:S02]  /*4610*/  LOP3.LUT R23, R20, 0x2e, RZ, 0xc0, !PT ;  /* 0x0000002e14177812 */ /* 0x000fc400078ec0ff */
[--C-:B------:R-:W-:Y:S02]  /*4620*/  SHF.R.U64 R20, R8, R21, R9.reuse ;  /* 0x0000001508147219 */ /* 0x100fe40000001209 */
[----:B------:R-:W-:Y:S01]  /*4630*/  LOP3.LUT R21, R26, 0x35, RZ, 0xc0, !PT ;  /* 0x000000351a157812 */ /* 0x000fe200078ec0ff */
[----:B------:R0:W-:Y:S01]  /*4640*/  STG.E.64 desc[UR4][R2.64], R24 ;  /* 0x0000001802007986 */ /* 0x0001e2000c101b04 */
[----:B------:R-:W-:Y:S02]  /*4650*/  LOP3.LUT R20, R20, 0x7f, RZ, 0xc0, !PT ;  /* 0x0000007f14147812 */ /* 0x000fe400078ec0ff */
[C-C-:B0-----:R-:W-:Y:S02]  /*4660*/  SHF.R.U64 R24, R8.reuse, R23, R9.reuse ;  /* 0x0000001708187219 */ /* 0x141fe40000001209 */
[----:B------:R-:W-:Y:S01]  /*4670*/  SHF.R.U64 R23, R8, R21, R9 ;  /* 0x0000001508177219 */ /* 0x000fe20000001209 */
[----:B------:R-:W-:-:S05]  /*4680*/  IMAD.MOV.U32 R21, RZ, RZ, RZ ;  /* 0x000000ffff157224 */ /* 0x000fca00078e00ff */
[----:B------:R0:W-:Y:S02]  /*4690*/  STG.E.64 desc[UR4][R2.64+0x100], R20 ;  /* 0x0001001402007986 */ /* 0x0001e4000c101b04 */
[----:B0-----:R-:W-:Y:S01]  /*46a0*/  LOP3.LUT R20, R23, 0x7f, RZ, 0xc0, !PT ;  /* 0x0000007f17147812 */ /* 0x001fe200078ec0ff */
[----:B------:R-:W-:-:S05]  /*46b0*/  VIADD R23, R12, 0x2a ;  /* 0x0000002a0c177836 */ /* 0x000fca0000000000 */
[----:B------:R-:W-:-:S05]  /*46c0*/  LEA.HI R27, R23, -R13, RZ, 0x1a ;  /* 0x8000000d171b7211 */ /* 0x000fca00078fd0ff */
[----:B------:R-:W-:Y:S01]  /*46d0*/  IMAD R28, R27, 0x8, R0 ;  /* 0x000000081b1c7824 */ /* 0x000fe200078e0200 */
[----:B------:R-:W-:-:S04]  /*46e0*/  SHF.R.U64 R27, R8, R29, R9 ;  /* 0x0000001d081b7219 */ /* 0x000fc80000001209 */
[----:B------:R0:W5:Y:S01]  /*46f0*/  LDL.64 R8, [R28] ;  /* 0x000000001c087983 */ /* 0x0001620000100a00 */
[----:B------:R-:W-:Y:S02]  /*4700*/  ISETP.GE.U32.AND P0, PT, R29, 0x3a, PT ;  /* 0x0000003a1d00780c */ /* 0x000fe40003f06070 */
[----:B------:R-:W-:-:S05]  /*4710*/  LOP3.LUT R24, R24, 0x7f, RZ, 0xc0, !PT ;  /* 0x0000007f18187812 */ /* 0x000fca00078ec0ff */
[----:B------:R1:W-:Y:S01]  /*4720*/  STG.E.64 desc[UR4][R2.64+0x200], R24 ;  /* 0x0002001802007986 */ /* 0x0003e2000c101b04 */
[----:B------:R-:W-:-:S05]  /*4730*/  VIADD R26, R12, 0x38 ;  /* 0x000000380c1a7836 */ /* 0x000fca0000000000 */
[----:B------:R-:W-:Y:S01]  /*4740*/  @P0 IMAD.SHL.U32 R10, R10, 0x2, RZ ;  /* 0x000000020a0a0824 */ /* 0x000fe200078e00ff */
[----:B------:R-:W-:Y:S01]  /*4750*/  @P0 LOP3.LUT R29, R29, 0x3f, RZ, 0x3c, !PT ;  /* 0x0000003f1d1d0812 */ /* 0x000fe200078e3cff */
[----:B-1----:R-:W-:-:S03]  /*4760*/  VIADD R24, R12, 0x31 ;  /* 0x000000310c187836 */ /* 0x002fc60000000000 */
[----:B------:R-:W-:Y:S02]  /*4770*/  @P0 SHF.L.U32 R10, R10, R29, RZ ;  /* 0x0000001d0a0a0219 */ /* 0x000fe400000006ff */
[----:B------:R-:W-:Y:S02]  /*4780*/  LEA.HI R25, R24, -R13, RZ, 0x1a ;  /* 0x8000000d18197211 */ /* 0x000fe400078fd0ff */
[----:B------:R-:W-:-:S03]  /*4790*/  @P0 LOP3.LUT R27, R10, R27, RZ, 0xfc, !PT ;  /* 0x0000001b0a1b0212 */ /* 0x000fc600078efcff */
[----:B------:R-:W-:Y:S01]  /*47a0*/  IMAD R30, R25, 0x8, R0 ;  /* 0x00000008191e7824 */ /* 0x000fe200078e0200 */
[----:B------:R-:W-:Y:S02]  /*47b0*/  LOP3.LUT R10, R27, 0x7f, RZ, 0xc0, !PT ;  /* 0x0000007f1b0a7812 */ /* 0x000fe400078ec0ff */
[----:B------:R-:W-:Y:S01]  /*47c0*/  LOP3.LUT R16, R16, 0x7f, RZ, 0xc0, !PT ;  /* 0x0000007f10107812 */ /* 0x000fe200078ec0ff */
[----:B------:R1:W-:Y:S01]  /*47d0*/  STG.E.64 desc[UR4][R2.64+0x300], R20 ;  /* 0x0003001402007986 */ /* 0x0003e2000c101b04 */
[----:B0-----:R-:W-:Y:S01]  /*47e0*/  LOP3.LUT R28, R22, 0x7f, RZ, 0xc0, !PT ;  /* 0x0000007f161c7812 */ /* 0x001fe200078ec0ff */
[----:B------:R-:W-:Y:S02]  /*47f0*/  VIADD R22, R12, 0x54 ;  /* 0x000000540c167836 */ /* 0x000fe40000000000 */
[----:B-1----:R-:W5:Y:S01]  /*4800*/  LDL.64 R20, [R30] ;  /* 0x000000001e147983 */ /* 0x002f620000100a00 */
[----:B--2---:R-:W-:Y:S02]  /*4810*/  @!P1 SHF.L.W.U32.HI R25, R11, 0x6, R17 ;  /* 0x000000060b199819 */ /* 0x004fe40000010e11 */
[----:B---3--:R-:W-:Y:S01]  /*4820*/  @P1 SHF.R.U64 R25, R4, R6, R5 ;  /* 0x0000000604191219 */ /* 0x008fe20000001205 */
[----:B------:R-:W-:Y:S01]  /*4830*/  VIADD R6, R12, 0x46 ;  /* 0x000000460c067836 */ /* 0x000fe20000000000 */
[----:B------:R-:W-:Y:S01]  /*4840*/  LEA.HI R5, R26, -R13, RZ, 0x1a ;  /* 0x8000000d1a057211 */ /* 0x000fe200078fd0ff */
[----:B------:R-:W-:-:S03]  /*4850*/  IMAD.MOV.U32 R11, RZ, RZ, RZ ;  /* 0x000000ffff0b7224 */ /* 0x000fc600078e00ff */
[-C--:B------:R-:W-:Y:S01]  /*4860*/  LEA.HI R29, R6, -R13.reuse, RZ, 0x1a ;  /* 0x8000000d061d7211 */ /* 0x080fe200078fd0ff */
[--C-:B------:R-:W-:Y:S01]  /*4870*/  IMAD R27, R5, 0x8, R0.reuse ;  /* 0x00000008051b7824 */ /* 0x100fe200078e0200 */
[----:B------:R0:W-:Y:S01]  /*4880*/  STG.E.64 desc[UR4][R2.64+0x400], R10 ;  /* 0x0004000a02007986 */ /* 0x0001e2000c101b04 */
[----:B------:R-:W-:Y:S01]  /*4890*/  LOP3.LUT R4, R15, 0x7f, RZ, 0xc0, !PT ;  /* 0x0000007f0f047812 */ /* 0x000fe200078ec0ff */
[----:B------:R-:W-:Y:S02]  /*48a0*/  IMAD.MOV.U32 R5, RZ, RZ, RZ ;  /* 0x000000ffff057224 */ /* 0x000fe400078e00ff */
[----:B------:R-:W-:Y:S02]  /*48b0*/  IMAD R15, R29, 0x8, R0 ;  /* 0x000000081d0f7824 */ /* 0x000fe400078e0200 */
[----:B------:R-:W-:Y:S01]  /*48c0*/  IMAD.MOV.U32 R17, RZ, RZ, RZ ;  /* 0x000000ffff117224 */ /* 0x000fe200078e00ff */
[----:B------:R1:W-:Y:S04]  /*48d0*/  STG.E.64 desc[UR4][R2.64+0xd00], R4 ;  /* 0x000d000402007986 */ /* 0x0003e8000c101b04 */
[----:B0-----:R0:W2:Y:S04]  /*48e0*/  LDL.64 R10, [R27] ;  /* 0x000000001b0a7983 */ /* 0x0010a80000100a00 */
[----:B------:R3:W-:Y:S04]  /*48f0*/  STG.E.64 desc[UR4][R2.64+0x900], R16 ;  /* 0x0009001002007986 */ /* 0x0007e8000c101b04 */
[----:B-1----:R1:W2:Y:S01]  /*4900*/  LDL.64 R4, [R15] ;  /* 0x000000000f047983 */ /* 0x0022a20000100a00 */
[----:B---3--:R-:W-:Y:S01]  /*4910*/  LOP3.LUT R16, R7, 0x7f, RZ, 0xc0, !PT ;  /* 0x0000007f07107812 */ /* 0x008fe200078ec0ff */
[----:B------:R-:W-:Y:S01]  /*4920*/  VIADD R7, R12, 0x4d ;  /* 0x0000004d0c077836 */ /* 0x000fe20000000000 */
[----:B0-----:R-:W-:-:S04]  /*4930*/  LEA.HI R27, R22, -R13, RZ, 0x1a ;  /* 0x8000000d161b7211 */ /* 0x001fc800078fd0ff */
[----:B------:R-:W-:Y:S01]  /*4940*/  LEA.HI R31, R7, -R13, RZ, 0x1a ;  /* 0x8000000d071f7211 */ /* 0x000fe200078fd0ff */
[----:B------:R0:W-:Y:S01]  /*4950*/  STG.E.64 desc[UR4][R2.64+0x1200], R16 ;  /* 0x0012001002007986 */ /* 0x0001e2000c101b04 */
[----:B-1----:R-:W-:-:S03]  /*4960*/  LOP3.LUT R15, R14, 0x23, RZ, 0xc0, !PT ;  /* 0x000000230e0f7812 */ /* 0x002fc600078ec0ff */
[--C-:B------:R-:W-:Y:S02]  /*4970*/  IMAD R31, R31, 0x8, R0.reuse ;  /* 0x000000081f1f7824 */ /* 0x100fe400078e0200 */
[----:B------:R-:W-:Y:S01]  /*4980*/  IMAD R14, R27, 0x8, R0 ;  /* 0x000000081b0e7824 */ /* 0x000fe200078e0200 */
[----:B----4-:R-:W-:-:S05]  /*4990*/  SHF.R.U64 R19, R18, R15, R19 ;  /* 0x0000000f12137219 */ /* 0x010fca0000001213 */
[----:B------:R-:W3:Y:S04]  /*49a0*/  LDL.64 R14, [R14] ;  /* 0x000000000e0e7983 */ /* 0x000ee80000100a00 */
[----:B0-----:R0:W4:Y:S01]  /*49b0*/  LDL.64 R16, [R31] ;  /* 0x000000001f107983 */ /* 0x0011220000100a00 */
[----:B------:R-:W-:Y:S01]  /*49c0*/  LOP3.LUT R18, R25, 0x7f, RZ, 0xc0, !PT ;  /* 0x0000007f19127812 */ /* 0x000fe200078ec0ff */
[----:B------:R-:W-:Y:S01]  /*49d0*/  VIADD R25, R12, 0x62 ;  /* 0x000000620c197836 */ /* 0x000fe20000000000 */
[----:B------:R-:W-:-:S04]  /*49e0*/  LOP3.LUT R27, R23, 0x2a, RZ, 0xc0, !PT ;  /* 0x0000002a171b7812 */ /* 0x000fc800078ec0ff */
[----:B0-----:R-:W-:-:S05]  /*49f0*/  LEA.HI R31, R25, -R13, RZ, 0x1a ;  /* 0x8000000d191f7211 */ /* 0x001fca00078fd0ff */
[----:B------:R-:W-:Y:S01]  /*4a00*/  IMAD R31, R31, 0x8, R0 ;  /* 0x000000081f1f7824 */ /* 0x000fe200078e0200 */
[----:B-----5:R-:W-:-:S04]  /*4a10*/  SHF.R.U64 R27, R8, R27, R9 ;  /* 0x0000001b081b7219 */ /* 0x020fc80000001209 */
[----:B------:R-:W5:Y:S01]  /*4a20*/  LDL.64 R8, [R31] ;  /* 0x000000001f087983 */ /* 0x000f620000100a00 */
[----:B------:R-:W-:-:S05]  /*4a30*/  IMAD.MOV.U32 R29, RZ, RZ, RZ ;  /* 0x000000ffff1d7224 */ /* 0x000fca00078e00ff */
[----:B------:R0:W-:Y:S01]  /*4a40*/  STG.E.64 desc[UR4][R2.64+0x1b00], R28 ;  /* 0x001b001c02007986 */ /* 0x0001e2000c101b04 */
[----:B------:R-:W-:Y:S01]  /*4a50*/  VIADD R23, R12, 0x69 ;  /* 0x000000690c177836 */ /* 0x000fe20000000000 */
[----:B0-----:R-:W-:Y:S01]  /*4a60*/  LOP3.LUT R28, R19, 0x7f, RZ, 0xc0, !PT ;  /* 0x0000007f131c7812 */ /* 0x001fe200078ec0ff */
[----:B------:R-:W-:-:S04]  /*4a70*/  IMAD.MOV.U32 R19, RZ, RZ, RZ ;  /* 0x000000ffff137224 */ /* 0x000fc800078e00ff */
[----:B------:R0:W-:Y:S01]  /*4a80*/  STG.E.64 desc[UR4][R2.64+0x500], R28 ;  /* 0x0005001c02007986 */ /* 0x0001e2000c101b04 */
[----:B------:R-:W-:-:S03]  /*4a90*/  LEA.HI R33, R23, -R13, RZ, 0x1a ;  /* 0x8000000d17217211 */ /* 0x000fc600078fd0ff */
[----:B------:R1:W-:Y:S01]  /*4aa0*/  STG.E.64 desc[UR4][R2.64+0x1600], R18 ;  /* 0x0016001202007986 */ /* 0x0003e2000c101b04 */
[----:B0-----:R-:W-:Y:S02]  /*4ab0*/  LOP3.LUT R29, R26, 0x38, RZ, 0xc0, !PT ;  /* 0x000000381a1d7812 */ /* 0x001fe400078ec0ff */
[----:B-1----:R-:W-:Y:S01]  /*4ac0*/  LOP3.LUT R19, R24, 0x31, RZ, 0xc0, !PT ;  /* 0x0000003118137812 */ /* 0x002fe200078ec0ff */
[----:B------:R-:W-:-:S03]  /*4ad0*/  IMAD R18, R33, 0x8, R0 ;  /* 0x0000000821127824 */ /* 0x000fc600078e0200 */
[----:B------:R-:W-:Y:S02]  /*4ae0*/  SHF.R.U64 R21, R20, R19, R21 ;  /* 0x0000001314157219 */ /* 0x000fe40000001215 */
[----:B------:R-:W-:Y:S01]  /*4af0*/  LOP3.LUT R20, R27, 0x7f, RZ, 0xc0, !PT ;  /* 0x0000007f1b147812 */ /* 0x000fe200078ec0ff */
[----:B------:R-:W5:Y:S01]  /*4b00*/  LDL.64 R18, [R18] ;  /* 0x0000000012127983 */ /* 0x000f620000100a00 */
[C---:B------:R-:W-:Y:S02]  /*4b10*/  VIADD R26, R12.reuse, 0x77 ;  /* 0x000000770c1a7836 */ /* 0x040fe40000000000 */
[----:B------:R-:W-:Y:S01]  /*4b20*/  VIADD R24, R12, 0x85 ;  /* 0x000000850c187836 */ /* 0x000fe20000000000 */
[----:B--2---:R-:W-:Y:S02]  /*4b30*/  SHF.R.U64 R29, R10, R29, R11 ;  /* 0x0000001d0a1d7219 */ /* 0x004fe4000000120b */
[----:B------:R-:W-:-:S04]  /*4b40*/  LOP3.LUT R11, R6, 0x26, RZ, 0xc0, !PT ;  /* 0x00000026060b7812 */ /* 0x000fc800078ec0ff */
[----:B------:R-:W-:Y:S01]  /*4b50*/  SHF.R.U64 R5, R4, R11, R5 ;  /* 0x0000000b04057219 */ /* 0x000fe20000001205 */
[----:B------:R-:W-:-:S03]  /*4b60*/  VIADD R4, R12, 0x70 ;  /* 0x000000700c047836 */ /* 0x000fc60000000000 */
[----:B------:R-:W-:Y:S02]  /*4b70*/  LOP3.LUT R6, R5, 0x7f, RZ, 0xc0, !PT ;  /* 0x0000007f05067812 */ /* 0x000fe400078ec0ff */
[----:B------:R-:W-:Y:S02]  /*4b80*/  LEA.HI R27, R4, -R13, RZ, 0x1a ;  /* 0x8000000d041b7211 */ /* 0x000fe400078fd0ff */
[----:B------:R-:W-:Y:S01]  /*4b90*/  LOP3.LUT R5, R7, 0x2d, RZ, 0xc0, !PT ;  /* 0x0000002d07057812 */ /* 0x000fe200078ec0ff */
[----:B------:R-:W-:Y:S02]  /*4ba0*/  IMAD.MOV.U32 R7, RZ, RZ, RZ ;  /* 0x000000ffff077224 */ /* 0x000fe400078e00ff */
[----:B------:R-:W-:Y:S01]  /*4bb0*/  IMAD R27, R27, 0x8, R0 ;  /* 0x000000081b1b7824 */ /* 0x000fe200078e0200 */
[----:B------:R-:W-:Y:S01]  /*4bc0*/  LOP3.LUT R10, R21, 0x7f, RZ, 0xc0, !PT ;  /* 0x0000007f150a7812 */ /* 0x000fe200078ec0ff */
[----:B------:R-:W-:Y:S01]  /*4bd0*/  IMAD.MOV.U32 R11, RZ, RZ, RZ ;  /* 0x000000ffff0b7224 */ /* 0x000fe200078e00ff */
[----:B------:R0:W-:Y:S01]  /*4be0*/  STG.E.64 desc[UR4][R2.64+0xa00], R6 ;  /* 0x000a000602007986 */ /* 0x0001e2000c101b04 */
[----:B------:R-:W-:-:S03]  /*4bf0*/  IMAD.MOV.U32 R21, RZ, RZ, RZ ;  /* 0x000000ffff157224 */ /* 0x000fc600078e00ff */
[----:B------:R1:W-:Y:S04]  /*4c00*/  STG.E.64 desc[UR4][R2.64+0x700], R10 ;  /* 0x0007000a02007986 */ /* 0x0003e8000c101b04 */
[----:B------:R2:W-:Y:S04]  /*4c10*/  STG.E.64 desc[UR4][R2.64+0x600], R20 ;  /* 0x0006001402007986 */ /* 0x0005e8000c101b04 */
[----:B0-----:R0:W5:Y:S01]  /*4c20*/  LDL.64 R6, [R27] ;  /* 0x000000001b067983 */ /* 0x0011620000100a00 */
[----:B-1----:R-:W-:Y:S02]  /*4c30*/  LOP3.LUT R11, R22, 0x34, RZ, 0xc0, !PT ;  /* 0x00000034160b7812 */ /* 0x002fe400078ec0ff */
[----:B----4-:R-:W-:Y:S01]  /*4c40*/  SHF.R.U64 R16, R16, R5, R17 ;  /* 0x0000000510107219 */ /* 0x010fe20000001211 */
[----:B------:R-:W-:Y:S01]  /*4c50*/  VIADD R5, R12, 0x8c ;  /* 0x0000008c0c057836 */ /* 0x000fe20000000000 */
[----:B------:R-:W-:-:S02]  /*4c60*/  LEA.HI R17, R26, -R13, RZ, 0x1a ;  /* 0x8000000d1a117211 */ /* 0x000fc400078fd0ff */
[----:B--2---:R-:W-:Y:S02]  /*4c70*/  LOP3.LUT R20, R29, 0x7f, RZ, 0xc0, !PT ;  /* 0x0000007f1d147812 */ /* 0x004fe400078ec0ff */
[----:B---3--:R-:W-:Y:S01]  /*4c80*/  SHF.R.U64 R11, R14, R11, R15 ;  /* 0x0000000b0e0b7219 */ /* 0x008fe2000000120f */
[--C-:B------:R-:W-:Y:S01]  /*4c90*/  IMAD R28, R17, 0x8, R0.reuse ;  /* 0x00000008111c7824 */ /* 0x100fe200078e0200 */
[-C--:B------:R-:W-:Y:S02]  /*4ca0*/  LEA.HI R29, R5, -R13.reuse, RZ, 0x1a ;  /* 0x8000000d051d7211 */ /* 0x080fe400078fd0ff */
[----:B------:R-:W-:Y:S01]  /*4cb0*/  LOP3.LUT R10, R16, 0x7f, RZ, 0xc0, !PT ;  /* 0x0000007f100a7812 */ /* 0x000fe200078ec0ff */
[----:B------:R1:W-:Y:S01]  /*4cc0*/  STG.E.64 desc[UR4][R2.64+0x800], R20 ;  /* 0x0008001402007986 */ /* 0x0003e2000c101b04 */
[----:B------:R-:W-:Y:S01]  /*4cd0*/  LOP3.LUT R16, R11, 0x7f, RZ, 0xc0, !PT ;  /* 0x0000007f0b107812 */ /* 0x000fe200078ec0ff */
[----:B------:R-:W-:Y:S02]  /*4ce0*/  IMAD.MOV.U32 R11, RZ, RZ, RZ ;  /* 0x000000ffff0b7224 */ /* 0x000fe400078e00ff */
[----:B------:R-:W-:Y:S01]  /*4cf0*/  IMAD R29, R29, 0x8, R0 ;  /* 0x000000081d1d7824 */ /* 0x000fe200078e0200 */
[----:B------:R2:W3:Y:S04]  /*4d00*/  LDL.64 R14, [R28] ;  /* 0x000000001c0e7983 */ /* 0x0004e80000100a00 */
[----:B------:R4:W-:Y:S01]  /*4d10*/  STG.E.64 desc[UR4][R2.64+0xb00], R10 ;  /* 0x000b000a02007986 */ /* 0x0009e2000c101b04 */
[----:B-1----:R-:W-:Y:S01]  /*4d20*/  LEA.HI R21, R24, -R13, RZ, 0x1a ;  /* 0x8000000d18157211 */ /* 0x002fe200078fd0ff */
[----:B------:R-:W-:-:S04]  /*4d30*/  VIADD R22, R12, 0x93 ;  /* 0x000000930c167836 */ /* 0x000fc80000000000 */
[----:B------:R-:W-:Y:S01]  /*4d40*/  IMAD R21, R21, 0x8, R0 ;  /* 0x0000000815157824 */ /* 0x000fe200078e0200 */
[----:B----4-:R-:W4:Y:S01]  /*4d50*/  LDL.64 R10, [R29] ;  /* 0x000000001d0a7983 */ /* 0x010f220000100a00 */
[----:B0-----:R-:W-:-:S04]  /*4d60*/  LEA.HI R27, R22, -R13, RZ, 0x1a ;  /* 0x8000000d161b7211 */ /* 0x001fc800078fd0ff */
[----:B------:R-:W4:Y:S01]  /*4d70*/  LDL.64 R20, [R21] ;  /* 0x0000000015147983 */ /* 0x000f220000100a00 */
[----:B------:R-:W-:Y:S02]  /*4d80*/  IMAD.MOV.U32 R17, RZ, RZ, RZ ;  /* 0x000000ffff117224 */ /* 0x000fe400078e00ff */
[----:B------:R-:W-:Y:S01]  /*4d90*/  IMAD R30, R27, 0x8, R0 ;  /* 0x000000081b1e7824 */ /* 0x000fe200078e0200 */
[----:B------:R-:W-:Y:S01]  /*4da0*/  LOP3.LUT R27, R25, 0x22, RZ, 0xc0, !PT ;  /* 0x00000022191b7812 */ /* 0x000fe200078ec0ff */
[----:B------:R-:W-:Y:S01]  /*4db0*/  VIADD R25, R12, 0xa1 ;  /* 0x000000a10c197836 */ /* 0x000fe20000000000 */
[----:B------:R0:W-:Y:S02]  /*4dc0*/  STG.E.64 desc[UR4][R2.64+0xc00], R16 ;  /* 0x000c001002007986 */ /* 0x0001e4000c101b04 */
[----:B-----5:R-:W-:Y:S02]  /*4dd0*/  SHF.R.U64 R27, R8, R27, R9 ;  /* 0x0000001b081b7219 */ /* 0x020fe40000001209 */
[----:B------:R-:W-:-:S05]  /*4de0*/  LEA.HI R9, R25, -R13, RZ, 0x1a ;  /* 0x8000000d19097211 */ /* 0x000fca00078fd0ff */
[----:B------:R-:W-:Y:S01]  /*4df0*/  IMAD R9, R9, 0x8, R0 ;  /* 0x0000000809097824 */ /* 0x000fe200078e0200 */
[----:B0-----:R0:W5:Y:S05]  /*4e00*/  LDL.64 R16, [R30] ;  /* 0x000000001e107983 */ /* 0x00116a0000100a00 */
[----:B------:R-:W5:Y:S01]  /*4e10*/  LDL.64 R8, [R9] ;  /* 0x0000000009087983 */ /* 0x000f620000100a00 */
[----:B------:R-:W-:-:S04]  /*4e20*/  LOP3.LUT R23, R23, 0x29, RZ, 0xc0, !PT ;  /* 0x0000002917177812 */ /* 0x000fc800078ec0ff */
[----:B------:R-:W-:Y:S02]  /*4e30*/  SHF.R.U64 R19, R18, R23, R19 ;  /* 0x0000001712137219 */ /* 0x000fe40000001213 */
[----:B------:R-:W-:Y:S02]  /*4e40*/  LOP3.LUT R23, R4, 0x30, RZ, 0xc0, !PT ;  /* 0x0000003004177812 */ /* 0x000fe400078ec0ff */
[----:B------:R-:W-:Y:S02]  /*4e50*/  LOP3.LUT R18, R27, 0x7f, RZ, 0xc0, !PT ;  /* 0x0000007f1b127812 */ /* 0x000fe400078ec0ff */
[----:B------:R-:W-:Y:S02]  /*4e60*/  LOP3.LUT R5, R5, 0x2c, RZ, 0xc0, !PT ;  /* 0x0000002c05057812 */ /* 0x000fe400078ec0ff */
[----:B------:R-:W-:Y:S01]  /*4e70*/  LOP3.LUT R27, R24, 0x25, RZ, 0xc0, !PT ;  /* 0x00000025181b7812 */ /* 0x000fe200078ec0ff */
[----:B------:R-:W-:Y:S02]  /*4e80*/  IMAD.MOV.U32 R31, RZ, RZ, RZ ;  /* 0x000000ffff1f7224 */ /* 0x000fe400078e00ff */
[----:B--2---:R-:W-:-:S02]  /*4e90*/  VIADD R28, R12, 0xb6 ;  /* 0x000000b60c1c7836 */ /* 0x004fc40000000000 */
[----:B------:R-:W-:Y:S01]  /*4ea0*/  VIADD R24, R12, 0xcb ;  /* 0x000000cb0c187836 */ /* 0x000fe20000000000 */
[----:B------:R-:W-:Y:S02]  /*4eb0*/  LOP3.LUT R25, R25, 0x21, RZ, 0xc0, !PT ;  /* 0x0000002119197812 */ /* 0x000fe400078ec0ff */
[----:B------:R-:W-:Y:S02]  /*4ec0*/  SHF.R.U64 R23, R6, R23, R7 ;  /* 0x0000001706177219 */ /* 0x000fe40000001207 */
[----:B------:R-:W-:Y:S01]  /*4ed0*/  LOP3.LUT R6, R19, 0x7f, RZ, 0xc0, !PT ;  /* 0x0000007f13067812 */ /* 0x000fe200078ec0ff */
[----:B------:R-:W-:-:S05]  /*4ee0*/  IMAD.MOV.U32 R19, RZ, RZ, RZ ;  /* 0x000000ffff137224 */ /* 0x000fca00078e00ff */
[----:B------:R1:W-:Y:S01]  /*4ef0*/  STG.E.64 desc[UR4][R2.64+0xe00], R18 ;  /* 0x000e001202007986 */ /* 0x0003e2000c101b04 */
[----:B------:R-:W-:Y:S01]  /*4f00*/  IMAD.MOV.U32 R7, RZ, RZ, RZ ;  /* 0x000000ffff077224 */ /* 0x000fe200078e00ff */
[----:B-1----:R-:W-:Y:S02]  /*4f10*/  LOP3.LUT R18, R23, 0x7f, RZ, 0xc0, !PT ;  /* 0x0000007f17127812 */ /* 0x002fe400078ec0ff */
[----:B------:R-:W-:-:S04]  /*4f20*/  LOP3.LUT R23, R26, 0x37, RZ, 0xc0, !PT ;  /* 0x000000371a177812 */ /* 0x000fc800078ec0ff */
[----:B---3--:R-:W-:Y:S01]  /*4f30*/  SHF.R.U64 R23, R14, R23, R15 ;  /* 0x000000170e177219 */ /* 0x008fe2000000120f */
[----:B------:R-:W-:Y:S01]  /*4f40*/  VIADD R14, R12, 0xa8 ;  /* 0x000000a80c0e7836 */ /* 0x000fe20000000000 */
[----:B------:R1:W-:Y:S01]  /*4f50*/  STG.E.64 desc[UR4][R2.64+0xf00], R6 ;  /* 0x000f000602007986 */ /* 0x0003e2000c101b04 */
[----:B----4-:R-:W-:Y:S01]  /*4f60*/  SHF.R.U64 R11, R10, R5, R11 ;  /* 0x000000050a0b7219 */ /* 0x010fe2000000120b */
[----:B------:R-:W-:Y:S02]  /*4f70*/  VIADD R10, R12, 0xaf ;  /* 0x000000af0c0a7836 */ /* 0x000fe40000000000 */
[----:B------:R-:W-:Y:S02]  /*4f80*/  LEA.HI R5, R14, -R13, RZ, 0x1a ;  /* 0x8000000d0e057211 */ /* 0x000fe400078fd0ff */
[----:B------:R-:W-:Y:S02]  /*4f90*/  SHF.R.U64 R27, R20, R27, R21 ;  /* 0x0000001b141b7219 */ /* 0x000fe40000001215 */
[----:B-1----:R-:W-:Y:S01]  /*4fa0*/  LEA.HI R7, R10, -R13, RZ, 0x1a ;  /* 0x8000000d0a077211 */ /* 0x002fe200078fd0ff */
[--C-:B------:R-:W-:Y:S01]  /*4fb0*/  IMAD R5, R5, 0x8, R0.reuse ;  /* 0x0000000805057824 */ /* 0x100fe200078e0200 */
[----:B0-----:R-:W-:Y:S01]  /*4fc0*/  LOP3.LUT R30, R27, 0x7f, RZ, 0xc0, !PT ;  /* 0x0000007f1b1e7812 */ /* 0x001fe200078ec0ff */
[----:B------:R0:W-:Y:S02]  /*4fd0*/  STG.E.64 desc[UR4][R2.64+0x1000], R18 ;  /* 0x0010001202007986 */ /* 0x0001e4000c101b04 */
[----:B------:R-:W-:-:S02]  /*4fe0*/  IMAD R7, R7, 0x8, R0 ;  /* 0x0000000807077824 */ /* 0x000fc400078e0200 */
[----:B------:R-:W2:Y:S01]  /*4ff0*/  LDL.64 R4, [R5] ;  /* 0x0000000005047983 */ /* 0x000ea20000100a00 */
[----:B------:R-:W-:Y:S01]  /*5000*/  LOP3.LUT R20, R23, 0x7f, RZ, 0xc0, !PT ;  /* 0x0000007f17147812 */ /* 0x000fe200078ec0ff */
[----:B------:R-:W-:Y:S01]  /*5010*/  IMAD.MOV.U32 R21, RZ, RZ, RZ ;  /* 0x000000ffff157224 */ /* 0x000fe200078e00ff */
[----:B------:R-:W-:Y:S01]  /*5020*/  LEA.HI R15, R28, -R13, RZ, 0x1a ;  /* 0x8000000d1c0f7211 */ /* 0x000fe200078fd0ff */
[----:B------:R1:W-:Y:S01]  /*5030*/  STG.E.64 desc[UR4][R2.64+0x1300], R30 ;  /* 0x0013001e02007986 */ /* 0x0003e2000c101b04 */
[----:B------:R-:W-:-:S03]  /*5040*/  VIADD R26, R12, 0xc4 ;  /* 0x000000c40c1a7836 */ /* 0x000fc60000000000 */
[----:B------:R-:W3:Y:S01]  /*5050*/  LDL.64 R6, [R7] ;  /* 0x0000000007067983 */ /* 0x000ee20000100a00 */
[----:B0-----:R-:W-:Y:S02]  /*5060*/  LOP3.LUT R18, R11, 0x7f, RZ, 0xc0, !PT ;  /* 0x0000007f0b127812 */ /* 0x001fe400078ec0ff */
[----:B------:R-:W-:Y:S01]  /*5070*/  LOP3.LUT R11, R22, 0x33, RZ, 0xc0, !PT ;  /* 0x00000033160b7812 */ /* 0x000fe200078ec0ff */
[C---:B------:R-:W-:Y:S01]  /*5080*/  VIADD R22, R12.reuse, 0xd2 ;  /* 0x000000d20c167836 */ /* 0x040fe20000000000 */
[----:B------:R0:W-:Y:S01]  /*5090*/  STG.E.64 desc[UR4][R2.64+0x1100], R20 ;  /* 0x0011001402007986 */ /* 0x0001e2000c101b04 */
[----:B-1----:R-:W-:Y:S01]  /*50a0*/  VIADD R30, R12, 0xd9 ;  /* 0x000000d90c1e7836 */ /* 0x002fe20000000000 */
[----:B-----5:R-:W-:Y:S01]  /*50b0*/  SHF.R.U64 R11, R16, R11, R17 ;  /* 0x0000000b100b7219 */ /* 0x020fe20000001211 */
[----:B------:R-:W-:Y:S01]  /*50c0*/  IMAD R12, R15, 0x8, R0 ;  /* 0x000000080f0c7824 */ /* 0x000fe200078e0200 */
[----:B------:R1:W-:Y:S01]  /*50d0*/  STG.E.64 desc[UR4][R2.64+0x1400], R18 ;  /* 0x0014001202007986 */ /* 0x0003e2000c101b04 */
[----:B------:R-:W-:-:S02]  /*50e0*/  LEA.HI R17, R26, -R13, RZ, 0x1a ;  /* 0x8000000d1a117211 */ /* 0x000fc400078fd0ff */
[-C--:B------:R-:W-:Y:S02]  /*50f0*/  LEA.HI R23, R30, -R13.reuse, RZ, 0x1a ;  /* 0x8000000d1e177211 */ /* 0x080fe400078fd0ff */
[-C--:B0-----:R-:W-:Y:S01]  /*5100*/  LEA.HI R21, R22, -R13.reuse, RZ, 0x1a ;  /* 0x8000000d16157211 */ /* 0x081fe200078fd0ff */
[--C-:B------:R-:W-:Y:S02]  /*5110*/  IMAD R17, R17, 0x8, R0.reuse ;  /* 0x0000000811117824 */ /* 0x100fe400078e0200 */
[--C-:B------:R-:W-:Y:S01]  /*5120*/  IMAD R20, R23, 0x8, R0.reuse ;  /* 0x0000000817147824 */ /* 0x100fe200078e0200 */
[----:B-1----:R-:W-:Y:S01]  /*5130*/  LEA.HI R19, R24, -R13, RZ, 0x1a ;  /* 0x8000000d18137211 */ /* 0x002fe200078fd0ff */
[--C-:B------:R-:W-:Y:S01]  /*5140*/  IMAD R18, R21, 0x8, R0.reuse ;  /* 0x0000000815127824 */ /* 0x100fe200078e0200 */
[----:B------:R-:W4:Y:S03]  /*5150*/  LDL.64 R12, [R12] ;  /* 0x000000000c0c7983 */ /* 0x000f260000100a00 */
[----:B------:R-:W-:Y:S01]  /*5160*/  IMAD R15, R19, 0x8, R0 ;  /* 0x00000008130f7824 */ /* 0x000fe200078e0200 */
[----:B------:R-:W-:Y:S01]  /*5170*/  SHF.R.U64 R0, R8, R25, R9 ;  /* 0x0000001908007219 */ /* 0x000fe20000001209 */
[----:B------:R-:W5:Y:S04]  /*5180*/  LDL.64 R18, [R18] ;  /* 0x0000000012127983 */ /* 0x000f680000100a00 */
[----:B------:R-:W5:Y:S04]  /*5190*/  LDL.64 R16, [R17] ;  /* 0x0000000011107983 */ /* 0x000f680000100a00 */
[----:B------:R0:W5:Y:S04]  /*51a0*/  LDL.64 R8, [R15] ;  /* 0x000000000f087983 */ /* 0x0001680000100a00 */
[----:B------:R-:W5:Y:S01]  /*51b0*/  LDL.64 R20, [R20] ;  /* 0x0000000014147983 */ /* 0x000f620000100a00 */
[----:B------:R-:W-:-:S02]  /*51c0*/  LOP3.LUT R23, R14, 0x28, RZ, 0xc0, !PT ;  /* 0x000000280e177812 */ /* 0x000fc400078ec0ff */
[----:B------:R-:W-:Y:S01]  /*51d0*/  LOP3.LUT R25, R26, 0x24, RZ, 0xc0, !PT ;  /* 0x000000241a197812 */ /* 0x000fe200078ec0ff */
[----:B0-----:R-:W-:Y:S01]  /*51e0*/  IMAD.MOV.U32 R15, RZ, RZ, RZ ;  /* 0x000000ffff0f7224 */ /* 0x001fe200078e00ff */
[----:B--2---:R-:W-:Y:S02]  /*51f0*/  SHF.R.U64 R23, R4, R23, R5 ;  /* 0x0000001704177219 */ /* 0x004fe40000001205 */
[----:B------:R-:W-:-:S04]  /*5200*/  LOP3.LUT R5, R10, 0x2f, RZ, 0xc0, !PT ;  /* 0x0000002f0a057812 */ /* 0x000fc800078ec0ff */
[----:B---3--:R-:W-:Y:S01]  /*5210*/  SHF.R.U64 R7, R6, R5, R7 ;  /* 0x0000000506077219 */ /* 0x008fe20000001207 */
[----:B------:R-:W-:Y:S01]  /*5220*/  IMAD.MOV.U32 R5, RZ, RZ, RZ ;  /* 0x000000ffff057224 */ /* 0x000fe200078e00ff */
[----:B------:R-:W-:Y:S02]  /*5230*/  LOP3.LUT R6, R23, 0x7f, RZ, 0xc0, !PT ;  /* 0x0000007f17067812 */ /* 0x000fe400078ec0ff */
[----:B------:R-:W-:Y:S01]  /*5240*/  LOP3.LUT R14, R7, 0x7f, RZ, 0xc0, !PT ;  /* 0x0000007f070e7812 */ /* 0x000fe200078ec0ff */
[----:B------:R-:W-:Y:S01]  /*5250*/  IMAD.MOV.U32 R7, RZ, RZ, RZ ;  /* 0x000000ffff077224 */ /* 0x000fe200078e00ff */
[----:B------:R-:W-:Y:S02]  /*5260*/  LOP3.LUT R4, R11, 0x7f, RZ, 0xc0, !PT ;  /* 0x0000007f0b047812 */ /* 0x000fe400078ec0ff */
[----:B------:R-:W-:Y:S02]  /*5270*/  LOP3.LUT R23, R28, 0x36, RZ, 0xc0, !PT ;  /* 0x000000361c177812 */ /* 0x000fe400078ec0ff */
[----:B------:R0:W-:Y:S01]  /*5280*/  STG.E.64 desc[UR4][R2.64+0x1800], R6 ;  /* 0x0018000602007986 */ /* 0x0001e2000c101b04 */
[----:B------:R-:W-:Y:S01]  /*5290*/  LOP3.LUT R10, R0, 0x7f, RZ, 0xc0, !PT ;  /* 0x0000007f000a7812 */ /* 0x000fe200078ec0ff */
[----:B------:R-:W-:-:S02]  /*52a0*/  IMAD.MOV.U32 R11, RZ, RZ, RZ ;  /* 0x000000ffff0b7224 */ /* 0x000fc400078e00ff */
[----:B------:R1:W-:Y:S04]  /*52b0*/  STG.E.64 desc[UR4][R2.64+0x1500], R4 ;  /* 0x0015000402007986 */ /* 0x0003e8000c101b04 */
[----:B------:R2:W-:Y:S01]  /*52c0*/  STG.E.64 desc[UR4][R2.64+0x1700], R10 ;  /* 0x0017000a02007986 */ /* 0x0005e2000c101b04 */
[----:B0-----:R-:W-:Y:S02]  /*52d0*/  LOP3.LUT R7, R30, 0x39, RZ, 0xc0, !PT ;  /* 0x000000391e077812 */ /* 0x001fe400078ec0ff */
[----:B----4-:R-:W-:Y:S02]  /*52e0*/  SHF.R.U64 R23, R12, R23, R13 ;  /* 0x000000170c177219 */ /* 0x010fe4000000120d */
[----:B------:R-:W-:Y:S02]  /*52f0*/  LOP3.LUT R13, R22, 0x32, RZ, 0xc0, !PT ;  /* 0x00000032160d7812 */ /* 0x000fe400078ec0ff */
[----:B-1----:R-:W-:-:S02]  /*5300*/  LOP3.LUT R5, R24, 0x2b, RZ, 0xc0, !PT ;  /* 0x0000002b18057812 */ /* 0x002fc400078ec0ff */
[----:B-----5:R-:W-:Y:S02]  /*5310*/  SHF.R.U64 R13, R18, R13, R19 ;  /* 0x0000000d120d7219 */ /* 0x020fe40000001213 */
[----:B------:R-:W-:Y:S02]  /*5320*/  SHF.R.U64 R25, R16, R25, R17 ;  /* 0x0000001910197219 */ /* 0x000fe40000001211 */
[----:B------:R-:W-:Y:S02]  /*5330*/  SHF.R.U64 R8, R8, R5, R9 ;  /* 0x0000000508087219 */ /* 0x000fe40000001209 */
[----:B------:R-:W-:Y:S01]  /*5340*/  SHF.R.U64 R12, R20, R7, R21 ;  /* 0x00000007140c7219 */ /* 0x000fe20000001215 */
[----:B------:R-:W-:Y:S01]  /*5350*/  IMAD.MOV.U32 R5, RZ, RZ, RZ ;  /* 0x000000ffff057224 */ /* 0x000fe200078e00ff */
[----:B--2---:R-:W-:Y:S01]  /*5360*/  LOP3.LUT R10, R13, 0x7f, RZ, 0xc0, !PT ;  /* 0x0000007f0d0a7812 */ /* 0x004fe200078ec0ff */
[----:B------:R-:W-:Y:S01]  /*5370*/  IMAD.MOV.U32 R7, RZ, RZ, RZ ;  /* 0x000000ffff077224 */ /* 0x000fe200078e00ff */
[----:B------:R-:W-:Y:S01]  /*5380*/  LOP3.LUT R4, R23, 0x7f, RZ, 0xc0, !PT ;  /* 0x0000007f17047812 */ /* 0x000fe200078ec0ff */
[----:B------:R-:W-:Y:S01]  /*5390*/  IMAD.MOV.U32 R9, RZ, RZ, RZ ;  /* 0x000000ffff097224 */ /* 0x000fe200078e00ff */
[----:B------:R-:W-:Y:S01]  /*53a0*/  LOP3.LUT R6, R25, 0x7f, RZ, 0xc0, !PT ;  /* 0x0000007f19067812 */ /* 0x000fe200078ec0ff */
[----:B------:R-:W-:Y:S01]  /*53b0*/  IMAD.MOV.U32 R13, RZ, RZ, RZ ;  /* 0x000000ffff0d7224 */ /* 0x000fe200078e00ff */
[----:B------:R-:W-:-:S02]  /*53c0*/  LOP3.LUT R8, R8, 0x7f, RZ, 0xc0, !PT ;  /* 0x0000007f08087812 */ /* 0x000fc400078ec0ff */
[----:B------:R-:W-:Y:S01]  /*53d0*/  LOP3.LUT R12, R12, 0x7f, RZ, 0xc0, !PT ;  /* 0x0000007f0c0c7812 */ /* 0x000fe200078ec0ff */
[----:B------:R-:W-:Y:S04]  /*53e0*/  STG.E.64 desc[UR4][R2.64+0x1900], R14 ;  /* 0x0019000e02007986 */ /* 0x000fe8000c101b04 */
[----:B------:R-:W-:Y:S04]  /*53f0*/  STG.E.64 desc[UR4][R2.64+0x1a00], R4 ;  /* 0x001a000402007986 */ /* 0x000fe8000c101b04 */
[----:B------:R-:W-:Y:S04]  /*5400*/  STG.E.64 desc[UR4][R2.64+0x1c00], R6 ;  /* 0x001c000602007986 */ /* 0x000fe8000c101b04 */
[----:B------:R-:W-:Y:S04]  /*5410*/  STG.E.64 desc[UR4][R2.64+0x1d00], R8 ;  /* 0x001d000802007986 */ /* 0x000fe8000c101b04 */
[----:B------:R-:W-:Y:S04]  /*5420*/  STG.E.64 desc[UR4][R2.64+0x1e00], R10 ;  /* 0x001e000a02007986 */ /* 0x000fe8000c101b04 */
[----:B------:R-:W-:Y:S01]  /*5430*/  STG.E.64 desc[UR4][R2.64+0x1f00], R12 ;  /* 0x001f000c02007986 */ /* 0x000fe2000c101b04 */
[----:B------:R-:W-:Y:S05]  /*5440*/  EXIT ;  /* 0x000000000000794d */ /* 0x000fea0003800000 */
.L_x_9:
[----:B------:R-:W0:Y:S02]  /*5450*/  S2R R6, SR_TID.X ;  /* 0x0000000000067919 */ /* 0x000e240000002100 */
[----:B0-----:R-:W-:-:S04]  /*5460*/  IMAD R0, R6, 0x3, RZ ;  /* 0x0000000306007824 */ /* 0x001fc800078e02ff */
[----:B------:R-:W-:-:S05]  /*5470*/  IMAD.WIDE.U32 R16, R0, 0x8, R4 ;  /* 0x0000000800107825 */ /* 0x000fca00078e0004 */
[----:B------:R-:W2:Y:S04]  /*5480*/  LDG.E.64.CONSTANT R12, desc[UR4][R16.64] ;  /* 0x00000004100c7981 */ /* 0x000ea8000c1e9b00 */
[----:B------:R-:W2:Y:S04]  /*5490*/  LDG.E.64.CONSTANT R14, desc[UR4][R16.64+0x8] ;  /* 0x00000804100e7981 */ /* 0x000ea8000c1e9b00 */
[----:B------:R-:W3:Y:S04]  /*54a0*/  LDG.E.64.CONSTANT R8, desc[UR4][R16.64+0x10] ;  /* 0x0000100410087981 */ /* 0x000ee8000c1e9b00 */
[----:B------:R0:W3:Y:S01]  /*54b0*/  LDG.E.64.CONSTANT R10, desc[UR4][R16.64+0x18] ;  /* 0x00001804100a7981 */ /* 0x0000e2000c1e9b00 */
[----:B------:R-:W-:-:S02]  /*54c0*/  IMAD R4, R6, 0xc0, RZ ;  /* 0x000000c006047824 */ /* 0x000fc400078e02ff */
[----:B------:R-:W-:-:S03]  /*54d0*/  VIADD R27, R24, -UR6 ;  /* 0x80000006181b7c36 */ /* 0x000fc60008000000 */
[----:B------:R-:W-:-:S05]  /*54e0*/  LEA.HI R18, R4, -R0, RZ, 0x1a ;  /* 0x8000000004127211 */ /* 0x000fca00078fd0ff */
[----:B------:R-:W-:-:S04]  /*54f0*/  IMAD R5, R18, 0x8, R27 ;  /* 0x0000000812057824 */ /* 0x000fc800078e021b */
[----:B------:R-:W-:Y:S02]  /*5500*/  IMAD R7, R18, 0x8, R5 ;  /* 0x0000000812077824 */ /* 0x000fe400078e0205 */
[----:B------:R-:W-:-:S05]  /*5510*/  VIADD R19, R4, 0x42 ;  /* 0x0000004204137836 */ /* 0x000fca0000000000 */
[----:B0-----:R-:W-:Y:S01]  /*5520*/  LEA.HI R16, R19, -R0, RZ, 0x1a ;  /* 0x8000000013107211 */ /* 0x001fe200078fd0ff */
[----:B------:R-:W-:-:S04]  /*5530*/  VIADD R23, R4, 0x48 ;  /* 0x0000004804177836 */ /* 0x000fc80000000000 */
[--C-:B------:R-:W-:Y:S02]  /*5540*/  IMAD R18, R16, 0x8, R5.reuse ;  /* 0x0000000810127824 */ /* 0x100fe400078e0205 */
[C---:B------:R-:W-:Y:S02]  /*5550*/  VIADD R25, R4.reuse, 0x54 ;  /* 0x0000005404197836 */ /* 0x040fe40000000000 */
[----:B------:R-:W-:Y:S01]  /*5560*/  VIADD R17, R4, 0x4e ;  /* 0x0000004e04117836 */ /* 0x000fe20000000000 */
[-C--:B------:R-:W-:Y:S02]  /*5570*/  LEA.HI R22, R23, -R0.reuse, RZ, 0x1a ;  /* 0x8000000017167211 */ /* 0x080fe400078fd0ff */
[-C--:B------:R-:W-:Y:S02]  /*5580*/  LEA.HI R28, R25, -R0.reuse, RZ, 0x1a ;  /* 0x80000000191c7211 */ /* 0x080fe400078fd0ff */
[----:B------:R-:W-:Y:S01]  /*5590*/  LEA.HI R26, R17, -R0, RZ, 0x1a ;  /* 0x80000000111a7211 */ /* 0x000fe200078fd0ff */
[----:B------:R-:W-:Y:S01]  /*55a0*/  IMAD R16, R22, 0x8, R5 ;  /* 0x0000000816107824 */ /* 0x000fe200078e0205 */
[----:B--2---:R-:W-:Y:S04]  /*55b0*/  STL.128 [R27], R12 ;  /* 0x0000000c1b007387 */ /* 0x004fe80000100c00 */
[----:B---3--:R0:W-:Y:S04]  /*55c0*/  STL.128 [R27+0x10], R8 ;  /* 0x000010081b007387 */ /* 0x0081e80000100c00 */
[----:B------:R-:W2:Y:S04]  /*55d0*/  LDL.64 R20, [R7] ;  /* 0x0000000007147983 */ /* 0x000ea80000100a00 */
[----:B------:R-:W3:Y:S04]  /*55e0*/  LDL.64 R18, [R18] ;  /* 0x0000000012127983 */ /* 0x000ee80000100a00 */
[----:B------:R-:W4:Y:S01]  /*55f0*/  LDL R24, [R7+0x8] ;  /* 0x0000080007187983 */ /* 0x000f220000100800 */
[----:B0-----:R-:W-:-:S03]  /*5600*/  VIADD R11, R4, 0x7e ;  /* 0x0000007e040b7836 */ /* 0x001fc60000000000 */
[----:B------:R-:W5:Y:S01]  /*5610*/  LDL.64 R16, [R16] ;  /* 0x0000000010107983 */ /* 0x000f620000100a00 */
[----:B------:R-:W-:Y:S01]  /*5620*/  VIADD R9, R4, 0x5a ;  /* 0x0000005a04097836 */ /* 0x000fe20000000000 */
[----:B------:R-:W-:Y:S01]  /*5630*/  LEA.HI R10, R11, -R0, RZ, 0x1a ;  /* 0x800000000b0a7211 */ /* 0x000fe200078fd0ff */
[----:B------:R-:W-:-:S03]  /*5640*/  IMAD R14, R28, 0x8, R5 ;  /* 0x000000081c0e7824 */ /* 0x000fc600078e0205 */
[----:B------:R-:W-:Y:S01]  /*5650*/  LEA.HI R8, R9, -R0, RZ, 0x1a ;  /* 0x8000000009087211 */ /* 0x000fe200078fd0ff */
[--C-:B------:R-:W-:Y:S01]  /*5660*/  IMAD R12, R26, 0x8, R5.reuse ;  /* 0x000000081a0c7824 */ /* 0x100fe200078e0205 */
[----:B------:R0:W5:Y:S01]  /*5670*/  LDL.U16 R25, [R7+0x6] ;  /* 0x0000060007197983 */ /* 0x0001620000100400 */
[--C-:B------:R-:W-:Y:S02]  /*5680*/  IMAD R27, R10, 0x8, R5.reuse ;  /* 0x000000080a1b7824 */ /* 0x100fe400078e0205 */
[----:B------:R-:W-:Y:S01]  /*5690*/  IMAD R8, R8, 0x8, R5 ;  /* 0x0000000808087824 */ /* 0x000fe200078e0205 */
[----:B------:R-:W5:Y:S04]  /*56a0*/  LDL.64 R14, [R14] ;  /* 0x000000000e0e7983 */ /* 0x000f680000100a00 */
[----:B------:R-:W5:Y:S04]  /*56b0*/  LDL.64 R12, [R12] ;  /* 0x000000000c0c7983 */ /* 0x000f680000100a00 */
[----:B------:R-:W5:Y:S04]  /*56c0*/  LDL R7, [R27+0x4] ;  /* 0x000004001b077983 */ /* 0x000f680000100800 */
[----:B------:R-:W5:Y:S04]  /*56d0*/  LDL R26, [R27+0x8] ;  /* 0x000008001b1a7983 */ /* 0x000f680000100800 */
[----:B------:R-:W5:Y:S01]  /*56e0*/  LDL.64 R8, [R8] ;  /* 0x0000000008087983 */ /* 0x000f620000100a00 */
[----:B------:R-:W-:-:S04]  /*56f0*/  IMAD.WIDE.U32 R10, R6, 0x8, R2 ;  /* 0x00000008060a7825 */ /* 0x000fc800078e0002 */
[----:B------:R-:W-:Y:S01]  /*5700*/  IMAD.MOV.U32 R29, RZ, RZ, RZ ;  /* 0x000000ffff1d7224 */ /* 0x000fe200078e00ff */
[C-C-:B--2---:R-:W-:Y:S02]  /*5710*/  SHF.R.U64 R23, R20.reuse, 0xc, R21.reuse ;  /* 0x0000000c14177819 */ /* 0x144fe40000001215 */
[--C-:B------:R-:W-:Y:S02]  /*5720*/  SHF.R.U64 R22, R20, 0x6, R21.reuse ;  /* 0x0000000614167819 */ /* 0x100fe40000001215 */
[----:B------:R-:W-:Y:S01]  /*5730*/  LOP3.LUT R2, R23, 0x3f, RZ, 0xc0, !PT ;  /* 0x0000003f17027812 */ /* 0x000fe200078ec0ff */
[----:B------:R-:W-:Y:S01]  /*5740*/  IMAD.MOV.U32 R23, RZ, RZ, RZ ;  /* 0x000000ffff177224 */ /* 0x000fe200078e00ff */
[----:B------:R-:W-:Y:S02]  /*5750*/  LOP3.LUT R22, R22, 0x3f, RZ, 0xc0, !PT ;  /* 0x0000003f16167812 */ /* 0x000fe400078ec0ff */
[----:B------:R-:W-:-:S03]  /*5760*/  SHF.R.U64 R3, R20, 0x12, R21 ;  /* 0x0000001214037819 */ /* 0x000fc60000001215 */
[----:B------:R1:W-:Y:S01]  /*5770*/  STG.E.64 desc[UR4][R10.64+0x100], R22 ;  /* 0x000100160a007986 */ /* 0x0003e2000c101b04 */
[C-C-:B------:R-:W-:Y:S02]  /*5780*/  SHF.R.U64 R28, R20.reuse, 0x18, R21.reuse ;  /* 0x00000018141c7819 */ /* 0x140fe40000001215 */
[----:B------:R-:W-:Y:S02]  /*5790*/  SHF.R.U64 R6, R20, 0x1e, R21 ;  /* 0x0000001e14067819 */ /* 0x000fe40000001215 */
[----:B-1----:R-:W-:Y:S01]  /*57a0*/  LOP3.LUT R22, R3, 0x3f, RZ, 0xc0, !PT ;  /* 0x0000003f03167812 */ /* 0x002fe200078ec0ff */
[----:B------:R-:W-:-:S04]  /*57b0*/  IMAD.MOV.U32 R3, RZ, RZ, RZ ;  /* 0x000000ffff037224 */ /* 0x000fc800078e00ff */
[----:B------:R1:W-:Y:S04]  /*57c0*/  STG.E.64 desc[UR4][R10.64+0x300], R22 ;  /* 0x000300160a007986 */ /* 0x0003e8000c101b04 */
[----:B------:R2:W-:Y:S01]  /*57d0*/  STG.E.64 desc[UR4][R10.64+0x200], R2 ;  /* 0x000200020a007986 */ /* 0x0005e2000c101b04 */
[----:B---3--:R-:W-:Y:S02]  /*57e0*/  SHF.R.U64 R19, R18, 0x2, R19 ;  /* 0x0000000212137819 */ /* 0x008fe40000001213 */
[----:B-1----:R-:W-:Y:S02]  /*57f0*/  LOP3.LUT R22, R6, 0x3f, RZ, 0xc0, !PT ;  /* 0x0000003f06167812 */ /* 0x002fe400078ec0ff */
[----:B------:R-:W-:Y:S02]  /*5800*/  SHF.R.U32.HI R6, RZ, 0xa, R21 ;  /* 0x0000000aff067819 */ /* 0x000fe40000011615 */
[----:B--2---:R-:W-:-:S05]  /*5810*/  LOP3.LUT R2, R28, 0x3f, RZ, 0xc0, !PT ;  /* 0x0000003f1c027812 */ /* 0x004fca00078ec0ff */
[----:B------:R1:W-:Y:S01]  /*5820*/  STG.E.64 desc[UR4][R10.64+0x400], R2 ;  /* 0x000400020a007986 */ /* 0x0003e2000c101b04 */
[----:B----4-:R-:W-:-:S04]  /*5830*/  SHF.L.W.U32.HI R24, R21, 0x4, R24 ;  /* 0x0000000415187819 */ /* 0x010fc80000010e18 */
[----:B------:R-:W-:Y:S02]  /*5840*/  LOP3.LUT R18, R24, 0x3f, RZ, 0xc0, !PT ;  /* 0x0000003f18127812 */ /* 0x000fe400078ec0ff */
[----:B-1----:R-:W-:-:S05]  /*5850*/  LOP3.LUT R2, R6, 0x3f, RZ, 0xc0, !PT ;  /* 0x0000003f06027812 */ /* 0x002fca00078ec0ff */
[----:B------:R1:W-:Y:S01]  /*5860*/  STG.E.64 desc[UR4][R10.64+0x700], R2 ;  /* 0x000700020a007986 */ /* 0x0003e2000c101b04 */
[----:B------:R-:W-:Y:S02]  /*5870*/  SHF.R.U32.HI R20, RZ, 0x4, R21 ;  /* 0x00000004ff147819 */ /* 0x000fe40000011615 */
[----:B-----5:R-:W-:Y:S02]  /*5880*/  SHF.R.U64 R16, R16, 0x8, R17 ;  /* 0x0000000810107819 */ /* 0x020fe40000001211 */
[----:B-1----:R-:W-:Y:S01]  /*5890*/  LOP3.LUT R2, R19, 0x3f, RZ, 0xc0, !PT ;  /* 0x0000003f13027812 */ /* 0x002fe200078ec0ff */
[----:B------:R-:W-:Y:S01]  /*58a0*/  IMAD.MOV.U32 R19, RZ, RZ, RZ ;  /* 0x000000ffff137224 */ /* 0x000fe200078e00ff */
[----:B------:R-:W-:-:S04]  /*58b0*/  SHF.R.U64 R15, R14, 0x14, R15 ;  /* 0x000000140e0f7819 */ /* 0x000fc8000000120f */
[----:B------:R1:W-:Y:S01]  /*58c0*/  STG.E.64 desc[UR4][R10.64+0xa00], R18 ;  /* 0x000a00120a007986 */ /* 0x0003e2000c101b04 */
[----:B------:R-:W-:Y:S02]  /*58d0*/  SHF.R.U64 R13, R12, 0xe, R13 ;  /* 0x0000000e0c0d7819 */ /* 0x000fe4000000120d */
[----:B------:R-:W-:Y:S01]  /*58e0*/  SHF.L.W.U32.HI R26, R7, 0x2, R26 ;  /* 0x00000002071a7819 */ /* 0x000fe20000010e1a */
[----:B------:R2:W-:Y:S01]  /*58f0*/  STG.E.64 desc[UR4][R10.64+0xb00], R2 ;  /* 0x000b00020a007986 */ /* 0x0005e2000c101b04 */
[----:B0-----:R-:W-:Y:S01]  /*5900*/  VIADD R7, R4, 0x90 ;  /* 0x0000009004077836 */ /* 0x001fe20000000000 */
[----:B------:R-:W-:Y:S02]  /*5910*/  LOP3.LUT R12, R16, 0x3f, RZ, 0xc0, !PT ;  /* 0x0000003f100c7812 */ /* 0x000fe400078ec0ff */
[----:B------:R0:W-:Y:S01]  /*5920*/  STG.E.64 desc[UR4][R10.64+0x500], R22 ;  /* 0x000500160a007986 */ /* 0x0001e2000c101b04 */
[C---:B-1----:R-:W-:Y:S01]  /*5930*/  VIADD R19, R4.reuse, 0x84 ;  /* 0x0000008404137836 */ /* 0x042fe20000000000 */
[----:B------:R-:W-:Y:S01]  /*5940*/  LOP3.LUT R16, R15, 0x3f, RZ, 0xc0, !PT ;  /* 0x0000003f0f107812 */ /* 0x000fe200078ec0ff */
[----:B--2---:R-:W-:-:S03]  /*5950*/  VIADD R3, R4, 0x8a ;  /* 0x0000008a04037836 */ /* 0x004fc60000000000 */
[-C--:B------:R-:W-:Y:S01]  /*5960*/  LEA.HI R2, R19, -R0.reuse, RZ, 0x1a ;  /* 0x8000000013027211 */ /* 0x080fe200078fd0ff */
[----:B------:R-:W-:Y:S01]  /*5970*/  IMAD.MOV.U32 R15, RZ, RZ, RZ ;  /* 0x000000ffff0f7224 */ /* 0x000fe200078e00ff */
[----:B0-----:R-:W-:Y:S02]  /*5980*/  LOP3.LUT R22, R20, 0x3f, RZ, 0xc0, !PT ;  /* 0x0000003f14167812 */ /* 0x001fe400078ec0ff */
[----:B------:R-:W-:Y:S01]  /*5990*/  LOP3.LUT R14, R13, 0x3f, RZ, 0xc0, !PT ;  /* 0x0000003f0d0e7812 */ /* 0x000fe200078ec0ff */
[----:B------:R-:W-:Y:S01]  /*59a0*/  IMAD.MOV.U32 R13, RZ, RZ, RZ ;  /* 0x000000ffff0d7224 */ /* 0x000fe200078e00ff */
[----:B------:R-:W-:Y:S01]  /*59b0*/  SHF.R.U64 R27, R8, 0x1a, R9 ;  /* 0x0000001a081b7819 */ /* 0x000fe20000001209 */
[----:B------:R-:W-:Y:S01]  /*59c0*/  VIADD R9, R4, 0x96 ;  /* 0x0000009604097836 */ /* 0x000fe20000000000 */
[-C--:B------:R-:W-:Y:S01]  /*59d0*/  LEA.HI R6, R3, -R0.reuse, RZ, 0x1a ;  /* 0x8000000003067211 */ /* 0x080fe200078fd0ff */
[----:B------:R-:W-:Y:S01]  /*59e0*/  IMAD R2, R2, 0x8, R5 ;  /* 0x0000000802027824 */ /* 0x000fe200078e0205 */
[----:B------:R-:W-:Y:S01]  /*59f0*/  SHF.R.U32.HI R20, RZ, 0x16, R21 ;  /* 0x00000016ff147819 */ /* 0x000fe20000011615 */
[C---:B------:R-:W-:Y:S01]  /*5a00*/  VIADD R3, R4.reuse, 0x9c ;  /* 0x0000009c04037836 */ /* 0x040fe20000000000 */
[----:B------:R-:W-:Y:S01]  /*5a10*/  LEA.HI R8, R7, -R0, RZ, 0x1a ;  /* 0x8000000007087211 */ /* 0x000fe200078fd0ff */
[----:B------:R0:W-:Y:S01]  /*5a20*/  STG.E.64 desc[UR4][R10.64+0x600], R22 ;  /* 0x000600160a007986 */ /* 0x0001e2000c101b04 */
[----:B------:R-:W-:Y:S01]  /*5a30*/  VIADD R7, R4, 0x60 ;  /* 0x0000006004077836 */ /* 0x000fe20000000000 */
[----:B------:R-:W-:Y:S01]  /*5a40*/  LOP3.LUT R20, R20, 0x3f, RZ, 0xc0, !PT ;  /* 0x0000003f14147812 */ /* 0x000fe200078ec0ff */
[----:B------:R-:W-:Y:S01]  /*5a50*/  IMAD.MOV.U32 R17, RZ, RZ, RZ ;  /* 0x000000ffff117224 */ /* 0x000fe200078e00ff */
[----:B------:R1:W-:Y:S01]  /*5a60*/  STG.E.64 desc[UR4][R10.64+0xd00], R14 ;  /* 0x000d000e0a007986 */ /* 0x0003e2000c101b04 */
[----:B------:R-:W-:Y:S01]  /*5a70*/  LOP3.LUT R28, R25, 0x3f, RZ, 0xc0, !PT ;  /* 0x0000003f191c7812 */ /* 0x000fe200078ec0ff */
[----:B------:R-:W-:-:S02]  /*5a80*/  IMAD.MOV.U32 R21, RZ, RZ, RZ ;  /* 0x000000ffff157224 */ /* 0x000fc400078e00ff */
[----:B------:R2:W-:Y:S01]  /*5a90*/  STG.E.64 desc[UR4][R10.64+0xc00], R12 ;  /* 0x000c000c0a007986 */ /* 0x0005e2000c101b04 */
[--C-:B------:R-:W-:Y:S02]  /*5aa0*/  IMAD R6, R6, 0x8, R5.reuse ;  /* 0x0000000806067824 */ /* 0x100fe400078e0205 */
[C---:B------:R-:W-:Y:S02]  /*5ab0*/  VIADD R25, R4.reuse, 0x72 ;  /* 0x0000007204197836 */ /* 0x040fe40000000000 */
[----:B0-----:R-:W-:Y:S01]  /*5ac0*/  VIADD R23, R4, 0x6c ;  /* 0x0000006c04177836 */ /* 0x001fe20000000000 */
[-C--:B------:R-:W-:Y:S01]  /*5ad0*/  LEA.HI R22, R3, -R0.reuse, RZ, 0x1a ;  /* 0x8000000003167211 */ /* 0x080fe200078fd0ff */
[----:B------:R-:W-:Y:S01]  /*5ae0*/  IMAD R18, R8, 0x8, R5 ;  /* 0x0000000808127824 */ /* 0x000fe200078e0205 */
[-C--:B-1----:R-:W-:Y:S01]  /*5af0*/  LEA.HI R14, R9, -R0.reuse, RZ, 0x1a ;  /* 0x80000000090e7211 */ /* 0x082fe200078fd0ff */
[C---:B------:R-:W-:Y:S01]  /*5b00*/  VIADD R9, R4.reuse, 0x66 ;  /* 0x0000006604097836 */ /* 0x040fe20000000000 */
[----:B------:R-:W-:Y:S01]  /*5b10*/  LEA.HI R8, R23, -R0, RZ, 0x1a ;  /* 0x8000000017087211 */ /* 0x000fe200078fd0ff */
[----:B--2---:R0:W2:Y:S01]  /*5b20*/  LDL.64 R12, [R2] ;  /* 0x00000000020c7983 */ /* 0x0040a20000100a00 */
[----:B------:R-:W-:-:S02]  /*5b30*/  VIADD R3, R4, 0x78 ;  /* 0x0000007804037836 */ /* 0x000fc40000000000 */
[----:B------:R-:W-:Y:S01]  /*5b40*/  VIADD R23, R4, 0xa2 ;  /* 0x000000a204177836 */ /* 0x000fe20000000000 */
[----:B------:R1:W-:Y:S01]  /*5b50*/  STG.E.64 desc[UR4][R10.64+0xe00], R16 ;  /* 0x000e00100a007986 */ /* 0x0003e2000c101b04 */
[----:B0-----:R-:W-:-:S03]  /*5b60*/  LEA.HI R2, R7, -R0, RZ, 0x1a ;  /* 0x8000000007027211 */ /* 0x001fc600078fd0ff */
[----:B------:R0:W-:Y:S01]  /*5b70*/  STG.E.64 desc[UR4][R10.64+0x900], R20 ;  /* 0x000900140a007986 */ /* 0x0001e2000c101b04 */
[----:B------:R-:W-:Y:S01]  /*5b80*/  LEA.HI R24, R25, -R0, RZ, 0x1a ;  /* 0x8000000019187211 */ /* 0x000fe200078fd0ff */
[----:B------:R-:W-:Y:S02]  /*5b90*/  VIADD R25, R4, 0xa8 ;  /* 0x000000a804197836 */ /* 0x000fe40000000000 */
[----:B------:R3:W-:Y:S04]  /*5ba0*/  STG.E.64 desc[UR4][R10.64+0x800], R28 ;  /* 0x0008001c0a007986 */ /* 0x0007e8000c101b04 */
[----:B------:R-:W4:Y:S01]  /*5bb0*/  LDL.64 R18, [R18] ;  /* 0x0000000012127983 */ /* 0x000f220000100a00 */
[--C-:B-1----:R-:W-:Y:S02]  /*5bc0*/  IMAD R16, R14, 0x8, R5.reuse ;  /* 0x000000080e107824 */ /* 0x102fe400078e0205 */
[----:B------:R-:W-:-:S02]  /*5bd0*/  IMAD R14, R22, 0x8, R5 ;  /* 0x00000008160e7824 */ /* 0x000fc400078e0205 */
[--C-:B------:R-:W-:Y:S01]  /*5be0*/  IMAD R22, R2, 0x8, R5.reuse ;  /* 0x0000000802167824 */ /* 0x100fe200078e0205 */
[----:B0-----:R0:W5:Y:S01]  /*5bf0*/  LDL.64 R20, [R6] ;  /* 0x0000000006147983 */ /* 0x0011620000100a00 */
[-C--:B------:R-:W-:Y:S01]  /*5c00*/  LEA.HI R2, R3, -R0.reuse, RZ, 0x1a ;  /* 0x8000000003027211 */ /* 0x080fe200078fd0ff */
[C---:B------:R-:W-:Y:S01]  /*5c10*/  VIADD R3, R4.reuse, 0xae ;  /* 0x000000ae04037836 */ /* 0x040fe20000000000 */
[-C--:B---3--:R-:W-:Y:S01]  /*5c20*/  LEA.HI R28, R23, -R0.reuse, RZ, 0x1a ;  /* 0x80000000171c7211 */ /* 0x088fe200078fd0ff */
[C---:B------:R-:W-:Y:S01]  /*5c30*/  VIADD R23, R4.reuse, 0xb4 ;  /* 0x000000b404177836 */ /* 0x040fe20000000000 */
[-C--:B------:R-:W-:Y:S01]  /*5c40*/  LEA.HI R30, R25, -R0.reuse, RZ, 0x1a ;  /* 0x80000000191e7211 */ /* 0x080fe200078fd0ff */
[----:B------:R-:W-:Y:S01]  /*5c50*/  VIADD R29, R4, 0xba ;  /* 0x000000ba041d7836 */ /* 0x000fe20000000000 */
[----:B0-----:R-:W-:Y:S01]  /*5c60*/  LEA.HI R6, R9, -R0, RZ, 0x1a ;  /* 0x8000000009067211 */ /* 0x001fe200078fd0ff */
[--C-:B------:R-:W-:Y:S01]  /*5c70*/  IMAD R9, R8, 0x8, R5.reuse ;  /* 0x0000000808097824 */ /* 0x100fe200078e0205 */
[----:B------:R-:W3:Y:S01]  /*5c80*/  LDL.64 R16, [R16] ;  /* 0x0000000010107983 */ /* 0x000ee20000100a00 */
[----:B------:R-:W-:-:S02]  /*5c90*/  IMAD R8, R24, 0x8, R5 ;  /* 0x0000000818087824 */ /* 0x000fc400078e0205 */
[--C-:B------:R-:W-:Y:S01]  /*5ca0*/  IMAD R6, R6, 0x8, R5.reuse ;  /* 0x0000000806067824 */ /* 0x100fe200078e0205 */
[-C--:B------:R-:W-:Y:S01]  /*5cb0*/  LEA.HI R24, R3, -R0.reuse, RZ, 0x1a ;  /* 0x8000000003187211 */ /* 0x080fe200078fd0ff */
[--C-:B------:R-:W-:Y:S01]  /*5cc0*/  IMAD R25, R2, 0x8, R5.reuse ;  /* 0x0000000802197824 */ /* 0x100fe200078e0205 */
[----:B------:R-:W3:Y:S01]  /*5cd0*/  LDL R9, [R9+0x4] ;  /* 0x0000040009097983 */ /* 0x000ee20000100800 */
[--C-:B------:R-:W-:Y:S01]  /*5ce0*/  IMAD R2, R28, 0x8, R5.reuse ;  /* 0x000000081c027824 */ /* 0x100fe200078e0205 */
[-C--:B------:R-:W-:Y:S01]  /*5cf0*/  LEA.HI R28, R23, -R0.reuse, RZ, 0x1a ;  /* 0x80000000171c7211 */ /* 0x080fe200078fd0ff */
[--C-:B------:R-:W-:Y:S01]  /*5d00*/  IMAD R3, R30, 0x8, R5.reuse ;  /* 0x000000081e037824 */ /* 0x100fe200078e0205 */
[----:B------:R-:W3:Y:S01]  /*5d10*/  LDL R7, [R6+0x4] ;  /* 0x0000040006077983 */ /* 0x000ee20000100800 */
[----:B------:R-:W-:Y:S01]  /*5d20*/  LEA.HI R4, R29, -R0, RZ, 0x1a ;  /* 0x800000001d047211 */ /* 0x000fe200078fd0ff */
[--C-:B------:R-:W-:Y:S02]  /*5d30*/  IMAD R23, R24, 0x8, R5.reuse ;  /* 0x0000000818177824 */ /* 0x100fe400078e0205 */
[----:B------:R-:W3:Y:S01]  /*5d40*/  LDL R8, [R8+0x4] ;  /* 0x0000040008087983 */ /* 0x000ee20000100800 */
[----:B------:R-:W-:-:S02]  /*5d50*/  IMAD R28, R28, 0x8, R5 ;  /* 0x000000081c1c7824 */ /* 0x000fc400078e0205 */
[----:B------:R-:W-:Y:S01]  /*5d60*/  IMAD R29, R4, 0x8, R5 ;  /* 0x00000008041d7824 */ /* 0x000fe200078e0205 */
[----:B------:R-:W3:Y:S04]  /*5d70*/  LDL.U8 R6, [R25+0x7] ;  /* 0x0000070019067983 */ /* 0x000ee80000100000 */
[----:B------:R-:W3:Y:S04]  /*5d80*/  LDL.64 R14, [R14] ;  /* 0x000000000e0e7983 */ /* 0x000ee80000100a00 */
[----:B------:R-:W3:Y:S04]  /*5d90*/  LDL R3, [R3+0x4] ;  /* 0x0000040003037983 */ /* 0x000ee80000100800 */
[----:B------:R-:W3:Y:S04]  /*5da0*/  LDL R2, [R2+0x4] ;  /* 0x0000040002027983 */ /* 0x000ee80000100800 */
[----:B------:R-:W3:Y:S04]  /*5db0*/  LDL R23, [R23+0x4] ;  /* 0x0000040017177983 */ /* 0x000ee80000100800 */
[----:B------:R-:W3:Y:S04]  /*5dc0*/  LDL R0, [R28+0x4] ;  /* 0x000004001c007983 */ /* 0x000ee80000100800 */
[----:B------:R-:W3:Y:S04]  /*5dd0*/  LDL R25, [R29+0x4] ;  /* 0x000004001d197983 */ /* 0x000ee80000100800 */
[----:B------:R-:W3:Y:S04]  /*5de0*/  LDL R22, [R22+0x4] ;  /* 0x0000040016167983 */ /* 0x000ee80000100800 */
[----:B------:R0:W3:Y:S01]  /*5df0*/  LDL R24, [R5] ;  /* 0x0000000005187983 */ /* 0x0000e20000100800 */
[----:B------:R-:W-:Y:S01]  /*5e00*/  LOP3.LUT R4, R27, 0x3f, RZ, 0xc0, !PT ;  /* 0x0000003f1b047812 */ /* 0x000fe200078ec0ff */
[----:B0-----:R-:W-:-:S05]  /*5e10*/  IMAD.MOV.U32 R5, RZ, RZ, RZ ;  /* 0x000000ffff057224 */ /* 0x001fca00078e00ff */
[----:B------:R0:W-:Y:S01]  /*5e20*/  STG.E.64 desc[UR4][R10.64+0xf00], R4 ;  /* 0x000f00040a007986 */ /* 0x0001e2000c101b04 */
[----:B--2---:R-:W-:Y:S02]  /*5e30*/  SHF.R.U64 R13, R12, 0x4, R13 ;  /* 0x000000040c0d7819 */ /* 0x004fe4000000120d */
[----:B------:R-:W-:Y:S02]  /*5e40*/  LOP3.LUT R12, R26, 0x3f, RZ, 0xc0, !PT ;  /* 0x0000003f1a0c7812 */ /* 0x000fe400078ec0ff */
[----:B0-----:R-:W-:Y:S01]  /*5e50*/  LOP3.LUT R4, R13, 0x3f, RZ, 0xc0, !PT ;  /* 0x0000003f0d047812 */ /* 0x001fe200078ec0ff */
[----:B------:R-:W-:-:S04]  /*5e60*/  IMAD.MOV.U32 R13, RZ, RZ, RZ ;  /* 0x000000ffff0d7224 */ /* 0x000fc800078e00ff */
[----:B------:R0:W-:Y:S04]  /*5e70*/  STG.E.64 desc[UR4][R10.64+0x1600], R4 ;  /* 0x001600040a007986 */ /* 0x0001e8000c101b04 */
[----:B------:R1:W-:Y:S01]  /*5e80*/  STG.E.64 desc[UR4][R10.64+0x1500], R12 ;  /* 0x0015000c0a007986 */ /* 0x0003e2000c101b04 */
[----:B----4-:R-:W-:Y:S02]  /*5e90*/  SHF.R.U64 R18, R18, 0x10, R19 ;  /* 0x0000001012127819 */ /* 0x010fe40000001213 */
[----:B-----5:R-:W-:Y:S02]  /*5ea0*/  SHF.R.U64 R20, R20, 0xa, R21 ;  /* 0x0000000a14147819 */ /* 0x020fe40000001215 */
[----:B0-----:R-:W-:Y:S02]  /*5eb0*/  LOP3.LUT R4, R18, 0x3f, RZ, 0xc0, !PT ;  /* 0x0000003f12047812 */ /* 0x001fe400078ec0ff */
[----:B-1----:R-:W-:-:S03]  /*5ec0*/  LOP3.LUT R12, R20, 0x3f, RZ, 0xc0, !PT ;  /* 0x0000003f140c7812 */ /* 0x002fc600078ec0ff */
[----:B------:R-:W-:Y:S04]  /*5ed0*/  STG.E.64 desc[UR4][R10.64+0x1800], R4 ;  /* 0x001800040a007986 */ /* 0x000fe8000c101b04 */
[----:B------:R0:W-:Y:S01]  /*5ee0*/  STG.E.64 desc[UR4][R10.64+0x1700], R12 ;  /* 0x0017000c0a007986 */ /* 0x0001e2000c101b04 */
[----:B---3--:R-:W-:Y:S02]  /*5ef0*/  SHF.R.U32.HI R9, RZ, 0xc, R9 ;  /* 0x0000000cff097819 */ /* 0x008fe40000011609 */
[----:B------:R-:W-:Y:S02]  /*5f00*/  SHF.R.U32.HI R7, RZ, 0x6, R7 ;  /* 0x00000006ff077819 */ /* 0x000fe40000011607 */
[----:B------:R-:W-:Y:S02]  /*5f10*/  SHF.R.U32.HI R8, RZ, 0x12, R8 ;  /* 0x00000012ff087819 */ /* 0x000fe40000011608 */
[----:B0-----:R-:W-:Y:S01]  /*5f20*/  LOP3.LUT R12, R7, 0x3f, RZ, 0xc0, !PT ;  /* 0x0000003f070c7812 */ /* 0x001fe200078ec0ff */
[----:B------:R-:W-:Y:S01]  /*5f30*/  IMAD.MOV.U32 R7, RZ, RZ, RZ ;  /* 0x000000ffff077224 */ /* 0x000fe200078e00ff */
[----:B------:R-:W-:Y:S01]  /*5f40*/  LOP3.LUT R4, R9, 0x3f, RZ, 0xc0, !PT ;  /* 0x0000003f09047812 */ /* 0x000fe200078ec0ff */
[----:B------:R-:W-:Y:S01]  /*5f50*/  IMAD.MOV.U32 R9, RZ, RZ, RZ ;  /* 0x000000ffff097224 */ /* 0x000fe200078e00ff */
[----:B------:R-:W-:-:S02]  /*5f60*/  LOP3.LUT R6, R6, 0x3f, RZ, 0xc0, !PT ;  /* 0x0000003f06067812 */ /* 0x000fc400078ec0ff */
[----:B------:R-:W-:Y:S02]  /*5f70*/  SHF.R.U64 R16, R16, 0x16, R17 ;  /* 0x0000001610107819 */ /* 0x000fe40000001211 */
[----:B------:R-:W-:Y:S02]  /*5f80*/  LOP3.LUT R8, R8, 0x3f, RZ, 0xc0, !PT ;  /* 0x0000003f08087812 */ /* 0x000fe400078ec0ff */
[----:B------:R-:W-:Y:S02]  /*5f90*/  SHF.R.U64 R15, R14, 0x1c, R15 ;  /* 0x0000001c0e0f7819 */ /* 0x000fe4000000120f */
[----:B------:R-:W-:Y:S02]  /*5fa0*/  SHF.R.U32.HI R3, RZ, 0x8, R3 ;  /* 0x00000008ff037819 */ /* 0x000fe40000011603 */
[----:B------:R-:W-:Y:S01]  /*5fb0*/  SHF.R.U32.HI R2, RZ, 0x2, R2 ;  /* 0x00000002ff027819 */ /* 0x000fe20000011602 */
[----:B------:R0:W-:Y:S01]  /*5fc0*/  STG.E.64 desc[UR4][R10.64+0x1100], R12 ;  /* 0x0011000c0a007986 */ /* 0x0001e2000c101b04 */
[----:B------:R-:W-:-:S02]  /*5fd0*/  LOP3.LUT R14, R16, 0x3f, RZ, 0xc0, !PT ;  /* 0x0000003f100e7812 */ /* 0x000fc400078ec0ff */
[----:B------:R-:W-:Y:S01]  /*5fe0*/  SHF.R.U32.HI R23, RZ, 0xe, R23 ;  /* 0x0000000eff177819 */ /* 0x000fe20000011617 */
[----:B------:R1:W-:Y:S01]  /*5ff0*/  STG.E.64 desc[UR4][R10.64+0x1400], R6 ;  /* 0x001400060a007986 */ /* 0x0003e2000c101b04 */
[----:B------:R-:W-:-:S03]  /*6000*/  SHF.R.U32.HI R0, RZ, 0x14, R0 ;  /* 0x00000014ff007819 */ /* 0x000fc60000011600 */
[----:B------:R2:W-:Y:S01]  /*6010*/  STG.E.64 desc[UR4][R10.64+0x1200], R4 ;  /* 0x001200040a007986 */ /* 0x0005e2000c101b04 */
[----:B------:R-:W-:Y:S01]  /*6020*/  LOP3.LUT R16, R15, 0x3f, RZ, 0xc0, !PT ;  /* 0x0000003f0f107812 */ /* 0x000fe200078ec0ff */
[----:B------:R-:W-:Y:S01]  /*6030*/  IMAD.MOV.U32 R15, RZ, RZ, RZ ;  /* 0x000000ffff0f7224 */ /* 0x000fe200078e00ff */
[----:B------:R-:W-:Y:S01]  /*6040*/  LOP3.LUT R2, R2, 0x3f, RZ, 0xc0, !PT ;  /* 0x0000003f02027812 */ /* 0x000fe200078ec0ff */
[----:B------:R3:W-:Y:S01]  /*6050*/  STG.E.64 desc[UR4][R10.64+0x1300], R8 ;  /* 0x001300080a007986 */ /* 0x0007e2000c101b04 */
[----:B------:R-:W-:Y:S01]  /*6060*/  IMAD.MOV.U32 R17, RZ, RZ, RZ ;  /* 0x000000ffff117224 */ /* 0x000fe200078e00ff */
[----:B0-----:R-:W-:Y:S01]  /*6070*/  LOP3.LUT R12, R3, 0x3f, RZ, 0xc0, !PT ;  /* 0x0000003f030c7812 */ /* 0x001fe200078ec0ff */
[----:B------:R-:W-:Y:S01]  /*6080*/  IMAD.MOV.U32 R19, RZ, RZ, RZ ;  /* 0x000000ffff137224 */ /* 0x000fe200078e00ff */
[----:B------:R-:W-:Y:S01]  /*6090*/  LOP3.LUT R18, R22, 0x3f, RZ, 0xc0, !PT ;  /* 0x0000003f16127812 */ /* 0x000fe200078ec0ff */
[----:B------:R-:W-:Y:S01]  /*60a0*/  IMAD.MOV.U32 R3, RZ, RZ, RZ ;  /* 0x000000ffff037224 */ /* 0x000fe200078e00ff */
[----:B-1----:R-:W-:Y:S01]  /*60b0*/  SHF.R.U32.HI R6, RZ, 0x1a, R25 ;  /* 0x0000001aff067819 */ /* 0x002fe20000011619 */
[----:B------:R-:W-:Y:S01]  /*60c0*/  IMAD.MOV.U32 R25, RZ, RZ, RZ ;  /* 0x000000ffff197224 */ /* 0x000fe200078e00ff */
[----:B------:R-:W-:-:S02]  /*60d0*/  LOP3.LUT R24, R24, 0x3f, RZ, 0xc0, !PT ;  /* 0x0000003f18187812 */ /* 0x000fc400078ec0ff */
[----:B--2---:R-:W-:Y:S02]  /*60e0*/  LOP3.LUT R4, R23, 0x3f, RZ, 0xc0, !PT ;  /* 0x0000003f17047812 */ /* 0x004fe400078ec0ff */
[----:B---3--:R-:W-:Y:S01]  /*60f0*/  LOP3.LUT R8, R0, 0x3f, RZ, 0xc0, !PT ;  /* 0x0000003f00087812 */ /* 0x008fe200078ec0ff */
[----:B------:R-:W-:Y:S04]  /*6100*/  STG.E.64 desc[UR4][R10.64+0x1900], R14 ;  /* 0x0019000e0a007986 */ /* 0x000fe8000c101b04 */
        /* <DEDUP_REMOVED lines=9> */
.L_x_2:
[----:B------:R-:W-:-:S13]  /*61a0*/  ISETP.GT.AND P0, PT, R6, 0xb, PT ;  /* 0x0000000b0600780c */ /* 0x000fda0003f04270 */
[----:B------:R-:W-:Y:S05]  /*61b0*/  @P0 BRA `(.L_x_10) ;  /* 0x0000004000840947 */ /* 0x000fea0003800000 */
        /* <DEDUP_REMOVED lines=14> */
[----:B------:R-:W4:Y:S04]  /*62a0*/  LDG.E.64.CONSTANT R12, desc[UR4][R24.64+0x20] ;  /* 0x00002004180c7981 */ /* 0x000f28000c1e9b00 */
[----:B------:R0:W4:Y:S01]  /*62b0*/  LDG.E.64.CONSTANT R14, desc[UR4][R24.64+0x28] ;  /* 0x00002804180e7981 */ /* 0x000122000c1e9b00 */
[----:B------:R-:W-:-:S05]  /*62c0*/  VIADD R20, R16, 0x3f ;  /* 0x0000003f10147836 */ /* 0x000fca0000000000 */
[C---:B------:R-:W-:Y:S02]  /*62d0*/  LOP3.LUT R19, R20.reuse, 0x3f, RZ, 0xc0, !PT ;  /* 0x0000003f14137812 */ /* 0x040fe400078ec0ff */
[----:B------:R-:W-:Y:S02]  /*62e0*/  LEA.HI R21, R20, -R17, RZ, 0x1a ;  /* 0x8000001114157211 */ /* 0x000fe400078fd0ff */
[----:B------:R-:W-:-:S03]  /*62f0*/  ISETP.GE.U32.AND P0, PT, R19, 0x38, PT ;  /* 0x000000381300780c */ /* 0x000fc60003f06070 */
[----:B------:R-:W-:Y:S02]  /*6300*/  IMAD R28, R21, 0x8, R0 ;  /* 0x00000008151c7824 */ /* 0x000fe400078e0200 */
[----:B------:R-:W-:-:S05]  /*6310*/  VIADD R22, R16, 0x5a ;  /* 0x0000005a10167836 */ /* 0x000fca0000000000 */
[----:B------:R-:W-:-:S04]  /*6320*/  LOP3.LUT R23, R22, 0x3a, RZ, 0xc0, !PT ;  /* 0x0000003a16177812 */ /* 0x000fc800078ec0ff */
[----:B------:R-:W-:Y:S02]  /*6330*/  ISETP.GE.U32.AND P1, PT, R23, 0x38, PT ;  /* 0x000000381700780c */ /* 0x000fe40003f26070 */
[----:B0-----:R-:W-:-:S05]  /*6340*/  LEA.HI R25, R22, -R17, RZ, 0x1a ;  /* 0x8000001116197211 */ /* 0x001fca00078fd0ff */
[----:B------:R-:W-:Y:S01]  /*6350*/  IMAD R26, R25, 0x8, R0 ;  /* 0x00000008191a7824 */ /* 0x000fe200078e0200 */
[----:B--2---:R0:W-:Y:S04]  /*6360*/  STL.128 [R1+0x10], R8 ;  /* 0x0000100801007387 */ /* 0x0041e80000100c00 */
[----:B---3--:R-:W-:Y:S04]  /*6370*/  STL.128 [R1], R4 ;  /* 0x0000000401007387 */ /* 0x008fe80000100c00 */
[----:B----4-:R1:W-:Y:S04]  /*6380*/  STL.128 [R1+0x20], R12 ;  /* 0x0000200c01007387 */ /* 0x0103e80000100c00 */
[----:B------:R-:W2:Y:S04]  /*6390*/  @P0 LDL R21, [R28+0x8] ;  /* 0x000008001c150983 */ /* 0x000ea80000100800 */
[----:B0-----:R-:W3:Y:S01]  /*63a0*/  @!P0 LDL.64 R10, [R28] ;  /* 0x000000001c0a8983 */ /* 0x001ee20000100a00 */
[----:B------:R-:W-:-:S03]  /*63b0*/  VIADD R8, R16, 0x7e ;  /* 0x0000007e10087836 */ /* 0x000fc60000000000 */
[----:B------:R-:W4:Y:S04]  /*63c0*/  @P1 LDL R25, [R26+0x8] ;  /* 0x000008001a191983 */ /* 0x000f280000100800 */
[----:B-1----:R0:W5:Y:S01]  /*63d0*/  @P0 LDL.64 R14, [R28] ;  /* 0x000000001c0e0983 */ /* 0x0021620000100a00 */
[----:B------:R-:W-:-:S03]  /*63e0*/  LOP3.LUT R24, R8, 0x3e, RZ, 0xc0, !PT ;  /* 0x0000003e08187812 */ /* 0x000fc600078ec0ff */
[----:B------:R-:W4:Y:S01]  /*63f0*/  @P1 LDL.64 R12, [R26] ;  /* 0x000000001a0c1983 */ /* 0x000f220000100a00 */
[----:B------:R-:W-:Y:S02]  /*6400*/  ISETP.GE.U32.AND P2, PT, R24, 0x38, PT ;  /* 0x000000381800780c */ /* 0x000fe40003f46070 */
[----:B------:R-:W-:Y:S02]  /*6410*/  LEA.HI R27, R8, -R17, RZ, 0x1a ;  /* 0x80000011081b7211 */ /* 0x000fe400078fd0ff */
[----:B------:R1:W4:Y:S03]  /*6420*/  @!P1 LDL.64 R8, [R26] ;  /* 0x000000001a089983 */ /* 0x0003260000100a00 */
[----:B------:R-:W-:-:S06]  /*6430*/  IMAD R27, R27, 0x8, R0 ;  /* 0x000000081b1b7824 */ /* 0x000fcc00078e0200 */
[----:B------:R-:W4:Y:S04]  /*6440*/  @P2 LDL R22, [R27+0x8] ;  /* 0x000008001b162983 */ /* 0x000f280000100800 */
[----:B------:R-:W4:Y:S01]  /*6450*/  @P2 LDL.64 R6, [R27] ;  /* 0x000000001b062983 */ /* 0x000f220000100a00 */
[----:B------:R-:W-:Y:S01]  /*6460*/  @P0 LOP3.LUT R20, R20, 0x3f, RZ, 0xc, !PT ;  /* 0x0000003f14140812 */ /* 0x000fe200078e0cff */
[----:B0-----:R-:W-:-:S05]  /*6470*/  VIADD R28, R16, 0xbd ;  /* 0x000000bd101c7836 */ /* 0x001fca0000000000 */
[----:B-1----:R-:W-:-:S04]  /*6480*/  LOP3.LUT R26, R28, 0x3d, RZ, 0xc0, !PT ;  /* 0x0000003d1c1a7812 */ /* 0x002fc800078ec0ff */
[----:B------:R-:W-:Y:S01]  /*6490*/  ISETP.GE.U32.AND P3, PT, R26, 0x38, PT ;  /* 0x000000381a00780c */ /* 0x000fe20003f66070 */
[----:B--2---:R-:W-:-:S05]  /*64a0*/  @P0 IMAD.SHL.U32 R21, R21, 0x2, RZ ;  /* 0x0000000215150824 */ /* 0x004fca00078e00ff */
[----:B------:R-:W-:Y:S02]  /*64b0*/  @P0 SHF.L.U32 R20, R21, R20, RZ ;  /* 0x0000001415140219 */ /* 0x000fe400000006ff */
[----:B-----5:R-:W-:-:S04]  /*64c0*/  @P0 SHF.R.U64 R15, R14, R19, R15 ;  /* 0x000000130e0f0219 */ /* 0x020fc8000000120f */
[----:B------:R-:W-:Y:S01]  /*64d0*/  @P0 LOP3.LUT R21, R20, R15, RZ, 0xfc, !PT ;  /* 0x0000000f14150212 */ /* 0x000fe200078efcff */
[----:B------:R-:W-:Y:S01]  /*64e0*/  VIADD R20, R16, 0x99 ;  /* 0x0000009910147836 */ /* 0x000fe20000000000 */
[----:B---3--:R-:W-:Y:S01]  /*64f0*/  @!P0 SHF.R.U64 R21, R10, R19, R11 ;  /* 0x000000130a158219 */ /* 0x008fe2000000120b */
[----:B------:R-:W2:Y:S03]  /*6500*/  @!P2 LDL.64 R14, [R27] ;  /* 0x000000001b0ea983 */ /* 0x000ea60000100a00 */
[----:B------:R-:W-:-:S04]  /*6510*/  LOP3.LUT R10, R20, 0x39, RZ, 0xc0, !PT ;  /* 0x00000039140a7812 */ /* 0x000fc800078ec0ff */
[----:B------:R-:W-:Y:S02]  /*6520*/  ISETP.GE.U32.AND P0, PT, R10, 0x38, PT ;  /* 0x000000380a00780c */ /* 0x000fe40003f06070 */
[----:B------:R-:W-:Y:S01]  /*6530*/  LEA.HI R29, R20, -R17, RZ, 0x1a ;  /* 0x80000011141d7211 */ /* 0x000fe200078fd0ff */
[----:B----4-:R-:W-:Y:S01]  /*6540*/  @P1 IMAD.SHL.U32 R20, R25, 0x2, RZ ;  /* 0x0000000219141824 */ /* 0x010fe200078e00ff */
[----:B------:R-:W-:-:S03]  /*6550*/  @P1 LOP3.LUT R11, R23, 0x3f, RZ, 0x3c, !PT ;  /* 0x0000003f170b1812 */ /* 0x000fc600078e3cff */
[----:B------:R-:W-:Y:S01]  /*6560*/  IMAD R29, R29, 0x8, R0 ;  /* 0x000000081d1d7824 */ /* 0x000fe200078e0200 */
[----:B------:R-:W-:Y:S02]  /*6570*/  @P1 SHF.R.U64 R12, R12, R23, R13 ;  /* 0x000000170c0c1219 */ /* 0x000fe4000000120d */
[----:B------:R-:W-:Y:S02]  /*6580*/  @P1 SHF.L.U32 R11, R20, R11, RZ ;  /* 0x0000000b140b1219 */ /* 0x000fe400000006ff */
[----:B------:R-:W-:Y:S01]  /*6590*/  LEA.HI R13, R28, -R17, RZ, 0x1a ;  /* 0x800000111c0d7211 */ /* 0x000fe200078fd0ff */
[----:B------:R-:W3:Y:S01]  /*65a0*/  @P0 LDL R20, [R29+0x8] ;  /* 0x000008001d140983 */ /* 0x000ee20000100800 */
[----:B------:R-:W-:-:S03]  /*65b0*/  @P1 LOP3.LUT R11, R11, R12, RZ, 0xfc, !PT ;  /* 0x0000000c0b0b1212 */ /* 0x000fc600078efcff */
[----:B------:R-:W-:Y:S02]  /*65c0*/  IMAD R30, R13, 0x8, R0 ;  /* 0x000000080d1e7824 */ /* 0x000fe400078e0200 */
[----:B------:R-:W4:Y:S01]  /*65d0*/  @P0 LDL.64 R12, [R29] ;  /* 0x000000001d0c0983 */ /* 0x000f220000100a00 */
[----:B------:R-:W-:Y:S01]  /*65e0*/  @!P1 SHF.R.U64 R11, R8, R23, R9 ;  /* 0x00000017080b9219 */ /* 0x000fe20000001209 */
[----:B------:R-:W-:Y:S01]  /*65f0*/  @P2 IMAD.SHL.U32 R19, R22, 0x2, RZ ;  /* 0x0000000216132824 */ /* 0x000fe200078e00ff */
[----:B------:R-:W-:Y:S01]  /*6600*/  @P2 LOP3.LUT R8, R24, 0x3f, RZ, 0x3c, !PT ;  /* 0x0000003f18082812 */ /* 0x000fe200078e3cff */
[----:B------:R-:W5:Y:S03]  /*6610*/  @P3 LDL R28, [R30+0x8] ;  /* 0x000008001e1c3983 */ /* 0x000f660000100800 */
[----:B------:R-:W-:Y:S02]  /*6620*/  @P2 SHF.L.U32 R19, R19, R8, RZ ;  /* 0x0000000813132219 */ /* 0x000fe400000006ff */
[----:B------:R-:W5:Y:S01]  /*6630*/  @!P0 LDL.64 R8, [R29] ;  /* 0x000000001d088983 */ /* 0x000f620000100a00 */
[----:B------:R-:W-:-:S03]  /*6640*/  @P2 SHF.R.U64 R22, R6, R24, R7 ;  /* 0x0000001806162219 */ /* 0x000fc60000001207 */
[----:B------:R-:W5:Y:S01]  /*6650*/  @P3 LDL.64 R6, [R30] ;  /* 0x000000001e063983 */ /* 0x000f620000100a00 */
[----:B------:R-:W-:-:S03]  /*6660*/  @P2 LOP3.LUT R19, R19, R22, RZ, 0xfc, !PT ;  /* 0x0000001613132212 */ /* 0x000fc600078efcff */
[----:B------:R-:W5:Y:S01]  /*6670*/  @!P3 LDL.64 R22, [R30] ;  /* 0x000000001e16b983 */ /* 0x000f620000100a00 */
[----:B--2---:R-:W-:Y:S01]  /*6680*/  @!P2 SHF.R.U64 R19, R14, R24, R15 ;  /* 0x000000180e13a219 */ /* 0x004fe2000000120f */
[----:B------:R-:W-:-:S05]  /*6690*/  VIADD R14, R16, 0xfc ;  /* 0x000000fc100e7836 */ /* 0x000fca0000000000 */
[C---:B------:R-:W-:Y:S02]  /*66a0*/  LOP3.LUT R25, R14.reuse, 0x3c, RZ, 0xc0, !PT ;  /* 0x0000003c0e197812 */ /* 0x040fe400078ec0ff */
[----:B------:R-:W-:Y:S02]  /*66b0*/  LEA.HI R27, R14, -R17, RZ, 0x1a ;  /* 0x800000110e1b7211 */ /* 0x000fe400078fd0ff */
[----:B------:R-:W-:Y:S01]  /*66c0*/  @P0 LOP3.LUT R14, R10, 0x3f, RZ, 0x3c, !PT ;  /* 0x0000003f0a0e0812 */ /* 0x000fe200078e3cff */
[----:B---3--:R-:W-:-:S05]  /*66d0*/  @P0 IMAD.SHL.U32 R15, R20, 0x2, RZ ;  /* 0x00000002140f0824 */ /* 0x008fca00078e00ff */
[----:B------:R-:W-:Y:S02]  /*66e0*/  @P0 SHF.L.U32 R14, R15, R14, RZ ;  /* 0x0000000e0f0e0219 */ /* 0x000fe400000006ff */
[-C--:B----4-:R-:W-:Y:S02]  /*66f0*/  @P0 SHF.R.U64 R13, R12, R10.reuse, R13 ;  /* 0x0000000a0c0d0219 */ /* 0x090fe4000000120d */
[----:B------:R-:W-:Y:S02]  /*6700*/  @P3 LOP3.LUT R12, R26, 0x3f, RZ, 0x3c, !PT ;  /* 0x0000003f1a0c3812 */ /* 0x000fe400078e3cff */
[----:B------:R-:W-:Y:S01]  /*6710*/  @P0 LOP3.LUT R20, R14, R13, RZ, 0xfc, !PT ;  /* 0x0000000d0e140212 */ /* 0x000fe200078efcff */
[----:B-----5:R-:W-:Y:S01]  /*6720*/  @P3 IMAD.SHL.U32 R13, R28, 0x2, RZ ;  /* 0x000000021c0d3824 */ /* 0x020fe200078e00ff */
[----:B------:R-:W-:-:S04]  /*6730*/  @!P0 SHF.R.U64 R20, R8, R10, R9 ;  /* 0x0000000a08148219 */ /* 0x000fc80000001209 */
[----:B------:R-:W-:Y:S02]  /*6740*/  @P3 SHF.L.U32 R9, R13, R12, RZ ;  /* 0x0000000c0d093219 */ /* 0x000fe400000006ff */
[----:B------:R-:W2:Y:S01]  /*6750*/  LDL.128 R12, [R1] ;  /* 0x00000000010c7983 */ /* 0x000ea20000100c00 */
[----:B------:R-:W-:Y:S01]  /*6760*/  ISETP.GE.U32.AND P2, PT, R25, 0x38, PT ;  /* 0x000000381900780c */ /* 0x000fe20003f46070 */
[----:B------:R-:W-:-:S12]  /*6770*/  IMAD R27, R27, 0x8, R0 ;  /* 0x000000081b1b7824 */ /* 0x000fd800078e0200 */
[----:B------:R-:W3:Y:S01]  /*6780*/  @P2 LDL R24, [R27+0x8] ;  /* 0x000008001b182983 */ /* 0x000ee20000100800 */
[----:B------:R-:W-:-:S03]  /*6790*/  @P3 SHF.R.U64 R10, R6, R26, R7 ;  /* 0x0000001a060a3219 */ /* 0x000fc60000001207 */
[----:B------:R3:W4:Y:S01]  /*67a0*/  @P2 LDL.64 R6, [R27] ;  /* 0x000000001b062983 */ /* 0x0007220000100a00 */
[----:B------:R-:W-:-:S03]  /*67b0*/  @P3 LOP3.LUT R10, R9, R10, RZ, 0xfc, !PT ;  /* 0x0000000a090a3212 */ /* 0x000fc600078efcff */
[----:B------:R0:W5:Y:S01]  /*67c0*/  @!P2 LDL.64 R8, [R27] ;  /* 0x000000001b08a983 */ /* 0x0001620000100a00 */
[----:B------:R-:W-:Y:S01]  /*67d0*/  @!P3 SHF.R.U64 R10, R22, R26, R23 ;  /* 0x0000001a160ab219 */ /* 0x000fe20000001217 */
[----:B------:R-:W-:Y:S02]  /*67e0*/  VIADD R22, R16, 0xd8 ;  /* 0x000000d810167836 */ /* 0x000fe40000000000 */
[----:B------:R-:W-:-:S04]  /*67f0*/  IMAD.WIDE.U32 R2, R18, 0x8, R2 ;  /* 0x0000000812027825 */ /* 0x000fc800078e0002 */
[----:B------:R-:W-:Y:S01]  /*6800*/  IMAD.MOV.U32 R23, RZ, RZ, RZ ;  /* 0x000000ffff177224 */ /* 0x000fe200078e00ff */
[----:B------:R-:W-:Y:S02]  /*6810*/  @P2 LOP3.LUT R18, R25, 0x3f, RZ, 0x3c, !PT ;  /* 0x0000003f19122812 */ /* 0x000fe400078e3cff */
[----:B--2---:R-:W-:-:S04]  /*6820*/  LOP3.LUT R15, R16, 0x20, RZ, 0xc0, !PT ;  /* 0x00000020100f7812 */ /* 0x004fc800078ec0ff */
[----:B------:R-:W-:Y:S02]  /*6830*/  SHF.R.U64 R15, R4, R15, R5 ;  /* 0x0000000f040f7219 */ /* 0x000fe40000001205 */
[----:B------:R-:W-:-:S04]  /*6840*/  LOP3.LUT R4, R22, 0x38, RZ, 0xc0, !PT ;  /* 0x0000003816047812 */ /* 0x000fc800078ec0ff */
[----:B------:R-:W-:Y:S02]  /*6850*/  ISETP.NE.AND P1, PT, R4, 0x38, PT ;  /* 0x000000380400780c */ /* 0x000fe40003f25270 */
[----:B------:R-:W-:-:S05]  /*6860*/  LEA.HI R5, R22, -R17, RZ, 0x1a ;  /* 0x8000001116057211 */ /* 0x000fca00078fd0ff */
[----:B------:R-:W-:Y:S01]  /*6870*/  IMAD R26, R5, 0x8, R0 ;  /* 0x00000008051a7824 */ /* 0x000fe200078e0200 */
[----:B------:R-:W-:-:S05]  /*6880*/  LOP3.LUT R22, R15, 0x1ff, RZ, 0xc0, !PT ;  /* 0x000001ff0f167812 */ /* 0x000fca00078ec0ff */
[----:B------:R-:W2:Y:S04]  /*6890*/  @!P1 LDL R5, [R26+0x4] ;  /* 0x000004001a059983 */ /* 0x000ea80000100800 */
[----:B------:R-:W2:Y:S04]  /*68a0*/  @!P1 LDL R15, [R26+0x8] ;  /* 0x000008001a0f9983 */ /* 0x000ea80000100800 */
[----:B------:R1:W-:Y:S04]  /*68b0*/  STG.E.64 desc[UR4][R2.64], R22 ;  /* 0x0000001602007986 */ /* 0x0003e8000c101b04 */
[----:B-1----:R1:W2:Y:S01]  /*68c0*/  @P1 LDL.64 R22, [R26] ;  /* 0x000000001a161983 */ /* 0x0022a20000100a00 */
[----:B---3--:R-:W-:-:S02]  /*68d0*/  @P2 IMAD.SHL.U32 R27, R24, 0x2, RZ ;  /* 0x00000002181b2824 */ /* 0x008fc400078e00ff */
[----:B------:R-:W-:-:S03]  /*68e0*/  VIADD R24, R16, 0x9 ;  /* 0x0000000910187836 */ /* 0x000fc60000000000 */
[----:B------:R-:W-:Y:S02]  /*68f0*/  @P2 SHF.L.U32 R18, R27, R18, RZ ;  /* 0x000000121b122219 */ /* 0x000fe400000006ff */
[----:B0-----:R-:W-:Y:S01]  /*6900*/  LOP3.LUT R27, R24, 0x29, RZ, 0xc0, !PT ;  /* 0x00000029181b7812 */ /* 0x001fe200078ec0ff */
[----:B------:R-:W-:-:S03]  /*6910*/  VIADD R24, R16, 0x24 ;  /* 0x0000002410187836 */ /* 0x000fc60000000000 */
[----:B------:R-:W-:Y:S02]  /*6920*/  SHF.R.U64 R27, R12, R27, R13 ;  /* 0x0000001b0c1b7219 */ /* 0x000fe4000000120d */
[----:B----4-:R-:W-:Y:S02]  /*6930*/  @P2 SHF.R.U64 R7, R6, R25, R7 ;  /* 0x0000001906072219 */ /* 0x010fe40000001207 */
[----:B------:R-:W-:Y:S02]  /*6940*/  LOP3.LUT R6, R27, 0x1ff, RZ, 0xc0, !PT ;  /* 0x000001ff1b067812 */ /* 0x000fe400078ec0ff */
[----:B------:R-:W-:Y:S02]  /*6950*/  LEA.HI R27, R24, -R17, RZ, 0x1a ;  /* 0x80000011181b7211 */ /* 0x000fe400078fd0ff */
[----:B------:R-:W-:Y:S01]  /*6960*/  @P2 LOP3.LUT R18, R18, R7, RZ, 0xfc, !PT ;  /* 0x0000000712122212 */ /* 0x000fe200078efcff */
[----:B------:R-:W-:Y:S02]  /*6970*/  IMAD.MOV.U32 R7, RZ, RZ, RZ ;  /* 0x000000ffff077224 */ /* 0x000fe400078e00ff */
[----:B------:R-:W-:-:S03]  /*6980*/  IMAD R29, R27, 0x8, R0 ;  /* 0x000000081b1d7824 */ /* 0x000fc600078e0200 */
[----:B------:R0:W-:Y:S04]  /*6990*/  STG.E.64 desc[UR4][R2.64+0x100], R6 ;  /* 0x0001000602007986 */ /* 0x0001e8000c101b04 */
[----:B0-----:R0:W3:Y:S01]  /*69a0*/  LDL.64 R6, [R29] ;  /* 0x000000001d067983 */ /* 0x0010e20000100a00 */
[----:B-----5:R-:W-:Y:S01]  /*69b0*/  @!P2 SHF.R.U64 R18, R8, R25, R9 ;  /* 0x000000190812a219 */ /* 0x020fe20000001209 */
[----:B------:R-:W-:-:S05]  /*69c0*/  VIADD R9, R16, 0x1b ;  /* 0x0000001b10097836 */ /* 0x000fca0000000000 */
[----:B------:R-:W-:-:S04]  /*69d0*/  LOP3.LUT R9, R9, 0x3b, RZ, 0xc0, !PT ;  /* 0x0000003b09097812 */ /* 0x000fc800078ec0ff */
[----:B------:R-:W-:Y:S01]  /*69e0*/  ISETP.GE.U32.AND P0, PT, R9, 0x38, PT ;  /* 0x000000380900780c */ /* 0x000fe20003f06070 */
[----:B------:R-:W-:-:S05]  /*69f0*/  VIADD R8, R16, 0x12 ;  /* 0x0000001210087836 */ /* 0x000fca0000000000 */
[----:B------:R-:W-:Y:S02]  /*6a00*/  LOP3.LUT R25, R8, 0x32, RZ, 0xc0, !PT ;  /* 0x0000003208197812 */ /* 0x000fe400078ec0ff */
[C-C-:B------:R-:W-:Y:S02]  /*6a10*/  SHF.R.U64 R8, R12.reuse, R9, R13.reuse ;  /* 0x000000090c087219 */ /* 0x140fe4000000120d */
[----:B------:R-:W-:-:S03]  /*6a20*/  SHF.R.U64 R28, R12, R25, R13 ;  /* 0x000000190c1c7219 */ /* 0x000fc6000000120d */
[----:B------:R-:W-:Y:S01]  /*6a30*/  @P0 IMAD.SHL.U32 R14, R14, 0x2, RZ ;  /* 0x000000020e0e0824 */ /* 0x000fe200078e00ff */
[----:B------:R-:W-:Y:S01]  /*6a40*/  @P0 LOP3.LUT R9, R9, 0x3f, RZ, 0x3c, !PT ;  /* 0x0000003f09090812 */ /* 0x000fe200078e3cff */
[----:B------:R-:W-:-:S03]  /*6a50*/  VIADD R25, R16, 0x2d ;  /* 0x0000002d10197836 */ /* 0x000fc60000000000 */
[----:B------:R-:W-:Y:S02]  /*6a60*/  @P0 SHF.L.U32 R9, R14, R9, RZ ;  /* 0x000000090e090219 */ /* 0x000fe400000006ff */
[----:B------:R-:W-:Y:S02]  /*6a70*/  LEA.HI R13, R25, -R17, RZ, 0x1a ;  /* 0x80000011190d7211 */ /* 0x000fe400078fd0ff */
[----:B------:R-:W-:Y:S01]  /*6a80*/  @P0 LOP3.LUT R8, R9, R8, RZ, 0xfc, !PT ;  /* 0x0000000809080212 */ /* 0x000fe200078efcff */
[----:B------:R-:W-:Y:S01]  /*6a90*/  IMAD.MOV.U32 R9, RZ, RZ, RZ ;  /* 0x000000ffff097224 */ /* 0x000fe200078e00ff */
[----:B------:R-:W-:Y:S01]  /*6aa0*/  LOP3.LUT R12, R28, 0x1ff, RZ, 0xc0, !PT ;  /* 0x000001ff1c0c7812 */ /* 0x000fe200078ec0ff */
[----:B-1----:R-:W-:Y:S01]  /*6ab0*/  IMAD R26, R13, 0x8, R0 ;  /* 0x000000080d1a7824 */ /* 0x002fe200078e0200 */
[----:B------:R-:W-:Y:S01]  /*6ac0*/  LOP3.LUT R8, R8, 0x1ff, RZ, 0xc0, !PT ;  /* 0x000001ff08087812 */ /* 0x000fe200078ec0ff */
[----:B------:R-:W-:Y:S02]  /*6ad0*/  IMAD.MOV.U32 R13, RZ, RZ, RZ ;  /* 0x000000ffff0d7224 */ /* 0x000fe400078e00ff */
[----:B------:R-:W-:-:S02]  /*6ae0*/  VIADD R14, R16, 0x36 ;  /* 0x00000036100e7836 */ /* 0x000fc40000000000 */
[----:B------:R1:W-:Y:S04]  /*6af0*/  STG.E.64 desc[UR4][R2.64+0x300], R8 ;  /* 0x0003000802007986 */ /* 0x0003e8000c101b04 */
[----:B------:R4:W-:Y:S04]  /*6b00*/  STG.E.64 desc[UR4][R2.64+0x200], R12 ;  /* 0x0002000c02007986 */ /* 0x0009e8000c101b04 */
[----:B------:R-:W5:Y:S01]  /*6b10*/  LDL.64 R26, [R26] ;  /* 0x000000001a1a7983 */ /* 0x000f620000100a00 */
[----:B-1----:R-:W-:Y:S01]  /*6b20*/  LOP3.LUT R8, R11, 0x1ff, RZ, 0xc0, !PT ;  /* 0x000001ff0b087812 */ /* 0x002fe200078ec0ff */
[----:B------:R-:W-:Y:S01]  /*6b30*/  VIADD R11, R16, 0x48 ;  /* 0x00000048100b7836 */ /* 0x000fe20000000000 */
[----:B----4-:R-:W-:-:S02]  /*6b40*/  LOP3.LUT R12, R21, 0x1ff, RZ, 0xc0, !PT ;  /* 0x000001ff150c7812 */ /* 0x010fc400078ec0ff */
[-C--:B------:R-:W-:Y:S02]  /*6b50*/  LEA.HI R21, R14, -R17.reuse, RZ, 0x1a ;  /* 0x800000110e157211 */ /* 0x080fe400078fd0ff */
[----:B------:R-:W-:-:S03]  /*6b60*/  LEA.HI R31, R11, -R17, RZ, 0x1a ;  /* 0x800000110b1f7211 */ /* 0x000fc600078fd0ff */
[----:B0-----:R-:W-:Y:S01]  /*6b70*/  IMAD R29, R21, 0x8, R0 ;  /* 0x00000008151d7824 */ /* 0x001fe200078e0200 */
[----:B------:R0:W-:Y:S04]  /*6b80*/  STG.E.64 desc[UR4][R2.64+0x700], R12 ;  /* 0x0007000c02007986 */ /* 0x0001e8000c101b04 */
[----:B------:R1:W-:Y:S01]  /*6b90*/  STG.E.64 desc[UR4][R2.64+0xa00], R8 ;  /* 0x000a000802007986 */ /* 0x0003e2000c101b04 */
[C---:B------:R-:W-:Y:S01]  /*6ba0*/  VIADD R28, R16.reuse, 0x63 ;  /* 0x00000063101c7836 */ /* 0x040fe20000000000 */
[----:B0-----:R-:W-:Y:S01]  /*6bb0*/  LOP3.LUT R12, R19, 0x1ff, RZ, 0xc0, !PT ;  /* 0x000001ff130c7812 */ /* 0x001fe200078ec0ff */
[----:B------:R-:W-:Y:S01]  /*6bc0*/  VIADD R19, R16, 0x51 ;  /* 0x0000005110137836 */ /* 0x000fe20000000000 */
[----:B-1----:R0:W4:Y:S04]  /*6bd0*/  LDL.64 R8, [R29] ;  /* 0x000000001d087983 */ /* 0x0021280000100a00 */
[----:B------:R-:W-:-:S02]  /*6be0*/  LEA.HI R21, R19, -R17, RZ, 0x1a ;  /* 0x8000001113157211 */ /* 0x000fc400078fd0ff */
[----:B------:R-:W-:-:S03]  /*6bf0*/  LOP3.LUT R20, R20, 0x1ff, RZ, 0xc0, !PT ;  /* 0x000001ff14147812 */ /* 0x000fc600078ec0ff */
[----:B------:R-:W-:Y:S02]  /*6c00*/  IMAD R32, R21, 0x8, R0 ;  /* 0x0000000815207824 */ /* 0x000fe400078e0200 */
[----:B------:R-:W-:Y:S01]  /*6c10*/  IMAD.MOV.U32 R21, RZ, RZ, RZ ;  /* 0x000000ffff157224 */ /* 0x000fe200078e00ff */
[----:B------:R1:W-:Y:S04]  /*6c20*/  STG.E.64 desc[UR4][R2.64+0xe00], R12 ;  /* 0x000e000c02007986 */ /* 0x0003e8000c101b04 */
[----:B------:R0:W-:Y:S04]  /*6c30*/  STG.E.64 desc[UR4][R2.64+0x1100], R20 ;  /* 0x0011001402007986 */ /* 0x0001e8000c101b04 */
[----:B-1----:R-:W4:Y:S01]  /*6c40*/  LDL.64 R12, [R32] ;  /* 0x00000000200c7983 */ /* 0x002f220000100a00 */
[----:B0-----:R-:W-:-:S05]  /*6c50*/  LOP3.LUT R20, R10, 0x1ff, RZ, 0xc0, !PT ;  /* 0x000001ff0a147812 */ /* 0x001fca00078ec0ff */
[----:B------:R0:W-:Y:S01]  /*6c60*/  STG.E.64 desc[UR4][R2.64+0x1500], R20 ;  /* 0x0015001402007986 */ /* 0x0001e2000c101b04 */
[----:B------:R-:W-:-:S05]  /*6c70*/  VIADD R10, R16, 0x6c ;  /* 0x0000006c100a7836 */ /* 0x000fca0000000000 */
[----:B------:R-:W-:-:S05]  /*6c80*/  LEA.HI R33, R10, -R17, RZ, 0x1a ;  /* 0x800000110a217211 */ /* 0x000fca00078fd0ff */
[--C-:B------:R-:W-:Y:S01]  /*6c90*/  IMAD R33, R33, 0x8, R0.reuse ;  /* 0x0000000821217824 */ /* 0x100fe200078e0200 */
[----:B--2---:R-:W-:Y:S01]  /*6ca0*/  @!P1 SHF.L.W.U32.HI R15, R5, 0x8, R15 ;  /* 0x00000008050f9819 */ /* 0x004fe20000010e0f */
[----:B------:R-:W-:Y:S01]  /*6cb0*/  IMAD R5, R31, 0x8, R0 ;  /* 0x000000081f057824 */ /* 0x000fe200078e0200 */
[----:B------:R-:W-:-:S05]  /*6cc0*/  @P1 SHF.R.U64 R15, R22, R4, R23 ;  /* 0x00000004160f1219 */ /* 0x000fca0000001217 */
[----:B------:R-:W2:Y:S01]  /*6cd0*/  LDL.64 R4, [R5] ;  /* 0x0000000005047983 */ /* 0x000ea20000100a00 */
[----:B------:R-:W-:-:S05]  /*6ce0*/  LEA.HI R23, R28, -R17, RZ, 0x1a ;  /* 0x800000111c177211 */ /* 0x000fca00078fd0ff */
[----:B------:R-:W-:-:S05]  /*6cf0*/  IMAD R29, R23, 0x8, R0 ;  /* 0x00000008171d7824 */ /* 0x000fca00078e0200 */
[----:B0-----:R0:W2:Y:S01]  /*6d00*/  LDL.64 R20, [R29] ;  /* 0x000000001d147983 */ /* 0x0010a20000100a00 */
[----:B------:R-:W-:Y:S02]  /*6d10*/  LOP3.LUT R30, R15, 0x1ff, RZ, 0xc0, !PT ;  /* 0x000001ff0f1e7812 */ /* 0x000fe400078ec0ff */
[----:B------:R-:W-:-:S04]  /*6d20*/  LOP3.LUT R15, R24, 0x24, RZ, 0xc0, !PT ;  /* 0x00000024180f7812 */ /* 0x000fc800078ec0ff */
[----:B---3--:R-:W-:Y:S02]  /*6d30*/  SHF.R.U64 R24, R6, R15, R7 ;  /* 0x0000000f06187219 */ /* 0x008fe40000001207 */
[----:B------:R-:W3:Y:S01]  /*6d40*/  LDL.64 R6, [R33] ;  /* 0x0000000021067983 */ /* 0x000ee20000100a00 */
[----:B------:R-:W-:Y:S01]  /*6d50*/  LOP3.LUT R25, R25, 0x2d, RZ, 0xc0, !PT ;  /* 0x0000002d19197812 */ /* 0x000fe200078ec0ff */
[----:B------:R-:W-:Y:S01]  /*6d60*/  VIADD R15, R16, 0x75 ;  /* 0x00000075100f7836 */ /* 0x000fe20000000000 */
[----:B------:R-:W-:Y:S02]  /*6d70*/  LOP3.LUT R11, R11, 0x28, RZ, 0xc0, !PT ;  /* 0x000000280b0b7812 */ /* 0x000fe400078ec0ff */
[----:B------:R-:W-:Y:S01]  /*6d80*/  LOP3.LUT R24, R24, 0x1ff, RZ, 0xc0, !PT ;  /* 0x000001ff18187812 */ /* 0x000fe200078ec0ff */
[----:B------:R-:W-:Y:S01]  /*6d90*/  IMAD.MOV.U32 R23, RZ, RZ, RZ ;  /* 0x000000ffff177224 */ /* 0x000fe200078e00ff */
[----:B------:R-:W-:Y:S02]  /*6da0*/  LOP3.LUT R22, R18, 0x1ff, RZ, 0xc0, !PT ;  /* 0x000001ff12167812 */ /* 0x000fe400078ec0ff */
[----:B0-----:R-:W-:-:S03]  /*6db0*/  LEA.HI R29, R15, -R17, RZ, 0x1a ;  /* 0x800000110f1d7211 */ /* 0x001fc600078fd0ff */
[----:B------:R0:W-:Y:S01]  /*6dc0*/  STG.E.64 desc[UR4][R2.64+0x1c00], R22 ;  /* 0x001c001602007986 */ /* 0x0001e2000c101b04 */
[----:B------:R-:W-:Y:S01]  /*6dd0*/  LOP3.LUT R19, R19, 0x31, RZ, 0xc0, !PT ;  /* 0x0000003113137812 */ /* 0x000fe200078ec0ff */
[----:B0-----:R-:W-:-:S06]  /*6de0*/  IMAD R22, R29, 0x8, R0 ;  /* 0x000000081d167824 */ /* 0x001fcc00078e0200 */
[----:B------:R-:W3:Y:S01]  /*6df0*/  LDL.64 R22, [R22] ;  /* 0x0000000016167983 */ /* 0x000ee20000100a00 */
[----:B-----5:R-:W-:Y:S02]  /*6e00*/  SHF.R.U64 R26, R26, R25, R27 ;  /* 0x000000191a1a7219 */ /* 0x020fe4000000121b */
[----:B------:R-:W-:Y:S01]  /*6e10*/  LOP3.LUT R25, R14, 0x36, RZ, 0xc0, !PT ;  /* 0x000000360e197812 */ /* 0x000fe200078ec0ff */
[----:B------:R-:W-:-:S03]  /*6e20*/  VIADD R14, R16, 0x90 ;  /* 0x00000090100e7836 */ /* 0x000fc60000000000 */
[----:B----4-:R-:W-:Y:S01]  /*6e30*/  SHF.R.U64 R9, R8, R25, R9 ;  /* 0x0000001908097219 */ /* 0x010fe20000001209 */
[----:B------:R-:W-:Y:S01]  /*6e40*/  IMAD.MOV.U32 R25, RZ, RZ, RZ ;  /* 0x000000ffff197224 */ /* 0x000fe200078e00ff */
[----:B------:R-:W-:-:S04]  /*6e50*/  LOP3.LUT R8, R26, 0x1ff, RZ, 0xc0, !PT ;  /* 0x000001ff1a087812 */ /* 0x000fc800078ec0ff */
[----:B------:R0:W-:Y:S02]  /*6e60*/  STG.E.64 desc[UR4][R2.64+0x400], R24 ;  /* 0x0004001802007986 */ /* 0x0001e4000c101b04 */
[----:B0-----:R-:W-:Y:S01]  /*6e70*/  LOP3.LUT R24, R9, 0x1ff, RZ, 0xc0, !PT ;  /* 0x000001ff09187812 */ /* 0x001fe200078ec0ff */
[----:B------:R-:W-:-:S05]  /*6e80*/  IMAD.MOV.U32 R9, RZ, RZ, RZ ;  /* 0x000000ffff097224 */ /* 0x000fca00078e00ff */
[----:B------:R0:W-:Y:S01]  /*6e90*/  STG.E.64 desc[UR4][R2.64+0x500], R8 ;  /* 0x0005000802007986 */ /* 0x0001e2000c101b04 */
[----:B------:R-:W-:Y:S02]  /*6ea0*/  SHF.R.U64 R12, R12, R19, R13 ;  /* 0x000000130c0c7219 */ /* 0x000fe4000000120d */
[----:B------:R-:W-:Y:S01]  /*6eb0*/  LOP3.LUT R13, R28, 0x23, RZ, 0xc0, !PT ;  /* 0x000000231c0d7812 */ /* 0x000fe200078ec0ff */
[----:B------:R-:W-:Y:S01]  /*6ec0*/  STG.E.64 desc[UR4][R2.64+0x600], R24 ;  /* 0x0006001802007986 */ /* 0x000fe2000c101b04 */
[----:B------:R-:W-:Y:S01]  /*6ed0*/  LOP3.LUT R12, R12, 0x1ff, RZ, 0xc0, !PT ;  /* 0x000001ff0c0c7812 */ /* 0x000fe200078ec0ff */
[----:B------:R-:W-:Y:S01]  /*6ee0*/  VIADD R26, R16, 0xb4 ;  /* 0x000000b4101a7836 */ /* 0x000fe20000000000 */
[----:B------:R-:W-:-:S05]  /*6ef0*/  LEA.HI R19, R14, -R17, RZ, 0x1a ;  /* 0x800000110e137211 */ /* 0x000fca00078fd0ff */
[----:B------:R-:W-:Y:S01]  /*6f00*/  IMAD R19, R19, 0x8, R0 ;  /* 0x0000000813137824 */ /* 0x000fe200078e0200 */
[----:B--2---:R-:W-:Y:S01]  /*6f10*/  SHF.R.U64 R11, R4, R11, R5 ;  /* 0x0000000b040b7219 */ /* 0x004fe20000001205 */
[----:B------:R-:W-:-:S05]  /*6f20*/  VIADD R4, R16, 0x87 ;  /* 0x0000008710047836 */ /* 0x000fca0000000000 */
[----:B------:R-:W-:Y:S02]  /*6f30*/  LEA.HI R5, R4, -R17, RZ, 0x1a ;  /* 0x8000001104057211 */ /* 0x000fe400078fd0ff */
[----:B0-----:R-:W-:-:S03]  /*6f40*/  LOP3.LUT R8, R11, 0x1ff, RZ, 0xc0, !PT ;  /* 0x000001ff0b087812 */ /* 0x001fc600078ec0ff */
[----:B------:R-:W-:Y:S02]  /*6f50*/  IMAD R18, R5, 0x8, R0 ;  /* 0x0000000805127824 */ /* 0x000fe400078e0200 */
[----:B------:R0:W-:Y:S01]  /*6f60*/  STG.E.64 desc[UR4][R2.64+0x800], R8 ;  /* 0x0008000802007986 */ /* 0x0001e2000c101b04 */
[----:B------:R-:W-:Y:S01]  /*6f70*/  VIADD R5, R16, 0xab ;  /* 0x000000ab10057836 */ /* 0x000fe20000000000 */
[----:B------:R-:W-:Y:S01]  /*6f80*/  SHF.R.U64 R13, R20, R13, R21 ;  /* 0x0000000d140d7219 */ /* 0x000fe20000001215 */
[----:B------:R-:W-:-:S03]  /*6f90*/  VIADD R11, R16, 0xa2 ;  /* 0x000000a2100b7836 */ /* 0x000fc60000000000 */
[-C--:B------:R-:W-:Y:S01]  /*6fa0*/  LEA.HI R27, R5, -R17.reuse, RZ, 0x1a ;  /* 0x80000011051b7211 */ /* 0x080fe200078fd0ff */
[----:B0-----:R-:W2:Y:S01]  /*6fb0*/  LDL.64 R8, [R18] ;  /* 0x0000000012087983 */ /* 0x001ea20000100a00 */
[----:B------:R-:W-:Y:S01]  /*6fc0*/  LOP3.LUT R20, R13, 0x1ff, RZ, 0xc0, !PT ;  /* 0x000001ff0d147812 */ /* 0x000fe200078ec0ff */
[----:B------:R-:W-:Y:S01]  /*6fd0*/  IMAD.MOV.U32 R13, RZ, RZ, RZ ;  /* 0x000000ffff0d7224 */ /* 0x000fe200078e00ff */
[----:B------:R-:W-:Y:S01]  /*6fe0*/  LEA.HI R25, R11, -R17, RZ, 0x1a ;  /* 0x800000110b197211 */ /* 0x000fe200078fd0ff */
[----:B------:R-:W-:-:S03]  /*6ff0*/  IMAD R28, R27, 0x8, R0 ;  /* 0x000000081b1c7824 */ /* 0x000fc600078e0200 */
[----:B------:R0:W-:Y:S01]  /*7000*/  STG.E.64 desc[UR4][R2.64+0x900], R12 ;  /* 0x0009000c02007986 */ /* 0x0001e2000c101b04 */
[--C-:B------:R-:W-:Y:S01]  /*7010*/  IMAD R25, R25, 0x8, R0.reuse ;  /* 0x0000000819197824 */ /* 0x100fe200078e0200 */
[----:B------:R-:W-:Y:S02]  /*7020*/  LEA.HI R27, R26, -R17, RZ, 0x1a ;  /* 0x800000111a1b7211 */ /* 0x000fe400078fd0ff */
[----:B------:R-:W4:Y:S04]  /*7030*/  LDL.64 R18, [R19] ;  /* 0x0000000013127983 */ /* 0x000f280000100a00 */
[----:B------:R-:W5:Y:S04]  /*7040*/  LDL.64 R24, [R25] ;  /* 0x0000000019187983 */ /* 0x000f680000100a00 */
[----:B0-----:R0:W4:Y:S01]  /*7050*/  LDL.64 R12, [R28] ;  /* 0x000000001c0c7983 */ /* 0x0011220000100a00 */
[----:B------:R-:W-:Y:S01]  /*7060*/  IMAD R29, R27, 0x8, R0 ;  /* 0x000000081b1d7824 */ /* 0x000fe200078e0200 */
[----:B------:R-:W-:Y:S01]  /*7070*/  LOP3.LUT R27, R10, 0x2c, RZ, 0xc0, !PT ;  /* 0x0000002c0a1b7812 */ /* 0x000fe200078ec0ff */
[----:B------:R-:W-:-:S02]  /*7080*/  VIADD R10, R16, 0xc6 ;  /* 0x000000c6100a7836 */ /* 0x000fc40000000000 */
[----:B------:R-:W-:Y:S01]  /*7090*/  IMAD.MOV.U32 R21, RZ, RZ, RZ ;  /* 0x000000ffff157224 */ /* 0x000fe200078e00ff */
[----:B---3--:R-:W-:Y:S02]  /*70a0*/  SHF.R.U64 R27, R6, R27, R7 ;  /* 0x0000001b061b7219 */ /* 0x008fe40000001207 */
[----:B------:R-:W-:Y:S02]  /*70b0*/  LEA.HI R7, R10, -R17, RZ, 0x1a ;  /* 0x800000110a077211 */ /* 0x000fe400078fd0ff */
[----:B------:R1:W-:Y:S03]  /*70c0*/  STG.E.64 desc[UR4][R2.64+0xb00], R20 ;  /* 0x000b001402007986 */ /* 0x0003e6000c101b04 */
[----:B------:R-:W-:-:S06]  /*70d0*/  IMAD R7, R7, 0x8, R0 ;  /* 0x0000000807077824 */ /* 0x000fcc00078e0200 */
[----:B------:R-:W3:Y:S04]  /*70e0*/  LDL.64 R6, [R7] ;  /* 0x0000000007067983 */ /* 0x000ee80000100a00 */
[----:B-1----:R-:W3:Y:S01]  /*70f0*/  LDL.64 R20, [R29] ;  /* 0x000000001d147983 */ /* 0x002ee20000100a00 */
[----:B------:R-:W-:-:S04]  /*7100*/  LOP3.LUT R15, R15, 0x35, RZ, 0xc0, !PT ;  /* 0x000000350f0f7812 */ /* 0x000fc800078ec0ff */
[----:B------:R-:W-:Y:S02]  /*7110*/  SHF.R.U64 R23, R22, R15, R23 ;  /* 0x0000000f16177219 */ /* 0x000fe40000001217 */
[----:B------:R-:W-:Y:S02]  /*7120*/  LOP3.LUT R15, R4, 0x27, RZ, 0xc0, !PT ;  /* 0x00000027040f7812 */ /* 0x000fe400078ec0ff */
[----:B------:R-:W-:Y:S02]  /*7130*/  LOP3.LUT R22, R27, 0x1ff, RZ, 0xc0, !PT ;  /* 0x000001ff1b167812 */ /* 0x000fe400078ec0ff */
[----:B------:R-:W-:Y:S02]  /*7140*/  LOP3.LUT R5, R5, 0x2b, RZ, 0xc0, !PT ;  /* 0x0000002b05057812 */ /* 0x000fe400078ec0ff */
[----:B------:R-:W-:Y:S01]  /*7150*/  LOP3.LUT R11, R11, 0x22, RZ, 0xc0, !PT ;  /* 0x000000220b0b7812 */ /* 0x000fe200078ec0ff */
[----:B------:R-:W-:Y:S02]  /*7160*/  IMAD.MOV.U32 R31, RZ, RZ, RZ ;  /* 0x000000ffff1f7224 */ /* 0x000fe400078e00ff */
[----:B0-----:R-:W-:-:S03]  /*7170*/  VIADD R28, R16, 0xea ;  /* 0x000000ea101c7836 */ /* 0x001fc60000000000 */
[----:B------:R-:W-:Y:S01]  /*7180*/  STG.E.64 desc[UR4][R2.64+0x1800], R30 ;  /* 0x0018001e02007986 */ /* 0x000fe2000c101b04 */
[----:B--2---:R-:W-:Y:S02]  /*7190*/  SHF.R.U64 R15, R8, R15, R9 ;  /* 0x0000000f080f7219 */ /* 0x004fe40000001209 */
[----:B------:R-:W-:Y:S01]  /*71a0*/  LOP3.LUT R8, R23, 0x1ff, RZ, 0xc0, !PT ;  /* 0x000001ff17087812 */ /* 0x000fe200078ec0ff */
[----:B------:R-:W-:-:S05]  /*71b0*/  IMAD.MOV.U32 R23, RZ, RZ, RZ ;  /* 0x000000ffff177224 */ /* 0x000fca00078e00ff */
[----:B------:R0:W-:Y:S01]  /*71c0*/  STG.E.64 desc[UR4][R2.64+0xc00], R22 ;  /* 0x000c001602007986 */ /* 0x0001e2000c101b04 */
[----:B------:R-:W-:Y:S01]  /*71d0*/  IMAD.MOV.U32 R9, RZ, RZ, RZ ;  /* 0x000000ffff097224 */ /* 0x000fe200078e00ff */
[----:B0-----:R-:W-:Y:S02]  /*71e0*/  LOP3.LUT R22, R15, 0x1ff, RZ, 0xc0, !PT ;  /* 0x000001ff0f167812 */ /* 0x001fe400078ec0ff */
[----:B------:R-:W-:Y:S01]  /*71f0*/  LOP3.LUT R15, R14, 0x30, RZ, 0xc0, !PT ;  /* 0x000000300e0f7812 */ /* 0x000fe200078ec0ff */
[----:B------:R-:W-:Y:S01]  /*7200*/  VIADD R14, R16, 0xcf ;  /* 0x000000cf100e7836 */ /* 0x000fe20000000000 */
[----:B----4-:R-:W-:Y:S01]  /*7210*/  SHF.R.U64 R13, R12, R5, R13 ;  /* 0x000000050c0d7219 */ /* 0x010fe2000000120d */
[----:B------:R-:W-:-:S03]  /*7220*/  VIADD R12, R16, 0xe1 ;  /* 0x000000e1100c7836 */ /* 0x000fc60000000000 */
[----:B------:R-:W-:Y:S01]  /*7230*/  LEA.HI R5, R14, -R17, RZ, 0x1a ;  /* 0x800000110e057211 */ /* 0x000fe200078fd0ff */
[----:B------:R0:W-:Y:S01]  /*7240*/  STG.E.64 desc[UR4][R2.64+0xd00], R8 ;  /* 0x000d000802007986 */ /* 0x0001e2000c101b04 */
[----:B-----5:R-:W-:-:S03]  /*7250*/  SHF.R.U64 R11, R24, R11, R25 ;  /* 0x0000000b180b7219 */ /* 0x020fc60000001219 */
[--C-:B------:R-:W-:Y:S01]  /*7260*/  IMAD R5, R5, 0x8, R0.reuse ;  /* 0x0000000805057824 */ /* 0x100fe200078e0200 */
[----:B------:R-:W-:Y:S02]  /*7270*/  SHF.R.U64 R15, R18, R15, R19 ;  /* 0x0000000f120f7219 */ /* 0x000fe40000001213 */
[----:B------:R-:W-:Y:S02]  /*7280*/  LOP3.LUT R30, R11, 0x1ff, RZ, 0xc0, !PT ;  /* 0x000001ff0b1e7812 */ /* 0x000fe400078ec0ff */
[-C--:B0-----:R-:W-:Y:S01]  /*7290*/  LEA.HI R9, R12, -R17.reuse, RZ, 0x1a ;  /* 0x800000110c097211 */ /* 0x081fe200078fd0ff */
[----:B------:R-:W2:Y:S01]  /*72a0*/  LDL.64 R4, [R5] ;  /* 0x0000000005047983 */ /* 0x000ea20000100a00 */
[----:B------:R-:W-:Y:S01]  /*72b0*/  LOP3.LUT R32, R13, 0x1ff, RZ, 0xc0, !PT ;  /* 0x000001ff0d207812 */ /* 0x000fe200078ec0ff */
[----:B------:R-:W-:Y:S02]  /*72c0*/  VIADD R24, R16, 0x105 ;  /* 0x0000010510187836 */ /* 0x000fe40000000000 */
[----:B------:R-:W-:Y:S01]  /*72d0*/  IMAD R9, R9, 0x8, R0 ;  /* 0x0000000809097824 */ /* 0x000fe200078e0200 */
[----:B------:R0:W-:Y:S01]  /*72e0*/  STG.E.64 desc[UR4][R2.64+0xf00], R22 ;  /* 0x000f001602007986 */ /* 0x0001e2000c101b04 */
[----:B------:R-:W-:Y:S01]  /*72f0*/  LOP3.LUT R18, R15, 0x1ff, RZ, 0xc0, !PT ;  /* 0x000001ff0f127812 */ /* 0x000fe200078ec0ff */
[----:B------:R-:W-:Y:S01]  /*7300*/  IMAD.MOV.U32 R19, RZ, RZ, RZ ;  /* 0x000000ffff137224 */ /* 0x000fe200078e00ff */
[----:B------:R-:W-:Y:S01]  /*7310*/  LOP3.LUT R13, R26, 0x34, RZ, 0xc0, !PT ;  /* 0x000000341a0d7812 */ /* 0x000fe200078ec0ff */
[----:B------:R1:W-:Y:S01]  /*7320*/  STG.E.64 desc[UR4][R2.64+0x1200], R30 ;  /* 0x0012001e02007986 */ /* 0x0003e2000c101b04 */
[----:B------:R-:W-:Y:S01]  /*7330*/  VIADD R26, R16, 0xf3 ;  /* 0x000000f3101a7836 */ /* 0x000fe20000000000 */
[----:B------:R-:W-:-:S02]  /*7340*/  LEA.HI R11, R28, -R17, RZ, 0x1a ;  /* 0x800000111c0b7211 */ /* 0x000fc400078fd0ff */
[----:B------:R-:W4:Y:S01]  /*7350*/  LDL.64 R8, [R9] ;  /* 0x0000000009087983 */ /* 0x000f220000100a00 */
[----:B---3--:R-:W-:Y:S01]  /*7360*/  SHF.R.U64 R13, R20, R13, R21 ;  /* 0x0000000d140d7219 */ /* 0x008fe20000001215 */
[----:B0-----:R-:W-:Y:S01]  /*7370*/  VIADD R22, R16, 0x10e ;  /* 0x0000010e10167836 */ /* 0x001fe20000000000 */
[-C--:B------:R-:W-:Y:S01]  /*7380*/  LEA.HI R23, R24, -R17.reuse, RZ, 0x1a ;  /* 0x8000001118177211 */ /* 0x080fe200078fd0ff */
[----:B-1----:R-:W-:Y:S01]  /*7390*/  VIADD R30, R16, 0x117 ;  /* 0x00000117101e7836 */ /* 0x002fe20000000000 */
[----:B------:R0:W-:Y:S02]  /*73a0*/  STG.E.64 desc[UR4][R2.64+0x1000], R18 ;  /* 0x0010001202007986 */ /* 0x0001e4000c101b04 */
[----:B------:R-:W-:Y:S01]  /*73b0*/  LEA.HI R21, R22, -R17, RZ, 0x1a ;  /* 0x8000001116157211 */ /* 0x000fe200078fd0ff */
[--C-:B------:R-:W-:Y:S01]  /*73c0*/  IMAD R11, R11, 0x8, R0.reuse ;  /* 0x000000080b0b7824 */ /* 0x100fe200078e0200 */
[----:B------:R-:W-:Y:S01]  /*73d0*/  LOP3.LUT R15, R10, 0x26, RZ, 0xc0, !PT ;  /* 0x000000260a0f7812 */ /* 0x000fe200078ec0ff */
[----:B------:R-:W-:-:S04]  /*73e0*/  IMAD R23, R23, 0x8, R0 ;  /* 0x0000000817177824 */ /* 0x000fc800078e0200 */
[----:B------:R-:W3:Y:S01]  /*73f0*/  LDL.64 R10, [R11] ;  /* 0x000000000b0a7983 */ /* 0x000ee20000100a00 */
[-C--:B0-----:R-:W-:Y:S02]  /*7400*/  LEA.HI R19, R26, -R17.reuse, RZ, 0x1a ;  /* 0x800000111a137211 */ /* 0x081fe400078fd0ff */
[----:B------:R-:W-:Y:S01]  /*7410*/  LEA.HI R17, R30, -R17, RZ, 0x1a ;  /* 0x800000111e117211 */ /* 0x000fe200078fd0ff */
[--C-:B------:R-:W-:Y:S02]  /*7420*/  IMAD R18, R21, 0x8, R0.reuse ;  /* 0x0000000815127824 */ /* 0x100fe400078e0200 */
        /* <DEDUP_REMOVED lines=8> */
[----:B0-----:R-:W-:Y:S02]  /*74b0*/  LOP3.LUT R23, R28, 0x2a, RZ, 0xc0, !PT ;  /* 0x0000002a1c177812 */ /* 0x001fe400078ec0ff */
[----:B------:R-:W-:Y:S01]  /*74c0*/  LOP3.LUT R25, R26, 0x33, RZ, 0xc0, !PT ;  /* 0x000000331a197812 */ /* 0x000fe200078ec0ff */
[----:B------:R-:W-:-:S05]  /*74d0*/  IMAD.MOV.U32 R33, RZ, RZ, RZ ;  /* 0x000000ffff217224 */ /* 0x000fca00078e00ff */
[----:B------:R-:W-:Y:S01]  /*74e0*/  STG.E.64 desc[UR4][R2.64+0x1300], R32 ;  /* 0x0013002002007986 */ /* 0x000fe2000c101b04 */
[----:B--2---:R-:W-:Y:S02]  /*74f0*/  SHF.R.U64 R15, R4, R15, R5 ;  /* 0x0000000f040f7219 */ /* 0x004fe40000001205 */
[----:B------:R-:W-:Y:S02]  /*7500*/  LOP3.LUT R5, R12, 0x21, RZ, 0xc0, !PT ;  /* 0x000000210c057812 */ /* 0x000fe400078ec0ff */
[----:B------:R-:W-:Y:S02]  /*7510*/  LOP3.LUT R4, R13, 0x1ff, RZ, 0xc0, !PT ;  /* 0x000001ff0d047812 */ /* 0x000fe400078ec0ff */
[----:B----4-:R-:W-:Y:S01]  /*7520*/  SHF.R.U64 R9, R8, R5, R9 ;  /* 0x0000000508097219 */ /* 0x010fe20000001209 */
[----:B------:R-:W-:Y:S01]  /*7530*/  IMAD.MOV.U32 R5, RZ, RZ, RZ ;  /* 0x000000ffff057224 */ /* 0x000fe200078e00ff */
[----:B------:R-:W-:-:S04]  /*7540*/  LOP3.LUT R12, R0, 0x1ff, RZ, 0xc0, !PT ;  /* 0x000001ff000c7812 */ /* 0x000fc800078ec0ff */
[----:B------:R0:W-:Y:S01]  /*7550*/  STG.E.64 desc[UR4][R2.64+0x1400], R4 ;  /* 0x0014000402007986 */ /* 0x0001e2000c101b04 */
[----:B------:R-:W-:Y:S01]  /*7560*/  IMAD.MOV.U32 R13, RZ, RZ, RZ ;  /* 0x000000ffff0d7224 */ /* 0x000fe200078e00ff */
[----:B------:R-:W-:Y:S01]  /*7570*/  LOP3.LUT R14, R9, 0x1ff, RZ, 0xc0, !PT ;  /* 0x000001ff090e7812 */ /* 0x000fe200078ec0ff */
[----:B------:R-:W-:Y:S01]  /*7580*/  IMAD.MOV.U32 R9, RZ, RZ, RZ ;  /* 0x000000ffff097224 */ /* 0x000fe200078e00ff */
[----:B------:R-:W-:Y:S02]  /*7590*/  LOP3.LUT R8, R15, 0x1ff, RZ, 0xc0, !PT ;  /* 0x000001ff0f087812 */ /* 0x000fe400078ec0ff */
[----:B------:R1:W-:Y:S01]  /*75a0*/  STG.E.64 desc[UR4][R2.64+0x1600], R12 ;  /* 0x0016000c02007986 */ /* 0x0003e2000c101b04 */
[----:B0-----:R-:W-:Y:S02]  /*75b0*/  LOP3.LUT R5, R24, 0x25, RZ, 0xc0, !PT ;  /* 0x0000002518057812 */ /* 0x001fe400078ec0ff */
[----:B---3--:R-:W-:Y:S02]  /*75c0*/  SHF.R.U64 R23, R10, R23, R11 ;  /* 0x000000170a177219 */ /* 0x008fe4000000120b */
[----:B------:R-:W-:Y:S01]  /*75d0*/  LOP3.LUT R11, R22, 0x2e, RZ, 0xc0, !PT ;  /* 0x0000002e160b7812 */ /* 0x000fe200078ec0ff */
[----:B------:R0:W-:Y:S01]  /*75e0*/  STG.E.64 desc[UR4][R2.64+0x1700], R8 ;  /* 0x0017000802007986 */ /* 0x0001e2000c101b04 */
[----:B------:R-:W-:Y:S01]  /*75f0*/  IMAD.MOV.U32 R15, RZ, RZ, RZ ;  /* 0x000000ffff0f7224 */ /* 0x000fe200078e00ff */
[----:B------:R-:W-:-:S02]  /*7600*/  LOP3.LUT R4, R23, 0x1ff, RZ, 0xc0, !PT ;  /* 0x000001ff17047812 */ /* 0x000fc400078ec0ff */
[----:B-----5:R-:W-:Y:S02]  /*7610*/  SHF.R.U64 R11, R18, R11, R19 ;  /* 0x0000000b120b7219 */ /* 0x020fe40000001213 */
[----:B------:R-:W-:Y:S02]  /*7620*/  SHF.R.U64 R0, R6, R5, R7 ;  /* 0x0000000506007219 */ /* 0x000fe40000001207 */
[----:B------:R-:W-:Y:S02]  /*7630*/  LOP3.LUT R7, R30, 0x37, RZ, 0xc0, !PT ;  /* 0x000000371e077812 */ /* 0x000fe400078ec0ff */
[----:B------:R-:W-:Y:S02]  /*7640*/  SHF.R.U64 R25, R16, R25, R17 ;  /* 0x0000001910197219 */ /* 0x000fe40000001211 */
[----:B-1----:R-:W-:Y:S01]  /*7650*/  SHF.R.U64 R12, R20, R7, R21 ;  /* 0x00000007140c7219 */ /* 0x002fe20000001215 */
[----:B------:R-:W-:Y:S01]  /*7660*/  IMAD.MOV.U32 R5, RZ, RZ, RZ ;  /* 0x000000ffff057224 */ /* 0x000fe200078e00ff */
[----:B------:R-:W-:Y:S01]  /*7670*/  LOP3.LUT R10, R11, 0x1ff, RZ, 0xc0, !PT ;  /* 0x000001ff0b0a7812 */ /* 0x000fe200078ec0ff */
[----:B------:R-:W-:Y:S01]  /*7680*/  IMAD.MOV.U32 R7, RZ, RZ, RZ ;  /* 0x000000ffff077224 */ /* 0x000fe200078e00ff */
[----:B------:R-:W-:Y:S01]  /*7690*/  LOP3.LUT R6, R25, 0x1ff, RZ, 0xc0, !PT ;  /* 0x000001ff19067812 */ /* 0x000fe200078ec0ff */
[----:B------:R-:W-:Y:S01]  /*76a0*/  IMAD.MOV.U32 R11, RZ, RZ, RZ ;  /* 0x000000ffff0b7224 */ /* 0x000fe200078e00ff */
[----:B0-----:R-:W-:-:S02]  /*76b0*/  LOP3.LUT R8, R0, 0x1ff, RZ, 0xc0, !PT ;  /* 0x000001ff00087812 */ /* 0x001fc400078ec0ff */
        /* <DEDUP_REMOVED lines=8> */
.L_x_12:
[----:B------:R-:W0:Y:S02]  /*7740*/  S2R R15, SR_TID.X ;  /* 0x00000000000f7919 */ /* 0x000e240000002100 */
[----:B0-----:R-:W-:-:S04]  /*7750*/  IMAD.SHL.U32 R11, R15, 0x4, RZ ;  /* 0x000000040f0b7824 */ /* 0x001fc800078e00ff */
[----:B------:R-:W-:-:S05]  /*7760*/  IMAD.WIDE.U32 R10, R11, 0x8, R4 ;  /* 0x000000080b0a7825 */ /* 0x000fca00078e0004 */
[----:B------:R-:W2:Y:S04]  /*7770*/  LDG.E.64.CONSTANT R12, desc[UR4][R10.64] ;  /* 0x000000040a0c7981 */ /* 0x000ea8000c1e9b00 */
[----:B------:R-:W3:Y:S04]  /*7780*/  LDG.E.64.CONSTANT R6, desc[UR4][R10.64+0x8] ;  /* 0x000008040a067981 */ /* 0x000ee8000c1e9b00 */
[----:B------:R-:W4:Y:S04]  /*7790*/  LDG.E.64.CONSTANT R4, desc[UR4][R10.64+0x10] ;  /* 0x000010040a047981 */ /* 0x000f28000c1e9b00 */
[----:B------:R0:W5:Y:S01]  /*77a0*/  LDG.E.64.CONSTANT R8, desc[UR4][R10.64+0x18] ;  /* 0x000018040a087981 */ /* 0x000162000c1e9b00 */
[----:B------:R-:W-:-:S04]  /*77b0*/  IMAD.WIDE.U32 R2, R15, 0x8, R2 ;  /* 0x000000080f027825 */ /* 0x000fc800078e0002 */
[----:B------:R-:W-:Y:S02]  /*77c0*/  IMAD.MOV.U32 R15, RZ, RZ, RZ ;  /* 0x000000ffff0f7224 */ /* 0x000fe400078e00ff */
[----:B------:R-:W-:Y:S02]  /*77d0*/  IMAD.MOV.U32 R23, RZ, RZ, RZ ;  /* 0x000000ffff177224 */ /* 0x000fe400078e00ff */
[----:B------:R-:W-:Y:S02]  /*77e0*/  IMAD.MOV.U32 R21, RZ, RZ, RZ ;  /* 0x000000ffff157224 */ /* 0x000fe400078e00ff */
[----:B0-----:R-:W-:Y:S01]  /*77f0*/  IMAD.MOV.U32 R11, RZ, RZ, RZ ;  /* 0x000000ffff0b7224 */ /* 0x001fe200078e00ff */
[C-C-:B--2---:R-:W-:Y:S02]  /*7800*/  SHF.R.U64 R19, R12.reuse, 0x8, R13.reuse ;  /* 0x000000080c137819 */ /* 0x144fe4000000120d */
[----:B------:R-:W-:Y:S02]  /*7810*/  SHF.R.U64 R17, R12, 0x10, R13 ;  /* 0x000000100c117819 */ /* 0x000fe4000000120d */
[----:B------:R-:W-:Y:S01]  /*7820*/  LOP3.LUT R10, R19, 0xff, RZ, 0xc0, !PT ;  /* 0x000000ff130a7812 */ /* 0x000fe200078ec0ff */
[----:B------:R-:W-:Y:S01]  /*7830*/  IMAD.MOV.U32 R19, RZ, RZ, RZ ;  /* 0x000000ffff137224 */ /* 0x000fe200078e00ff */
[----:B------:R-:W-:-:S02]  /*7840*/  LOP3.LUT R18, R13, 0xff, RZ, 0xc0, !PT ;  /* 0x000000ff0d127812 */ /* 0x000fc400078ec0ff */
[C---:B------:R-:W-:Y:S01]  /*7850*/  LOP3.LUT R14, R12.reuse, 0xff, RZ, 0xc0, !PT ;  /* 0x000000ff0c0e7812 */ /* 0x040fe200078ec0ff */
[----:B------:R0:W-:Y:S01]  /*7860*/  STG.E.64 desc[UR4][R2.64+0x100], R10 ;  /* 0x0001000a02007986 */ /* 0x0001e2000c101b04 */
[--C-:B------:R-:W-:Y:S02]  /*7870*/  SHF.R.U64 R16, R12, 0x18, R13.reuse ;  /* 0x000000180c107819 */ /* 0x100fe4000000120d */
[--C-:B------:R-:W-:Y:S01]  /*7880*/  SHF.R.U32.HI R20, RZ, 0x8, R13.reuse ;  /* 0x00000008ff147819 */ /* 0x100fe2000001160d */
[----:B------:R1:W-:Y:S01]  /*7890*/  STG.E.64 desc[UR4][R2.64+0x400], R18 ;  /* 0x0004001202007986 */ /* 0x0003e2000c101b04 */
[--C-:B------:R-:W-:Y:S02]  /*78a0*/  SHF.R.U32.HI R0, RZ, 0x10, R13.reuse ;  /* 0x00000010ff007819 */ /* 0x100fe4000001160d */
[----:B------:R-:W-:Y:S01]  /*78b0*/  SHF.R.U32.HI R22, RZ, 0x18, R13 ;  /* 0x00000018ff167819 */ /* 0x000fe2000001160d */
[----:B------:R-:W-:Y:S01]  /*78c0*/  IMAD.MOV.U32 R13, RZ, RZ, RZ ;  /* 0x000000ffff0d7224 */ /* 0x000fe200078e00ff */
[----:B------:R-:W-:Y:S01]  /*78d0*/  LOP3.LUT R12, R17, 0xff, RZ, 0xc0, !PT ;  /* 0x000000ff110c7812 */ /* 0x000fe200078ec0ff */
[----:B------:R-:W-:Y:S01]  /*78e0*/  IMAD.MOV.U32 R17, RZ, RZ, RZ ;  /* 0x000000ffff117224 */ /* 0x000fe200078e00ff */
[----:B------:R-:W-:Y:S01]  /*78f0*/  LOP3.LUT R16, R16, 0xff, RZ, 0xc0, !PT ;  /* 0x000000ff10107812 */ /* 0x000fe200078ec0ff */
[----:B------:R2:W-:Y:S01]  /*7900*/  STG.E.64 desc[UR4][R2.64], R14 ;  /* 0x0000000e02007986 */ /* 0x0005e2000c101b04 */
[----:B---3--:R-:W-:-:S02]  /*7910*/  SHF.R.U64 R25, R6, 0x10, R7 ;  /* 0x0000001006197819 */ /* 0x008fc40000001207 */
[C---:B0-----:R-:W-:Y:S01]  /*7920*/  LOP3.LUT R10, R6.reuse, 0xff, RZ, 0xc0, !PT ;  /* 0x000000ff060a7812 */ /* 0x041fe200078ec0ff */
[----:B------:R0:W-:Y:S01]  /*7930*/  STG.E.64 desc[UR4][R2.64+0x200], R12 ;  /* 0x0002000c02007986 */ /* 0x0001e2000c101b04 */
[C-C-:B------:R-:W-:Y:S02]  /*7940*/  SHF.R.U64 R24, R6.reuse, 0x18, R7.reuse ;  /* 0x0000001806187819 */ /* 0x140fe40000001207 */
[----:B-1----:R-:W-:Y:S01]  /*7950*/  SHF.R.U64 R19, R6, 0x8, R7 ;  /* 0x0000000806137819 */ /* 0x002fe20000001207 */
[----:B------:R1:W-:Y:S01]  /*7960*/  STG.E.64 desc[UR4][R2.64+0x700], R22 ;  /* 0x0007001602007986 */ /* 0x0003e2000c101b04 */
[----:B------:R-:W-:Y:S02]  /*7970*/  LOP3.LUT R18, R7, 0xff, RZ, 0xc0, !PT ;  /* 0x000000ff07127812 */ /* 0x000fe400078ec0ff */
[----:B------:R-:W-:Y:S01]  /*7980*/  LOP3.LUT R6, R19, 0xff, RZ, 0xc0, !PT ;  /* 0x000000ff13067812 */ /* 0x000fe200078ec0ff */
[----:B------:R-:W-:Y:S01]  /*7990*/  IMAD.MOV.U32 R19, RZ, RZ, RZ ;  /* 0x000000ffff137224 */ /* 0x000fe200078e00ff */
[----:B------:R3:W-:Y:S01]  /*79a0*/  STG.E.64 desc[UR4][R2.64+0x300], R16 ;  /* 0x0003001002007986 */ /* 0x0007e2000c101b04 */
[----:B--2---:R-:W-:-:S02]  /*79b0*/  LOP3.LUT R14, R0, 0xff, RZ, 0xc0, !PT ;  /* 0x000000ff000e7812 */ /* 0x004fc400078ec0ff */
[--C-:B------:R-:W-:Y:S01]  /*79c0*/  SHF.R.U32.HI R0, RZ, 0x10, R7.reuse ;  /* 0x00000010ff007819 */ /* 0x100fe20000011607 */
[----:B------:R2:W-:Y:S01]  /*79d0*/  STG.E.64 desc[UR4][R2.64+0x800], R10 ;  /* 0x0008000a02007986 */ /* 0x0005e2000c101b04 */
[--C-:B0-----:R-:W-:Y:S02]  /*79e0*/  SHF.R.U32.HI R13, RZ, 0x8, R7.reuse ;  /* 0x00000008ff0d7819 */ /* 0x101fe40000011607 */
[----:B------:R-:W-:Y:S01]  /*79f0*/  LOP3.LUT R20, R20, 0xff, RZ, 0xc0, !PT ;  /* 0x000000ff14147812 */ /* 0x000fe200078ec0ff */
[----:B------:R0:W-:Y:S01]  /*7a00*/  STG.E.64 desc[UR4][R2.64+0xc00], R18 ;  /* 0x000c001202007986 */ /* 0x0001e2000c101b04 */
[----:B-1----:R-:W-:Y:S01]  /*7a10*/  SHF.R.U32.HI R22, RZ, 0x18, R7 ;  /* 0x00000018ff167819 */ /* 0x002fe20000011607 */
[----:B------:R-:W-:Y:S01]  /*7a20*/  IMAD.MOV.U32 R7, RZ, RZ, RZ ;  /* 0x000000ffff077224 */ /* 0x000fe200078e00ff */
[----:B------:R-:W-:Y:S01]  /*7a30*/  LOP3.LUT R12, R25, 0xff, RZ, 0xc0, !PT ;  /* 0x000000ff190c7812 */ /* 0x000fe200078ec0ff */
[----:B------:R1:W-:Y:S01]  /*7a40*/  STG.E.64 desc[UR4][R2.64+0x600], R14 ;  /* 0x0006000e02007986 */ /* 0x0003e2000c101b04 */
[----:B---3--:R-:W-:Y:S01]  /*7a50*/  LOP3.LUT R16, R13, 0xff, RZ, 0xc0, !PT ;  /* 0x000000ff0d107812 */ /* 0x008fe200078ec0ff */
[----:B------:R-:W-:-:S02]  /*7a60*/  IMAD.MOV.U32 R13, RZ, RZ, RZ ;  /* 0x000000ffff0d7224 */ /* 0x000fc400078e00ff */
[----:B------:R3:W-:Y:S01]  /*7a70*/  STG.E.64 desc[UR4][R2.64+0xf00], R22 ;  /* 0x000f001602007986 */ /* 0x0007e2000c101b04 */
[----:B--2---:R-:W-:-:S03]  /*7a80*/  LOP3.LUT R10, R0, 0xff, RZ, 0xc0, !PT ;  /* 0x000000ff000a7812 */ /* 0x004fc600078ec0ff */
[----:B------:R2:W-:Y:S01]  /*7a90*/  STG.E.64 desc[UR4][R2.64+0x500], R20 ;  /* 0x0005001402007986 */ /* 0x0005e2000c101b04 */
[--C-:B----4-:R-:W-:Y:S02]  /*7aa0*/  SHF.R.U32.HI R0, RZ, 0x10, R5.reuse ;  /* 0x00000010ff007819 */ /* 0x110fe40000011605 */
[--C-:B0-----:R-:W-:Y:S01]  /*7ab0*/  SHF.R.U64 R19, R4, 0x8, R5.reuse ;  /* 0x0000000804137819 */ /* 0x101fe20000001205 */
[----:B------:R0:W-:Y:S01]  /*7ac0*/  STG.E.64 desc[UR4][R2.64+0x900], R6 ;  /* 0x0009000602007986 */ /* 0x0001e2000c101b04 */
[----:B------:R-:W-:Y:S02]  /*7ad0*/  LOP3.LUT R18, R5, 0xff, RZ, 0xc0, !PT ;  /* 0x000000ff05127812 */ /* 0x000fe400078ec0ff */
[----:B-1----:R-:W-:Y:S01]  /*7ae0*/  LOP3.LUT R14, R24, 0xff, RZ, 0xc0, !PT ;  /* 0x000000ff180e7812 */ /* 0x002fe200078ec0ff */
[----:B------:R1:W-:Y:S01]  /*7af0*/  STG.E.64 desc[UR4][R2.64+0xa00], R12 ;  /* 0x000a000c02007986 */ /* 0x0003e2000c101b04 */
[----:B---3--:R-:W-:-:S03]  /*7b00*/  SHF.R.U64 R22, R4, 0x10, R5 ;  /* 0x0000001004167819 */ /* 0x008fc60000001205 */
[----:B------:R3:W-:Y:S01]  /*7b10*/  STG.E.64 desc[UR4][R2.64+0xe00], R10 ;  /* 0x000e000a02007986 */ /* 0x0007e2000c101b04 */
[----:B--2---:R-:W-:-:S03]  /*7b20*/  SHF.R.U32.HI R20, RZ, 0x18, R5 ;  /* 0x00000018ff147819 */ /* 0x004fc60000011605 */
[----:B------:R2:W-:Y:S01]  /*7b30*/  STG.E.64 desc[UR4][R2.64+0xb00], R14 ;  /* 0x000b000e02007986 */ /* 0x0005e2000c101b04 */
[----:B0-----:R-:W-:-:S03]  /*7b40*/  LOP3.LUT R6, R4, 0xff, RZ, 0xc0, !PT ;  /* 0x000000ff04067812 */ /* 0x001fc600078ec0ff */
[----:B------:R5:W-:Y:S01]  /*7b50*/  STG.E.64 desc[UR4][R2.64+0xd00], R16 ;  /* 0x000d001002007986 */ /* 0x000be2000c101b04 */
[--C-:B-1----:R-:W-:Y:S02]  /*7b60*/  SHF.R.U64 R12, R4, 0x18, R5.reuse ;  /* 0x00000018040c7819 */ /* 0x102fe40000001205 */
[----:B------:R-:W-:Y:S01]  /*7b70*/  SHF.R.U32.HI R13, RZ, 0x8, R5 ;  /* 0x00000008ff0d7819 */ /* 0x000fe20000011605 */
[----:B------:R-:W-:Y:S01]  /*7b80*/  IMAD.MOV.U32 R5, RZ, RZ, RZ ;  /* 0x000000ffff057224 */ /* 0x000fe200078e00ff */
[----:B------:R-:W-:Y:S01]  /*7b90*/  LOP3.LUT R4, R19, 0xff, RZ, 0xc0, !PT ;  /* 0x000000ff13047812 */ /* 0x000fe200078ec0ff */
[----:B------:R0:W-:Y:S01]  /*7ba0*/  STG.E.64 desc[UR4][R2.64+0x1000], R6 ;  /* 0x0010000602007986 */ /* 0x0001e2000c101b04 */
[----:B---3--:R-:W-:Y:S01]  /*7bb0*/  LOP3.LUT R10, R22, 0xff, RZ, 0xc0, !PT ;  /* 0x000000ff160a7812 */ /* 0x008fe200078ec0ff */
[----:B------:R-:W-:Y:S01]  /*7bc0*/  IMAD.MOV.U32 R19, RZ, RZ, RZ ;  /* 0x000000ffff137224 */ /* 0x000fe200078e00ff */
[----:B--2---:R-:W-:Y:S01]  /*7bd0*/  LOP3.LUT R14, R13, 0xff, RZ, 0xc0, !PT ;  /* 0x000000ff0d0e7812 */ /* 0x004fe200078ec0ff */
[----:B------:R1:W-:Y:S01]  /*7be0*/  STG.E.64 desc[UR4][R2.64+0x1100], R4 ;  /* 0x0011000402007986 */ /* 0x0003e2000c101b04 */
[----:B------:R-:W-:Y:S01]  /*7bf0*/  LOP3.LUT R12, R12, 0xff, RZ, 0xc0, !PT ;  /* 0x000000ff0c0c7812 */ /* 0x000fe200078ec0ff */
[----:B------:R-:W-:Y:S01]  /*7c00*/  IMAD.MOV.U32 R13, RZ, RZ, RZ ;  /* 0x000000ffff0d7224 */ /* 0x000fe200078e00ff */
[----:B-----5:R-:W-:Y:S01]  /*7c10*/  SHF.R.U64 R17, R8, 0x8, R9 ;  /* 0x0000000808117819 */ /* 0x020fe20000001209 */
[----:B------:R2:W-:Y:S01]  /*7c20*/  STG.E.64 desc[UR4][R2.64+0x1200], R10 ;  /* 0x0012000a02007986 */ /* 0x0005e2000c101b04 */
[----:B------:R-:W-:-:S03]  /*7c30*/  LOP3.LUT R16, R9, 0xff, RZ, 0xc0, !PT ;  /* 0x000000ff09107812 */ /* 0x000fc600078ec0ff */
[----:B------:R3:W-:Y:S01]  /*7c40*/  STG.E.64 desc[UR4][R2.64+0x1700], R20 ;  /* 0x0017001402007986 */ /* 0x0007e2000c101b04 */
[----:B0-----:R-:W-:Y:S02]  /*7c50*/  LOP3.LUT R6, R0, 0xff, RZ, 0xc0, !PT ;  /* 0x000000ff00067812 */ /* 0x001fe400078ec0ff */
[----:B------:R-:W-:Y:S01]  /*7c60*/  SHF.R.U32.HI R0, RZ, 0x10, R9 ;  /* 0x00000010ff007819 */ /* 0x000fe20000011609 */
[----:B------:R0:W-:Y:S01]  /*7c70*/  STG.E.64 desc[UR4][R2.64+0x1400], R18 ;  /* 0x0014001202007986 */ /* 0x0001e2000c101b04 */
[----:B-1----:R-:W-:-:S03]  /*7c80*/  LOP3.LUT R4, R8, 0xff, RZ, 0xc0, !PT ;  /* 0x000000ff08047812 */ /* 0x002fc600078ec0ff */
[----:B------:R1:W-:Y:S01]  /*7c90*/  STG.E.64 desc[UR4][R2.64+0x1300], R12 ;  /* 0x0013000c02007986 */ /* 0x0003e2000c101b04 */
[--C-:B--2---:R-:W-:Y:S02]  /*7ca0*/  SHF.R.U32.HI R11, RZ, 0x8, R9.reuse ;  /* 0x00000008ff0b7819 */ /* 0x104fe40000011609 */
[C-C-:B------:R-:W-:Y:S01]  /*7cb0*/  SHF.R.U64 R10, R8.reuse, 0x18, R9.reuse ;  /* 0x00000018080a7819 */ /* 0x140fe20000001209 */
[----:B------:R2:W-:Y:S01]  /*7cc0*/  STG.E.64 desc[UR4][R2.64+0x1600], R6 ;  /* 0x0016000602007986 */ /* 0x0005e2000c101b04 */
[--C-:B---3--:R-:W-:Y:S02]  /*7cd0*/  SHF.R.U64 R20, R8, 0x10, R9.reuse ;  /* 0x0000001008147819 */ /* 0x108fe40000001209 */
[----:B------:R-:W-:Y:S01]  /*7ce0*/  LOP3.LUT R10, R10, 0xff, RZ, 0xc0, !PT ;  /* 0x000000ff0a0a7812 */ /* 0x000fe200078ec0ff */
[----:B------:R3:W-:Y:S01]  /*7cf0*/  STG.E.64 desc[UR4][R2.64+0x1800], R4 ;  /* 0x0018000402007986 */ /* 0x0007e2000c101b04 */
[----:B------:R-:W-:Y:S02]  /*7d00*/  LOP3.LUT R8, R20, 0xff, RZ, 0xc0, !PT ;  /* 0x000000ff14087812 */ /* 0x000fe400078ec0ff */
[----:B0-----:R-:W-:Y:S01]  /*7d10*/  SHF.R.U32.HI R18, RZ, 0x18, R9 ;  /* 0x00000018ff127819 */ /* 0x001fe20000011609 */
[----:B------:R-:W-:Y:S01]  /*7d20*/  IMAD.MOV.U32 R9, RZ, RZ, RZ ;  /* 0x000000ffff097224 */ /* 0x000fe200078e00ff */
[----:B------:R-:W-:Y:S01]  /*7d30*/  STG.E.64 desc[UR4][R2.64+0x1500], R14 ;  /* 0x0015000e02007986 */ /* 0x000fe2000c101b04 */
[----:B-1----:R-:W-:Y:S01]  /*7d40*/  LOP3.LUT R12, R11, 0xff, RZ, 0xc0, !PT ;  /* 0x000000ff0b0c7812 */ /* 0x002fe200078ec0ff */
[----:B------:R-:W-:-:S02]  /*7d50*/  IMAD.MOV.U32 R11, RZ, RZ, RZ ;  /* 0x000000ffff0b7224 */ /* 0x000fc400078e00ff */
[----:B------:R-:W-:Y:S01]  /*7d60*/  STG.E.64 desc[UR4][R2.64+0x1f00], R18 ;  /* 0x001f001202007986 */ /* 0x000fe2000c101b04 */
[----:B--2---:R-:W-:Y:S01]  /*7d70*/  LOP3.LUT R6, R17, 0xff, RZ, 0xc0, !PT ;  /* 0x000000ff11067812 */ /* 0x004fe200078ec0ff */
[----:B------:R-:W-:Y:S02]  /*7d80*/  IMAD.MOV.U32 R17, RZ, RZ, RZ ;  /* 0x000000ffff117224 */ /* 0x000fe400078e00ff */
[----:B------:R-:W-:Y:S01]  /*7d90*/  STG.E.64 desc[UR4][R2.64+0x1a00], R8 ;  /* 0x001a000802007986 */ /* 0x000fe2000c101b04 */
[----:B---3--:R-:W-:-:S03]  /*7da0*/  LOP3.LUT R4, R0, 0xff, RZ, 0xc0, !PT ;  /* 0x000000ff00047812 */ /* 0x008fc600078ec0ff */
[----:B------:R-:W-:Y:S04]  /*7db0*/  STG.E.64 desc[UR4][R2.64+0x1c00], R16 ;  /* 0x001c001002007986 */ /* 0x000fe8000c101b04 */
[----:B------:R-:W-:Y:S04]  /*7dc0*/  STG.E.64 desc[UR4][R2.64+0x1900], R6 ;  /* 0x0019000602007986 */ /* 0x000fe8000c101b04 */
[----:B------:R-:W-:Y:S04]  /*7dd0*/  STG.E.64 desc[UR4][R2.64+0x1b00], R10 ;  /* 0x001b000a02007986 */ /* 0x000fe8000c101b04 */
[----:B------:R-:W-:Y:S04]  /*7de0*/  STG.E.64 desc[UR4][R2.64+0x1d00], R12 ;  /* 0x001d000c02007986 */ /* 0x000fe8000c101b04 */
[----:B------:R-:W-:Y:S01]  /*7df0*/  STG.E.64 desc[UR4][R2.64+0x1e00], R4 ;  /* 0x001e000402007986 */ /* 0x000fe2000c101b04 */
[----:B------:R-:W-:Y:S05]  /*7e00*/  EXIT ;  /* 0x000000000000794d */ /* 0x000fea0003800000 */
.L_x_11:
        /* <DEDUP_REMOVED lines=13> */
[----:B------:R-:W4:Y:S04]  /*7ee0*/  LDG.E.64.CONSTANT R6, desc[UR4][R22.64+0x8] ;  /* 0x0000080416067981 */ /* 0x000f28000c1e9b00 */
[----:B------:R0:W5:Y:S01]  /*7ef0*/  LDG.E.64.CONSTANT R24, desc[UR4][R22.64+0x30] ;  /* 0x0000300416187981 */ /* 0x000162000c1e9b00 */
[----:B------:R-:W-:-:S05]  /*7f00*/  VIADD R26, R16, 0x37 ;  /* 0x00000037101a7836 */ /* 0x000fca0000000000 */
[C---:B------:R-:W-:Y:S02]  /*7f10*/  LOP3.LUT R20, R26.reuse, 0x37, RZ, 0xc0, !PT ;  /* 0x000000371a147812 */ /* 0x040fe400078ec0ff */
[----:B------:R-:W-:Y:S01]  /*7f20*/  LEA.HI R19, R26, -R17, RZ, 0x1a ;  /* 0x800000111a137211 */ /* 0x000fe200078fd0ff */
[----:B------:R-:W-:Y:S01]  /*7f30*/  VIADD R26, R16, 0x58 ;  /* 0x00000058101a7836 */ /* 0x000fe20000000000 */
[----:B------:R-:W-:-:S03]  /*7f40*/  ISETP.GE.U32.AND P1, PT, R20, 0x36, PT ;  /* 0x000000361400780c */ /* 0x000fc60003f26070 */
[----:B------:R-:W-:Y:S01]  /*7f50*/  IMAD R29, R19, 0x8, R0 ;  /* 0x00000008131d7824 */ /* 0x000fe200078e0200 */
[----:B0-----:R-:W-:-:S04]  /*7f60*/  LOP3.LUT R22, R26, 0x38, RZ, 0xc0, !PT ;  /* 0x000000381a167812 */ /* 0x001fc800078ec0ff */
[----:B------:R-:W-:Y:S02]  /*7f70*/  ISETP.GE.U32.AND P2, PT, R22, 0x36, PT ;  /* 0x000000361600780c */ /* 0x000fe40003f46070 */
[----:B------:R-:W-:-:S05]  /*7f80*/  LEA.HI R21, R26, -R17, RZ, 0x1a ;  /* 0x800000111a157211 */ /* 0x000fca00078fd0ff */
[----:B------:R-:W-:Y:S01]  /*7f90*/  IMAD R21, R21, 0x8, R0 ;  /* 0x0000000815157824 */ /* 0x000fe200078e0200 */
[----:B--2---:R-:W-:Y:S04]  /*7fa0*/  STL.128 [R1+0x10], R8 ;  /* 0x0000100801007387 */ /* 0x004fe80000100c00 */
[----:B---3--:R0:W-:Y:S04]  /*7fb0*/  STL.128 [R1+0x20], R12 ;  /* 0x0000200c01007387 */ /* 0x0081e80000100c00 */
[----:B----4-:R1:W-:Y:S04]  /*7fc0*/  STL.128 [R1], R4 ;  /* 0x0000000401007387 */ /* 0x0103e80000100c00 */
[----:B-----5:R2:W-:Y:S04]  /*7fd0*/  STL.64 [R1+0x30], R24 ;  /* 0x0000301801007387 */ /* 0x0205e80000100a00 */
[----:B------:R-:W3:Y:S04]  /*7fe0*/  @P1 LDL R19, [R29+0x8] ;  /* 0x000008001d131983 */ /* 0x000ee80000100800 */
[----:B0-----:R-:W4:Y:S04]  /*7ff0*/  @P1 LDL.64 R12, [R29] ;  /* 0x000000001d0c1983 */ /* 0x001f280000100a00 */
[----:B------:R-:W5:Y:S04]  /*8000*/  @!P1 LDL.64 R14, [R29] ;  /* 0x000000001d0e9983 */ /* 0x000f680000100a00 */
[----:B------:R-:W5:Y:S04]  /*8010*/  @P2 LDL R23, [R21+0x8] ;  /* 0x0000080015172983 */ /* 0x000f680000100800 */
[----:B------:R-:W5:Y:S04]  /*8020*/  @P2 LDL.64 R10, [R21] ;  /* 0x00000000150a2983 */ /* 0x000f680000100a00 */
[----:B-1----:R-:W5:Y:S01]  /*8030*/  @!P2 LDL.64 R6, [R21] ;  /* 0x000000001506a983 */ /* 0x002f620000100a00 */
[----:B------:R-:W-:-:S05]  /*8040*/  VIADD R8, R16, 0x79 ;  /* 0x0000007910087836 */ /* 0x000fca0000000000 */
[C---:B------:R-:W-:Y:S02]  /*8050*/  LOP3.LUT R26, R8.reuse, 0x39, RZ, 0xc0, !PT ;  /* 0x00000039081a7812 */ /* 0x040fe400078ec0ff */
[----:B------:R-:W-:Y:S02]  /*8060*/  LEA.HI R9, R8, -R17, RZ, 0x1a ;  /* 0x8000001108097211 */ /* 0x000fe400078fd0ff */
[----:B------:R-:W-:-:S03]  /*8070*/  ISETP.GE.U32.AND P3, PT, R26, 0x36, PT ;  /* 0x000000361a00780c */ /* 0x000fc60003f66070 */
[----:B------:R-:W-:-:S10]  /*8080*/  IMAD R28, R9, 0x8, R0 ;  /* 0x00000008091c7824 */ /* 0x000fd400078e0200 */
[----:B------:R-:W5:Y:S04]  /*8090*/  @P3 LDL R27, [R28+0x8] ;  /* 0x000008001c1b3983 */ /* 0x000f680000100800 */
[----:B------:R-:W5:Y:S01]  /*80a0*/  @P3 LDL.64 R8, [R28] ;  /* 0x000000001c083983 */ /* 0x000f620000100a00 */
[----:B------:R-:W-:-:S05]  /*80b0*/  VIADD R30, R16, 0x9a ;  /* 0x0000009a101e7836 */ /* 0x000fca0000000000 */
[----:B--2---:R-:W-:-:S05]  /*80c0*/  LEA.HI R25, R30, -R17, RZ, 0x1a ;  /* 0x800000111e197211 */ /* 0x004fca00078fd0ff */
[----:B------:R-:W-:Y:S02]  /*80d0*/  IMAD R25, R25, 0x8, R0 ;  /* 0x0000000819197824 */ /* 0x000fe400078e0200 */
[----:B---3--:R-:W-:Y:S01]  /*80e0*/  @P1 IMAD.SHL.U32 R24, R19, 0x2, RZ ;  /* 0x0000000213181824 */ /* 0x008fe200078e00ff */
[----:B------:R-:W-:Y:S02]  /*80f0*/  @P1 LOP3.LUT R19, R20, 0x3f, RZ, 0x3c, !PT ;  /* 0x0000003f14131812 */ /* 0x000fe400078e3cff */
[----:B----4-:R-:W-:Y:S02]  /*8100*/  @P1 SHF.R.U64 R12, R12, R20, R13 ;  /* 0x000000140c0c1219 */ /* 0x010fe4000000120d */
[----:B------:R-:W-:-:S04]  /*8110*/  @P1 SHF.L.U32 R19, R24, R19, RZ ;  /* 0x0000001318131219 */ /* 0x000fc800000006ff */
[----:B------:R-:W-:Y:S02]  /*8120*/  @P1 LOP3.LUT R24, R19, R12, RZ, 0xfc, !PT ;  /* 0x0000000c13181212 */ /* 0x000fe400078efcff */
[----:B-----5:R-:W-:Y:S01]  /*8130*/  @!P1 SHF.R.U64 R24, R14, R20, R15 ;  /* 0x000000140e189219 */ /* 0x020fe2000000120f */
[----:B------:R-:W-:Y:S01]  /*8140*/  @P2 IMAD.SHL.U32 R23, R23, 0x2, RZ ;  /* 0x0000000217172824 */ /* 0x000fe200078e00ff */
[----:B------:R-:W-:Y:S01]  /*8150*/  @P2 LOP3.LUT R14, R22, 0x3f, RZ, 0x3c, !PT ;  /* 0x0000003f160e2812 */ /* 0x000fe200078e3cff */
[----:B------:R0:W2:Y:S01]  /*8160*/  @!P3 LDL.64 R12, [R28] ;  /* 0x000000001c0cb983 */ /* 0x0000a20000100a00 */
[----:B------:R-:W-:Y:S02]  /*8170*/  @P2 SHF.R.U64 R10, R10, R22, R11 ;  /* 0x000000160a0a2219 */ /* 0x000fe4000000120b */
[----:B------:R-:W-:Y:S02]  /*8180*/  @P2 SHF.L.U32 R23, R23, R14, RZ ;  /* 0x0000000e17172219 */ /* 0x000fe400000006ff */
[----:B------:R-:W-:-:S02]  /*8190*/  LOP3.LUT R19, R30, 0x3a, RZ, 0xc0, !PT ;  /* 0x0000003a1e137812 */ /* 0x000fc400078ec0ff */
[----:B------:R-:W-:Y:S01]  /*81a0*/  @P2 LOP3.LUT R23, R23, R10, RZ, 0xfc, !PT ;  /* 0x0000000a17172212 */ /* 0x000fe200078efcff */
[----:B------:R-:W-:Y:S01]  /*81b0*/  VIADD R10, R16, 0xbb ;  /* 0x000000bb100a7836 */ /* 0x000fe20000000000 */
[----:B------:R-:W-:Y:S02]  /*81c0*/  ISETP.GE.U32.AND P0, PT, R19, 0x36, PT ;  /* 0x000000361300780c */ /* 0x000fe40003f06070 */
[----:B------:R-:W-:Y:S02]  /*81d0*/  @!P2 SHF.R.U64 R23, R6, R22, R7 ;  /* 0x000000160617a219 */ /* 0x000fe40000001207 */
[----:B------:R-:W-:-:S04]  /*81e0*/  LOP3.LUT R22, R10, 0x3b, RZ, 0xc0, !PT ;  /* 0x0000003b0a167812 */ /* 0x000fc800078ec0ff */
[----:B------:R-:W-:Y:S02]  /*81f0*/  ISETP.GE.U32.AND P1, PT, R22, 0x36, PT ;  /* 0x000000361600780c */ /* 0x000fe40003f26070 */
[----:B------:R-:W-:-:S03]  /*8200*/  LEA.HI R7, R10, -R17, RZ, 0x1a ;  /* 0x800000110a077211 */ /* 0x000fc600078fd0ff */
[----:B------:R-:W3:Y:S02]  /*8210*/  @P0 LDL R21, [R25+0x8] ;  /* 0x0000080019150983 */ /* 0x000ee40000100800 */
[----:B0-----:R-:W-:Y:S02]  /*8220*/  IMAD R28, R7, 0x8, R0 ;  /* 0x00000008071c7824 */ /* 0x001fe400078e0200 */
[----:B------:R-:W4:Y:S04]  /*8230*/  @P0 LDL.64 R14, [R25] ;  /* 0x00000000190e0983 */ /* 0x000f280000100a00 */
[----:B------:R-:W5:Y:S04]  /*8240*/  @!P0 LDL.64 R6, [R25] ;  /* 0x0000000019068983 */ /* 0x000f680000100a00 */
[----:B------:R-:W5:Y:S01]  /*8250*/  @P1 LDL R25, [R28+0x8] ;  /* 0x000008001c191983 */ /* 0x000f620000100800 */
[----:B------:R-:W-:Y:S01]  /*8260*/  @P3 IMAD.SHL.U32 R27, R27, 0x2, RZ ;  /* 0x000000021b1b3824 */ /* 0x000fe200078e00ff */
[----:B------:R-:W-:-:S04]  /*8270*/  @P3 LOP3.LUT R10, R26, 0x3f, RZ, 0x3c, !PT ;  /* 0x0000003f1a0a3812 */ /* 0x000fc800078e3cff */
[----:B------:R-:W-:Y:S02]  /*8280*/  @P3 SHF.L.U32 R20, R27, R10, RZ ;  /* 0x0000000a1b143219 */ /* 0x000fe400000006ff */
[----:B------:R0:W5:Y:S01]  /*8290*/  @P1 LDL.64 R10, [R28] ;  /* 0x000000001c0a1983 */ /* 0x0001620000100a00 */
[----:B------:R-:W-:-:S04]  /*82a0*/  @P3 SHF.R.U64 R9, R8, R26, R9 ;  /* 0x0000001a08093219 */ /* 0x000fc80000001209 */
[----:B------:R-:W-:Y:S02]  /*82b0*/  @P3 LOP3.LUT R20, R20, R9, RZ, 0xfc, !PT ;  /* 0x0000000914143212 */ /* 0x000fe400078efcff */
[----:B------:R-:W5:Y:S01]  /*82c0*/  @!P1 LDL.64 R8, [R28] ;  /* 0x000000001c089983 */ /* 0x000f620000100a00 */
[----:B------:R-:W-:Y:S01]  /*82d0*/  VIADD R30, R16, 0xfd ;  /* 0x000000fd101e7836 */ /* 0x000fe20000000000 */
[----:B0-----:R-:W-:Y:S02]  /*82e0*/  @P1 LOP3.LUT R28, R22, 0x3f, RZ, 0x3c, !PT ;  /* 0x0000003f161c1812 */ /* 0x001fe400078e3cff */
[----:B--2---:R-:W-:Y:S01]  /*82f0*/  @!P3 SHF.R.U64 R20, R12, R26, R13 ;  /* 0x0000001a0c14b219 */ /* 0x004fe2000000120d */
[----:B------:R-:W-:-:S05]  /*8300*/  VIADD R12, R16, 0xdc ;  /* 0x000000dc100c7836 */ /* 0x000fca0000000000 */
[C---:B------:R-:W-:Y:S02]  /*8310*/  LOP3.LUT R27, R12.reuse, 0x3c, RZ, 0xc0, !PT ;  /* 0x0000003c0c1b7812 */ /* 0x040fe400078ec0ff */
[----:B------:R-:W-:Y:S02]  /*8320*/  LEA.HI R13, R12, -R17, RZ, 0x1a ;  /* 0x800000110c0d7211 */ /* 0x000fe400078fd0ff */
[----:B------:R-:W-:-:S03]  /*8330*/  ISETP.GE.U32.AND P2, PT, R27, 0x36, PT ;  /* 0x000000361b00780c */ /* 0x000fc60003f46070 */
[----:B------:R-:W-:Y:S01]  /*8340*/  IMAD R12, R13, 0x8, R0 ;  /* 0x000000080d0c7824 */ /* 0x000fe200078e0200 */
[----:B------:R-:W-:Y:S01]  /*8350*/  @P0 LOP3.LUT R13, R19, 0x3f, RZ, 0x3c, !PT ;  /* 0x0000003f130d0812 */ /* 0x000fe200078e3cff */
[----:B---3--:R-:W-:Y:S01]  /*8360*/  @P0 IMAD.SHL.U32 R26, R21, 0x2, RZ ;  /* 0x00000002151a0824 */ /* 0x008fe200078e00ff */
[----:B----4-:R-:W-:-:S04]  /*8370*/  @P0 SHF.R.U64 R14, R14, R19, R15 ;  /* 0x000000130e0e0219 */ /* 0x010fc8000000120f */
[----:B------:R-:W-:Y:S02]  /*8380*/  @P0 SHF.L.U32 R21, R26, R13, RZ ;  /* 0x0000000d1a150219 */ /* 0x000fe400000006ff */
[----:B------:R-:W-:Y:S01]  /*8390*/  LOP3.LUT R26, R30, 0x3d, RZ, 0xc0, !PT ;  /* 0x0000003d1e1a7812 */ /* 0x000fe200078ec0ff */
[----:B------:R-:W2:Y:S01]  /*83a0*/  @P2 LDL R13, [R12+0x8] ;  /* 0x000008000c0d2983 */ /* 0x000ea20000100800 */
[----:B------:R-:W-:Y:S02]  /*83b0*/  @P0 LOP3.LUT R21, R21, R14, RZ, 0xfc, !PT ;  /* 0x0000000e15150212 */ /* 0x000fe400078efcff */
[----:B-----5:R-:W-:Y:S01]  /*83c0*/  @!P0 SHF.R.U64 R21, R6, R19, R7 ;  /* 0x0000001306158219 */ /* 0x020fe20000001207 */
[----:B------:R-:W3:Y:S01]  /*83d0*/  @P2 LDL.64 R14, [R12] ;  /* 0x000000000c0e2983 */ /* 0x000ee20000100a00 */
[----:B------:R-:W-:Y:S01]  /*83e0*/  @P1 IMAD.SHL.U32 R25, R25, 0x2, RZ ;  /* 0x0000000219191824 */ /* 0x000fe200078e00ff */
[----:B------:R-:W-:Y:S02]  /*83f0*/  ISETP.GE.U32.AND P0, PT, R26, 0x36, PT ;  /* 0x000000361a00780c */ /* 0x000fe40003f06070 */
[----:B------:R0:W4:Y:S02]  /*8400*/  @!P2 LDL.64 R6, [R12] ;  /* 0x000000000c06a983 */ /* 0x0001240000100a00 */
[----:B------:R-:W-:-:S02]  /*8410*/  @P1 SHF.L.U32 R28, R25, R28, RZ ;  /* 0x0000001c191c1219 */ /* 0x000fc400000006ff */
[----:B------:R-:W-:-:S05]  /*8420*/  LEA.HI R25, R30, -R17, RZ, 0x1a ;  /* 0x800000111e197211 */ /* 0x000fca00078fd0ff */
[----:B------:R-:W-:Y:S01]  /*8430*/  IMAD R25, R25, 0x8, R0 ;  /* 0x0000000819197824 */ /* 0x000fe200078e0200 */
[----:B------:R-:W-:-:S04]  /*8440*/  @P1 SHF.R.U64 R11, R10, R22, R11 ;  /* 0x000000160a0b1219 */ /* 0x000fc8000000120b */
[----:B------:R-:W5:Y:S01]  /*8450*/  @P0 LDL R19, [R25+0x8] ;  /* 0x0000080019130983 */ /* 0x000f620000100800 */
[----:B0-----:R-:W-:-:S03]  /*8460*/  @P1 LOP3.LUT R12, R28, R11, RZ, 0xfc, !PT ;  /* 0x0000000b1c0c1212 */ /* 0x001fc600078efcff */
[----:B------:R-:W4:Y:S01]  /*8470*/  @P0 LDL.64 R10, [R25] ;  /* 0x00000000190a0983 */ /* 0x000f220000100a00 */
[----:B------:R-:W-:-:S03]  /*8480*/  @!P1 SHF.R.U64 R12, R8, R22, R9 ;  /* 0x00000016080c9219 */ /* 0x000fc60000001209 */
[----:B------:R-:W4:Y:S01]  /*8490*/  @!P0 LDL.64 R8, [R25] ;  /* 0x0000000019088983 */ /* 0x000f220000100a00 */
[----:B------:R-:W-:Y:S01]  /*84a0*/  @P2 LOP3.LUT R22, R27, 0x3f, RZ, 0x3c, !PT ;  /* 0x0000003f1b162812 */ /* 0x000fe200078e3cff */
[----:B------:R-:W-:Y:S02]  /*84b0*/  VIADD R28, R16, 0x11e ;  /* 0x0000011e101c7836 */ /* 0x000fe40000000000 */
[----:B--2---:R-:W-:-:S05]  /*84c0*/  @P2 IMAD.SHL.U32 R13, R13, 0x2, RZ ;  /* 0x000000020d0d2824 */ /* 0x004fca00078e00ff */
[----:B------:R-:W-:Y:S02]  /*84d0*/  @P2 SHF.L.U32 R22, R13, R22, RZ ;  /* 0x000000160d162219 */ /* 0x000fe400000006ff */
[----:B------:R-:W-:Y:S02]  /*84e0*/  LOP3.LUT R13, R28, 0x3e, RZ, 0xc0, !PT ;  /* 0x0000003e1c0d7812 */ /* 0x000fe400078ec0ff */
[----:B---3--:R-:W-:Y:S02]  /*84f0*/  @P2 SHF.R.U64 R29, R14, R27, R15 ;  /* 0x0000001b0e1d2219 */ /* 0x008fe4000000120f */
[----:B------:R-:W-:Y:S02]  /*8500*/  ISETP.GE.U32.AND P1, PT, R13, 0x36, PT ;  /* 0x000000360d00780c */ /* 0x000fe40003f26070 */
[----:B------:R-:W-:Y:S02]  /*8510*/  LEA.HI R15, R28, -R17, RZ, 0x1a ;  /* 0x800000111c0f7211 */ /* 0x000fe400078fd0ff */
[----:B------:R-:W-:-:S03]  /*8520*/  @P0 LOP3.LUT R14, R26, 0x3f, RZ, 0x3c, !PT ;  /* 0x0000003f1a0e0812 */ /* 0x000fc600078e3cff */
[----:B------:R-:W-:Y:S02]  /*8530*/  IMAD R28, R15, 0x8, R0 ;  /* 0x000000080f1c7824 */ /* 0x000fe400078e0200 */
[----:B-----5:R-:W-:-:S04]  /*8540*/  @P0 IMAD.SHL.U32 R19, R19, 0x2, RZ ;  /* 0x0000000213130824 */ /* 0x020fc800078e00ff */
[----:B------:R-:W2:Y:S01]  /*8550*/  @P1 LDL R25, [R28+0x8] ;  /* 0x000008001c191983 */ /* 0x000ea20000100800 */
[----:B----4-:R-:W-:Y:S02]  /*8560*/  @P0 SHF.R.U64 R10, R10, R26, R11 ;  /* 0x0000001a0a0a0219 */ /* 0x010fe4000000120b */
[----:B------:R-:W-:Y:S02]  /*8570*/  @P0 SHF.L.U32 R19, R19, R14, RZ ;  /* 0x0000000e13130219 */ /* 0x000fe400000006ff */
[----:B------:R-:W-:Y:S01]  /*8580*/  @P2 LOP3.LUT R22, R22, R29, RZ, 0xfc, !PT ;  /* 0x0000001d16162212 */ /* 0x000fe200078efcff */
[----:B------:R-:W3:Y:S01]  /*8590*/  @!P1 LDL.64 R14, [R28] ;  /* 0x000000001c0e9983 */ /* 0x000ee20000100a00 */
[----:B------:R-:W-:Y:S02]  /*85a0*/  @P0 LOP3.LUT R19, R19, R10, RZ, 0xfc, !PT ;  /* 0x0000000a13130212 */ /* 0x000fe400078efcff */
[----:B------:R-:W-:Y:S02]  /*85b0*/  @!P0 SHF.R.U64 R19, R8, R26, R9 ;  /* 0x0000001a08138219 */ /* 0x000fe40000001209 */
[----:B------:R-:W4:Y:S01]  /*85c0*/  LDL.128 R8, [R1] ;  /* 0x0000000001087983 */ /* 0x000f220000100c00 */
[----:B------:R-:W-:-:S03]  /*85d0*/  @!P2 SHF.R.U64 R22, R6, R27, R7 ;  /* 0x0000001b0616a219 */ /* 0x000fc60000001207 */
[----:B------:R-:W5:Y:S01]  /*85e0*/  @P1 LDL.64 R6, [R28] ;  /* 0x000000001c061983 */ /* 0x000f620000100a00 */
[----:B--2---:R-:W-:Y:S01]  /*85f0*/  @P1 IMAD.SHL.U32 R26, R25, 0x2, RZ ;  /* 0x00000002191a1824 */ /* 0x004fe200078e00ff */
[----:B----4-:R-:W-:-:S04]  /*8600*/  @P1 LOP3.LUT R11, R13, 0x3f, RZ, 0x3c, !PT ;  /* 0x0000003f0d0b1812 */ /* 0x010fc800078e3cff */
[----:B------:R-:W-:Y:S01]  /*8610*/  @P1 SHF.L.U32 R25, R26, R11, RZ ;  /* 0x0000000b1a191219 */ /* 0x000fe200000006ff */
[----:B------:R-:W-:Y:S01]  /*8620*/  VIADD R11, R16, 0x13f ;  /* 0x0000013f100b7836 */ /* 0x000fe20000000000 */
[----:B-----5:R-:W-:-:S04]  /*8630*/  @P1 SHF.R.U64 R6, R6, R13, R7 ;  /* 0x0000000d06061219 */ /* 0x020fc80000001207 */
[----:B------:R-:W-:Y:S02]  /*8640*/  LOP3.LUT R7, R11, 0x3f, RZ, 0xc0, !PT ;  /* 0x0000003f0b077812 */ /* 0x000fe400078ec0ff */
[----:B------:R-:W-:Y:S02]  /*8650*/  @P1 LOP3.LUT R6, R25, R6, RZ, 0xfc, !PT ;  /* 0x0000000619061212 */ /* 0x000fe400078efcff */
[----:B------:R-:W-:Y:S02]  /*8660*/  ISETP.GE.U32.AND P2, PT, R7, 0x36, PT ;  /* 0x000000360700780c */ /* 0x000fe40003f46070 */
[----:B------:R-:W-:-:S05]  /*8670*/  LEA.HI R25, R11, -R17, RZ, 0x1a ;  /* 0x800000110b197211 */ /* 0x000fca00078fd0ff */
[----:B------:R-:W-:Y:S01]  /*8680*/  IMAD R25, R25, 0x8, R0 ;  /* 0x0000000819197824 */ /* 0x000fe200078e0200 */
[----:B---3--:R-:W-:Y:S02]  /*8690*/  @!P1 SHF.R.U64 R6, R14, R13, R15 ;  /* 0x0000000d0e069219 */ /* 0x008fe4000000120f */
[----:B------:R-:W-:-:S03]  /*86a0*/  LOP3.LUT R15, R16, 0x20, RZ, 0xc0, !PT ;  /* 0x00000020100f7812 */ /* 0x000fc600078ec0ff */
[----:B------:R-:W2:Y:S01]  /*86b0*/  @P2 LDL R13, [R25+0x8] ;  /* 0x00000800190d2983 */ /* 0x000ea20000100800 */
[----:B------:R-:W-:-:S03]  /*86c0*/  SHF.R.U64 R26, R4, R15, R5 ;  /* 0x0000000f041a7219 */ /* 0x000fc60000001205 */
[----:B------:R-:W3:Y:S04]  /*86d0*/  @P2 LDL.64 R4, [R25] ;  /* 0x0000000019042983 */ /* 0x000ee80000100a00 */
[----:B------:R0:W4:Y:S01]  /*86e0*/  @!P2 LDL.64 R14, [R25] ;  /* 0x00000000190ea983 */ /* 0x0001220000100a00 */
[----:B------:R-:W-:-:S04]  /*86f0*/  IMAD.WIDE.U32 R2, R18, 0x8, R2 ;  /* 0x0000000812027825 */ /* 0x000fc800078e0002 */
[----:B------:R-:W-:-:S05]  /*8700*/  VIADD R18, R16, 0x16 ;  /* 0x0000001610127836 */ /* 0x000fca0000000000 */
[----:B------:R-:W-:-:S04]  /*8710*/  LOP3.LUT R29, R18, 0x36, RZ, 0xc0, !PT ;  /* 0x00000036121d7812 */ /* 0x000fc800078ec0ff */
[----:B------:R-:W-:Y:S01]  /*8720*/  ISETP.NE.AND P0, PT, R29, 0x36, PT ;  /* 0x000000361d00780c */ /* 0x000fe20003f05270 */
[----:B0-----:R-:W-:-:S05]  /*8730*/  VIADD R25, R16, 0xb ;  /* 0x0000000b10197836 */ /* 0x001fca0000000000 */
[----:B------:R-:W-:-:S07]  /*8740*/  LOP3.LUT R25, R25, 0x2b, RZ, 0xc0, !PT ;  /* 0x0000002b19197812 */ /* 0x000fce00078ec0ff */
[----:B------:R-:W-:Y:S02]  /*8750*/  @!P0 SHF.L.W.U32.HI R18, R9, 0xa, R10 ;  /* 0x0000000a09128819 */ /* 0x000fe40000010e0a */
[C-C-:B------:R-:W-:Y:S02]  /*8760*/  @P0 SHF.R.U64 R18, R8.reuse, R29, R9.reuse ;  /* 0x0000001d08120219 */ /* 0x140fe40000001209 */
[----:B------:R-:W-:Y:S01]  /*8770*/  SHF.R.U64 R8, R8, R25, R9 ;  /* 0x0000001908087219 */ /* 0x000fe20000001209 */
[----:B------:R-:W-:Y:S02]  /*8780*/  VIADD R10, R16, 0x21 ;  /* 0x00000021100a7836 */ /* 0x000fe40000000000 */
[----:B------:R-:W-:Y:S01]  /*8790*/  IMAD.MOV.U32 R9, RZ, RZ, RZ ;  /* 0x000000ffff097224 */ /* 0x000fe200078e00ff */
[----:B------:R-:W-:Y:S02]  /*87a0*/  LOP3.LUT R8, R8, 0x7ff, RZ, 0xc0, !PT ;  /* 0x000007ff08087812 */ /* 0x000fe400078ec0ff */
[----:B------:R-:W-:-:S03]  /*87b0*/  LEA.HI R29, R10, -R17, RZ, 0x1a ;  /* 0x800000110a1d7211 */ /* 0x000fc600078fd0ff */
[----:B------:R0:W-:Y:S01]  /*87c0*/  STG.E.64 desc[UR4][R2.64+0x100], R8 ;  /* 0x0001000802007986 */ /* 0x0001e2000c101b04 */
[----:B------:R-:W-:Y:S01]  /*87d0*/  LOP3.LUT R26, R26, 0x7ff, RZ, 0xc0, !PT ;  /* 0x000007ff1a1a7812 */ /* 0x000fe200078ec0ff */
[----:B------:R-:W-:Y:S01]  /*87e0*/  IMAD.MOV.U32 R27, RZ, RZ, RZ ;  /* 0x000000ffff1b7224 */ /* 0x000fe200078e00ff */
[----:B------:R-:W-:Y:S01]  /*87f0*/  @P2 LOP3.LUT R11, R11, 0x3f, RZ, 0xc, !PT ;  /* 0x0000003f0b0b2812 */ /* 0x000fe200078e0cff */
[----:B------:R-:W-:-:S03]  /*8800*/  IMAD R29, R29, 0x8, R0 ;  /* 0x000000081d1d7824 */ /* 0x000fc600078e0200 */
[----:B------:R1:W-:Y:S01]  /*8810*/  STG.E.64 desc[UR4][R2.64], R26 ;  /* 0x0000001a02007986 */ /* 0x0003e2000c101b04 */
[----:B0-----:R-:W-:-:S03]  /*8820*/  LOP3.LUT R8, R18, 0x7ff, RZ, 0xc0, !PT ;  /* 0x000007ff12087812 */ /* 0x001fc600078ec0ff */
[----:B-1----:R0:W5:Y:S04]  /*8830*/  LDL.64 R26, [R29] ;  /* 0x000000001d1a7983 */ /* 0x0021680000100a00 */
[----:B------:R1:W-:Y:S01]  /*8840*/  STG.E.64 desc[UR4][R2.64+0x200], R8 ;  /* 0x0002000802007986 */ /* 0x0003e2000c101b04 */
[----:B------:R-:W-:Y:S01]  /*8850*/  LOP3.LUT R24, R24, 0x7ff, RZ, 0xc0, !PT ;  /* 0x000007ff18187812 */ /* 0x000fe200078ec0ff */
[----:B------:R-:W-:Y:S01]  /*8860*/  IMAD.MOV.U32 R25, RZ, RZ, RZ ;  /* 0x000000ffff197224 */ /* 0x000fe200078e00ff */
[----:B-1----:R-:W-:-:S05]  /*8870*/  LOP3.LUT R8, R23, 0x7ff, RZ, 0xc0, !PT ;  /* 0x000007ff17087812 */ /* 0x002fca00078ec0ff */
[----:B------:R1:W-:Y:S04]  /*8880*/  STG.E.64 desc[UR4][R2.64+0x800], R8 ;  /* 0x0008000802007986 */ /* 0x0003e8000c101b04 */
[----:B------:R-:W-:Y:S01]  /*8890*/  STG.E.64 desc[UR4][R2.64+0x500], R24 ;  /* 0x0005001802007986 */ /* 0x000fe2000c101b04 */
[----:B-1----:R-:W-:-:S05]  /*88a0*/  LOP3.LUT R8, R20, 0x7ff, RZ, 0xc0, !PT ;  /* 0x000007ff14087812 */ /* 0x002fca00078ec0ff */
[----:B------:R1:W-:Y:S01]  /*88b0*/  STG.E.64 desc[UR4][R2.64+0xb00], R8 ;  /* 0x000b000802007986 */ /* 0x0003e2000c101b04 */
[----:B------:R-:W-:Y:S01]  /*88c0*/  LOP3.LUT R20, R21, 0x7ff, RZ, 0xc0, !PT ;  /* 0x000007ff15147812 */ /* 0x000fe200078ec0ff */
[----:B------:R-:W-:-:S05]  /*88d0*/  IMAD.MOV.U32 R21, RZ, RZ, RZ ;  /* 0x000000ffff157224 */ /* 0x000fca00078e00ff */
[----:B------:R1:W-:Y:S01]  /*88e0*/  STG.E.64 desc[UR4][R2.64+0xe00], R20 ;  /* 0x000e001402007986 */ /* 0x0003e2000c101b04 */
[----:B--2---:R-:W-:Y:S02]  /*88f0*/  @P2 IMAD.SHL.U32 R18, R13, 0x2, RZ ;  /* 0x000000020d122824 */ /* 0x004fe400078e00ff */
[----:B------:R-:W-:-:S03]  /*8900*/  VIADD R13, R16, 0x2c ;  /* 0x0000002c100d7836 */ /* 0x000fc60000000000 */
[----:B------:R-:W-:Y:S01]  /*8910*/  @P2 SHF.L.U32 R18, R18, R11, RZ ;  /* 0x0000000b12122219 */ /* 0x000fe200000006ff */
[----:B------:R-:W-:Y:S01]  /*8920*/  VIADD R11, R16, 0x42 ;  /* 0x00000042100b7836 */ /* 0x000fe20000000000 */
[----:B---3--:R-:W-:Y:S02]  /*8930*/  @P2 SHF.R.U64 R31, R4, R7, R5 ;  /* 0x00000007041f2219 */ /* 0x008fe40000001205 */
[-C--:B0-----:R-:W-:Y:S02]  /*8940*/  LEA.HI R29, R13, -R17.reuse, RZ, 0x1a ;  /* 0x800000110d1d7211 */ /* 0x081fe400078fd0ff */
[----:B------:R-:W-:Y:S02]  /*8950*/  LEA.HI R5, R11, -R17, RZ, 0x1a ;  /* 0x800000110b057211 */ /* 0x000fe400078fd0ff */
[----:B------:R-:W-:Y:S01]  /*8960*/  @P2 LOP3.LUT R18, R18, R31, RZ, 0xfc, !PT ;  /* 0x0000001f12122212 */ /* 0x000fe200078efcff */
[----:B------:R-:W-:Y:S01]  /*8970*/  IMAD R4, R29, 0x8, R0 ;  /* 0x000000081d047824 */ /* 0x000fe200078e0200 */
[----:B----4-:R-:W-:Y:S01]  /*8980*/  @!P2 SHF.R.U64 R18, R14, R7, R15 ;  /* 0x000000070e12a219 */ /* 0x010fe2000000120f */
[----:B------:R-:W-:-:S02]  /*8990*/  VIADD R7, R16, 0x4d ;  /* 0x0000004d10077836 */ /* 0x000fc40000000000 */
[----:B------:R-:W-:Y:S02]  /*89a0*/  IMAD R28, R5, 0x8, R0 ;  /* 0x00000008051c7824 */ /* 0x000fe400078e0200 */
[----:B------:R-:W2:Y:S01]  /*89b0*/  LDL.64 R4, [R4] ;  /* 0x0000000004047983 */ /* 0x000ea20000100a00 */
[----:B------:R-:W-:-:S03]  /*89c0*/  LEA.HI R23, R7, -R17, RZ, 0x1a ;  /* 0x8000001107177211 */ /* 0x000fc600078fd0ff */
[----:B------:R0:W3:Y:S02]  /*89d0*/  LDL.64 R14, [R28] ;  /* 0x000000001c0e7983 */ /* 0x0000e40000100a00 */
[----:B------:R-:W-:Y:S02]  /*89e0*/  IMAD R29, R23, 0x8, R0 ;  /* 0x00000008171d7824 */ /* 0x000fe400078e0200 */
[----:B------:R-:W-:-:S03]  /*89f0*/  VIADD R23, R16, 0x63 ;  /* 0x0000006310177836 */ /* 0x000fc60000000000 */
[----:B-1----:R1:W4:Y:S02]  /*8a00*/  LDL.64 R8, [R29] ;  /* 0x000000001d087983 */ /* 0x0023240000100a00 */
[----:B------:R-:W-:-:S05]  /*8a10*/  LEA.HI R25, R23, -R17, RZ, 0x1a ;  /* 0x8000001117197211 */ /* 0x000fca00078fd0ff */
[----:B------:R-:W-:-:S05]  /*8a20*/  IMAD R30, R25, 0x8, R0 ;  /* 0x00000008191e7824 */ /* 0x000fca00078e0200 */
[----:B------:R-:W4:Y:S01]  /*8a30*/  LDL.64 R20, [R30] ;  /* 0x000000001e147983 */ /* 0x000f220000100a00 */
[----:B------:R-:W-:Y:S01]  /*8a40*/  LOP3.LUT R24, R12, 0x7ff, RZ, 0xc0, !PT ;  /* 0x000007ff0c187812 */ /* 0x000fe200078ec0ff */
[----:B------:R-:W-:Y:S01]  /*8a50*/  VIADD R12, R16, 0x6e ;  /* 0x0000006e100c7836 */ /* 0x000fe20000000000 */
[----:B0-----:R-:W-:Y:S01]  /*8a60*/  LOP3.LUT R28, R19, 0x7ff, RZ, 0xc0, !PT ;  /* 0x000007ff131c7812 */ /* 0x001fe200078ec0ff */
[----:B------:R-:W-:-:S03]  /*8a70*/  IMAD.MOV.U32 R25, RZ, RZ, RZ ;  /* 0x000000ffff197224 */ /* 0x000fc600078e00ff */
[----:B------:R-:W-:Y:S02]  /*8a80*/  LEA.HI R19, R12, -R17, RZ, 0x1a ;  /* 0x800000110c137211 */ /* 0x000fe400078fd0ff */
[----:B------:R0:W-:Y:S01]  /*8a90*/  STG.E.64 desc[UR4][R2.64+0x1100], R24 ;  /* 0x0011001802007986 */ /* 0x0001e2000c101b04 */
[----:B------:R-:W-:Y:S02]  /*8aa0*/  LOP3.LUT R13, R13, 0x2c, RZ, 0xc0, !PT ;  /* 0x0000002c0d0d7812 */ /* 0x000fe400078ec0ff */
[----:B------:R-:W-:Y:S02]  /*8ab0*/  LOP3.LUT R11, R11, 0x22, RZ, 0xc0, !PT ;  /* 0x000000220b0b7812 */ /* 0x000fe400078ec0ff */
[----:B0-----:R-:W-:Y:S01]  /*8ac0*/  LOP3.LUT R24, R22, 0x7ff, RZ, 0xc0, !PT ;  /* 0x000007ff16187812 */ /* 0x001fe200078ec0ff */
[----:B------:R-:W-:Y:S01]  /*8ad0*/  IMAD R22, R19, 0x8, R0 ;  /* 0x0000000813167824 */ /* 0x000fe200078e0200 */
[----:B------:R-:W-:-:S04]  /*8ae0*/  LOP3.LUT R19, R10, 0x21, RZ, 0xc0, !PT ;  /* 0x000000210a137812 */ /* 0x000fc800078ec0ff */
[----:B-----5:R-:W-:Y:S01]  /*8af0*/  SHF.R.U64 R10, R26, R19, R27 ;  /* 0x000000131a0a7219 */ /* 0x020fe2000000121b */
[----:B------:R0:W-:Y:S01]  /*8b00*/  STG.E.64 desc[UR4][R2.64+0x1400], R24 ;  /* 0x0014001802007986 */ /* 0x0001e2000c101b04 */
[----:B------:R-:W-:Y:S02]  /*8b10*/  LOP3.LUT R18, R18, 0x7ff, RZ, 0xc0, !PT ;  /* 0x000007ff12127812 */ /* 0x000fe400078ec0ff */
[----:B------:R-:W-:Y:S01]  /*8b20*/  LOP3.LUT R10, R10, 0x7ff, RZ, 0xc0, !PT ;  /* 0x000007ff0a0a7812 */ /* 0x000fe200078ec0ff */
[----:B------:R-:W-:Y:S01]  /*8b30*/  IMAD.MOV.U32 R19, RZ, RZ, RZ ;  /* 0x000000ffff137224 */ /* 0x000fe200078e00ff */
[----:B------:R-:W-:Y:S02]  /*8b40*/  LOP3.LUT R7, R7, 0x2d, RZ, 0xc0, !PT ;  /* 0x0000002d07077812 */ /* 0x000fe400078ec0ff */
[----:B0-----:R-:W-:Y:S01]  /*8b50*/  LOP3.LUT R24, R6, 0x7ff, RZ, 0xc0, !PT ;  /* 0x000007ff06187812 */ /* 0x001fe200078ec0ff */
[----:B------:R-:W-:Y:S01]  /*8b60*/  VIADD R6, R16, 0x84 ;  /* 0x0000008410067836 */ /* 0x000fe20000000000 */
[----:B------:R-:W-:Y:S01]  /*8b70*/  STG.E.64 desc[UR4][R2.64+0x1d00], R18 ;  /* 0x001d001202007986 */ /* 0x000fe2000c101b04 */
[----:B-1----:R-:W-:-:S03]  /*8b80*/  IMAD.MOV.U32 R29, RZ, RZ, RZ ;  /* 0x000000ffff1d7224 */ /* 0x002fc600078e00ff */
[----:B------:R0:W-:Y:S01]  /*8b90*/  STG.E.64 desc[UR4][R2.64+0x1a00], R24 ;  /* 0x001a001802007986 */ /* 0x0001e2000c101b04 */
[----:B------:R-:W-:Y:S02]  /*8ba0*/  LEA.HI R31, R6, -R17, RZ, 0x1a ;  /* 0x80000011061f7211 */ /* 0x000fe400078fd0ff */
[----:B------:R-:W-:-:S03]  /*8bb0*/  LOP3.LUT R23, R23, 0x23, RZ, 0xc0, !PT ;  /* 0x0000002317177812 */ /* 0x000fc600078ec0ff */
[----:B------:R-:W-:Y:S01]  /*8bc0*/  IMAD R31, R31, 0x8, R0 ;  /* 0x000000081f1f7824 */ /* 0x000fe200078e0200 */
[----:B------:R1:W-:Y:S04]  /*8bd0*/  STG.E.64 desc[UR4][R2.64+0x1700], R28 ;  /* 0x0017001c02007986 */ /* 0x0003e8000c101b04 */
[----:B------:R-:W5:Y:S04]  /*8be0*/  LDL.64 R26, [R31] ;  /* 0x000000001f1a7983 */ /* 0x000f680000100a00 */
[----:B0-----:R4:W5:Y:S01]  /*8bf0*/  LDL.64 R24, [R22] ;  /* 0x0000000016187983 */ /* 0x0019620000100a00 */
[----:B-1----:R-:W-:Y:S01]  /*8c00*/  VIADD R28, R16, 0xd1 ;  /* 0x000000d1101c7836 */ /* 0x002fe20000000000 */
[----:B--2---:R-:W-:Y:S01]  /*8c10*/  SHF.R.U64 R13, R4, R13, R5 ;  /* 0x0000000d040d7219 */ /* 0x004fe20000001205 */
[----:B------:R-:W-:Y:S01]  /*8c20*/  VIADD R4, R16, 0x8f ;  /* 0x0000008f10047836 */ /* 0x000fe20000000000 */
[----:B---3--:R-:W-:Y:S01]  /*8c30*/  SHF.R.U64 R15, R14, R11, R15 ;  /* 0x0000000b0e0f7219 */ /* 0x008fe2000000120f */
[----:B------:R-:W-:Y:S01]  /*8c40*/  IMAD.MOV.U32 R11, RZ, RZ, RZ ;  /* 0x000000ffff0b7224 */ /* 0x000fe200078e00ff */
[----:B------:R-:W-:Y:S01]  /*8c50*/  LOP3.LUT R14, R13, 0x7ff, RZ, 0xc0, !PT ;  /* 0x000007ff0d0e7812 */ /* 0x000fe200078ec0ff */
[----:B------:R-:W-:Y:S01]  /*8c60*/  VIADD R13, R16, 0xa5 ;  /* 0x000000a5100d7836 */ /* 0x000fe20000000000 */
[----:B------:R-:W-:-:S02]  /*8c70*/  LEA.HI R5, R4, -R17, RZ, 0x1a ;  /* 0x8000001104057211 */ /* 0x000fc400078fd0ff */
[----:B------:R0:W-:Y:S01]  /*8c80*/  STG.E.64 desc[UR4][R2.64+0x300], R10 ;  /* 0x0003000a02007986 */ /* 0x0001e2000c101b04 */
[----:B----4-:R-:W-:Y:S01]  /*8c90*/  SHF.R.U64 R22, R8, R7, R9 ;  /* 0x0000000708167219 */ /* 0x010fe20000001209 */
[C---:B------:R-:W-:Y:S01]  /*8ca0*/  VIADD R7, R16.reuse, 0xb0 ;  /* 0x000000b010077836 */ /* 0x040fe20000000000 */
[----:B------:R-:W-:Y:S01]  /*8cb0*/  LEA.HI R19, R13, -R17, RZ, 0x1a ;  /* 0x800000110d137211 */ /* 0x000fe200078fd0ff */
[----:B------:R-:W-:Y:S02]  /*8cc0*/  IMAD R18, R5, 0x8, R0 ;  /* 0x0000000805127824 */ /* 0x000fe400078e0200 */
[----:B------:R-:W-:-:S03]  /*8cd0*/  VIADD R5, R16, 0xc6 ;  /* 0x000000c610057836 */ /* 0x000fc60000000000 */
[----:B------:R1:W2:Y:S01]  /*8ce0*/  LDL.64 R8, [R18] ;  /* 0x0000000012087983 */ /* 0x0002a20000100a00 */
[----:B0-----:R-:W-:Y:S01]  /*8cf0*/  LOP3.LUT R10, R15, 0x7ff, RZ, 0xc0, !PT ;  /* 0x000007ff0f0a7812 */ /* 0x001fe200078ec0ff */
[----:B------:R-:W-:Y:S01]  /*8d00*/  IMAD.MOV.U32 R15, RZ, RZ, RZ ;  /* 0x000000ffff0f7224 */ /* 0x000fe200078e00ff */
[----:B------:R-:W-:-:S04]  /*8d10*/  LEA.HI R29, R5, -R17, RZ, 0x1a ;  /* 0x80000011051d7211 */ /* 0x000fc800078fd0ff */
[----:B------:R0:W-:Y:S01]  /*8d20*/  STG.E.64 desc[UR4][R2.64+0x400], R14 ;  /* 0x0004000e02007986 */ /* 0x0001e2000c101b04 */
[----:B------:R-:W-:Y:S01]  /*8d30*/  SHF.R.U64 R23, R20, R23, R21 ;  /* 0x0000001714177219 */ /* 0x000fe20000001215 */
[--C-:B------:R-:W-:Y:S02]  /*8d40*/  IMAD R29, R29, 0x8, R0.reuse ;  /* 0x000000081d1d7824 */ /* 0x100fe400078e0200 */
[----:B------:R3:W-:Y:S01]  /*8d50*/  STG.E.64 desc[UR4][R2.64+0x600], R10 ;  /* 0x0006000a02007986 */ /* 0x0007e2000c101b04 */
[----:B0-----:R-:W-:Y:S01]  /*8d60*/  LEA.HI R15, R7, -R17, RZ, 0x1a ;  /* 0x80000011070f7211 */ /* 0x001fe200078fd0ff */
[----:B------:R-:W-:Y:S01]  /*8d70*/  IMAD R14, R19, 0x8, R0 ;  /* 0x00000008130e7824 */ /* 0x000fe200078e0200 */
[----:B---3--:R-:W-:-:S03]  /*8d80*/  LOP3.LUT R10, R22, 0x7ff, RZ, 0xc0, !PT ;  /* 0x000007ff160a7812 */ /* 0x008fc600078ec0ff */
[----:B------:R-:W-:Y:S02]  /*8d90*/  IMAD R20, R15, 0x8, R0 ;  /* 0x000000080f147824 */ /* 0x000fe400078e0200 */
[----:B------:R-:W3:Y:S04]  /*8da0*/  LDL.64 R14, [R14] ;  /* 0x000000000e0e7983 */ /* 0x000ee80000100a00 */
[----:B------:R0:W-:Y:S01]  /*8db0*/  STG.E.64 desc[UR4][R2.64+0x700], R10 ;  /* 0x0007000a02007986 */ /* 0x0001e2000c101b04 */
[----:B-1----:R-:W-:-:S03]  /*8dc0*/  LOP3.LUT R18, R23, 0x7ff, RZ, 0xc0, !PT ;  /* 0x000007ff17127812 */ /* 0x002fc600078ec0ff */
[----:B------:R-:W4:Y:S01]  /*8dd0*/  LDL.64 R20, [R20] ;  /* 0x0000000014147983 */ /* 0x000f220000100a00 */
[----:B------:R-:W-:-:S03]  /*8de0*/  LEA.HI R23, R28, -R17, RZ, 0x1a ;  /* 0x800000111c177211 */ /* 0x000fc600078fd0ff */
[----:B0-----:R-:W4:Y:S01]  /*8df0*/  LDL.64 R10, [R29] ;  /* 0x000000001d0a7983 */ /* 0x001f220000100a00 */
[----:B------:R-:W-:Y:S02]  /*8e00*/  IMAD.MOV.U32 R19, RZ, RZ, RZ ;  /* 0x000000ffff137224 */ /* 0x000fe400078e00ff */
[----:B------:R-:W-:-:S03]  /*8e10*/  IMAD R30, R23, 0x8, R0 ;  /* 0x00000008171e7824 */ /* 0x000fc600078e0200 */
[----:B------:R0:W-:Y:S04]  /*8e20*/  STG.E.64 desc[UR4][R2.64+0x900], R18 ;  /* 0x0009001202007986 */ /* 0x0001e8000c101b04 */
[----:B0-----:R0:W4:Y:S01]  /*8e30*/  LDL.64 R18, [R30] ;  /* 0x000000001e127983 */ /* 0x0011220000100a00 */
[----:B------:R-:W-:Y:S01]  /*8e40*/  LOP3.LUT R23, R12, 0x2e, RZ, 0xc0, !PT ;  /* 0x0000002e0c177812 */ /* 0x000fe200078ec0ff */
[----:B------:R-:W-:-:S03]  /*8e50*/  VIADD R12, R16, 0xe7 ;  /* 0x000000e7100c7836 */ /* 0x000fc60000000000 */
[----:B-----5:R-:W-:Y:S02]  /*8e60*/  SHF.R.U64 R24, R24, R23, R25 ;  /* 0x0000001718187219 */ /* 0x020fe40000001219 */
[----:B------:R-:W-:Y:S02]  /*8e70*/  LEA.HI R25, R12, -R17, RZ, 0x1a ;  /* 0x800000110c197211 */ /* 0x000fe400078fd0ff */
[----:B------:R-:W-:-:S03]  /*8e80*/  LOP3.LUT R23, R6, 0x24, RZ, 0xc0, !PT ;  /* 0x0000002406177812 */ /* 0x000fc600078ec0ff */
[----:B------:R-:W-:Y:S01]  /*8e90*/  IMAD R22, R25, 0x8, R0 ;  /* 0x0000000819167824 */ /* 0x000fe200078e0200 */
[----:B------:R-:W-:Y:S02]  /*8ea0*/  LOP3.LUT R25, R4, 0x2f, RZ, 0xc0, !PT ;  /* 0x0000002f04197812 */ /* 0x000fe400078ec0ff */
[----:B------:R-:W-:Y:S02]  /*8eb0*/  SHF.R.U64 R26, R26, R23, R27 ;  /* 0x000000171a1a7219 */ /* 0x000fe4000000121b */
[----:B------:R-:W-:Y:S01]  /*8ec0*/  LOP3.LUT R13, R13, 0x25, RZ, 0xc0, !PT ;  /* 0x000000250d0d7812 */ /* 0x000fe200078ec0ff */
[----:B------:R-:W5:Y:S01]  /*8ed0*/  LDL.64 R22, [R22] ;  /* 0x0000000016167983 */ /* 0x000f620000100a00 */
[----:B------:R-:W-:Y:S02]  /*8ee0*/  LOP3.LUT R5, R5, 0x26, RZ, 0xc0, !PT ;  /* 0x0000002605057812 */ /* 0x000fe400078ec0ff */
[----:B------:R-:W-:Y:S01]  /*8ef0*/  LOP3.LUT R27, R7, 0x30, RZ, 0xc0, !PT ;  /* 0x00000030071b7812 */ /* 0x000fe200078ec0ff */
[----:B------:R-:W-:Y:S01]  /*8f00*/  IMAD.MOV.U32 R7, RZ, RZ, RZ ;  /* 0x000000ffff077224 */ /* 0x000fe200078e00ff */
[----:B------:R-:W-:Y:S01]  /*8f10*/  LOP3.LUT R24, R24, 0x7ff, RZ, 0xc0, !PT ;  /* 0x000007ff18187812 */ /* 0x000fe200078ec0ff */
[----:B0-----:R-:W-:-:S02]  /*8f20*/  VIADD R30, R16, 0x113 ;  /* 0x00000113101e7836 */ /* 0x001fc40000000000 */
[----:B------:R-:W-:Y:S01]  /*8f30*/  VIADD R32, R16, 0x155 ;  /* 0x0000015510207836 */ /* 0x000fe20000000000 */
[----:B--2---:R-:W-:Y:S01]  /*8f40*/  SHF.R.U64 R6, R8, R25, R9 ;  /* 0x0000001908067219 */ /* 0x004fe20000001209 */
[----:B------:R-:W-:Y:S01]  /*8f50*/  IMAD.MOV.U32 R9, RZ, RZ, RZ ;  /* 0x000000ffff097224 */ /* 0x000fe200078e00ff */
[----:B------:R-:W-:Y:S02]  /*8f60*/  LOP3.LUT R8, R26, 0x7ff, RZ, 0xc0, !PT ;  /* 0x000007ff1a087812 */ /* 0x000fe400078ec0ff */
[----:B------:R-:W-:-:S03]  /*8f70*/  LOP3.LUT R6, R6, 0x7ff, RZ, 0xc0, !PT ;  /* 0x000007ff06067812 */ /* 0x000fc600078ec0ff */
[----:B------:R0:W-:Y:S04]  /*8f80*/  STG.E.64 desc[UR4][R2.64+0xc00], R8 ;  /* 0x000c000802007986 */ /* 0x0001e8000c101b04 */
[----:B------:R1:W-:Y:S01]  /*8f90*/  STG.E.64 desc[UR4][R2.64+0xd00], R6 ;  /* 0x000d000602007986 */ /* 0x0003e2000c101b04 */
[----:B------:R-:W-:Y:S02]  /*8fa0*/  IMAD.MOV.U32 R25, RZ, RZ, RZ ;  /* 0x000000ffff197224 */ /* 0x000fe400078e00ff */
[----:B0-----:R-:W-:Y:S01]  /*8fb0*/  VIADD R8, R16, 0x108 ;  /* 0x0000010810087836 */ /* 0x001fe20000000000 */
[----:B---3--:R-:W-:Y:S01]  /*8fc0*/  SHF.R.U64 R13, R14, R13, R15 ;  /* 0x0000000d0e0d7219 */ /* 0x008fe2000000120f */
[----:B------:R-:W-:-:S03]  /*8fd0*/  VIADD R14, R16, 0xf2 ;  /* 0x000000f2100e7836 */ /* 0x000fc60000000000 */
[----:B-1----:R-:W-:Y:S02]  /*8fe0*/  LEA.HI R7, R8, -R17, RZ, 0x1a ;  /* 0x8000001108077211 */ /* 0x002fe400078fd0ff */
[----:B----4-:R-:W-:Y:S02]  /*8ff0*/  SHF.R.U64 R27, R20, R27, R21 ;  /* 0x0000001b141b7219 */ /* 0x010fe40000001215 */
[----:B------:R-:W-:Y:S02]  /*9000*/  SHF.R.U64 R11, R10, R5, R11 ;  /* 0x000000050a0b7219 */ /* 0x000fe4000000120b */
[----:B------:R-:W-:Y:S02]  /*9010*/  LEA.HI R5, R14, -R17, RZ, 0x1a ;  /* 0x800000110e057211 */ /* 0x000fe400078fd0ff */
[----:B------:R-:W-:-:S03]  /*9020*/  LOP3.LUT R34, R11, 0x7ff, RZ, 0xc0, !PT ;  /* 0x000007ff0b227812 */ /* 0x000fc600078ec0ff */
[--C-:B------:R-:W-:Y:S01]  /*9030*/  IMAD R5, R5, 0x8, R0.reuse ;  /* 0x0000000805057824 */ /* 0x100fe200078e0200 */
[----:B------:R-:W-:Y:S01]  /*9040*/  LOP3.LUT R10, R27, 0x7ff, RZ, 0xc0, !PT ;  /* 0x000007ff1b0a7812 */ /* 0x000fe200078ec0ff */
[----:B------:R-:W-:Y:S02]  /*9050*/  IMAD.MOV.U32 R11, RZ, RZ, RZ ;  /* 0x000000ffff0b7224 */ /* 0x000fe400078e00ff */
[----:B------:R-:W-:Y:S02]  /*9060*/  IMAD R7, R7, 0x8, R0 ;  /* 0x0000000807077824 */ /* 0x000fe400078e0200 */
[----:B------:R-:W2:Y:S01]  /*9070*/  LDL.64 R4, [R5] ;  /* 0x0000000005047983 */ /* 0x000ea20000100a00 */
[----:B------:R-:W-:Y:S01]  /*9080*/  LOP3.LUT R20, R13, 0x7ff, RZ, 0xc0, !PT ;  /* 0x000007ff0d147812 */ /* 0x000fe200078ec0ff */
[----:B------:R-:W-:Y:S01]  /*9090*/  IMAD.MOV.U32 R21, RZ, RZ, RZ ;  /* 0x000000ffff157224 */ /* 0x000fe200078e00ff */
[----:B------:R-:W-:Y:S01]  /*90a0*/  LOP3.LUT R9, R28, 0x31, RZ, 0xc0, !PT ;  /* 0x000000311c097812 */ /* 0x000fe200078ec0ff */
[----:B------:R0:W-:Y:S01]  /*90b0*/  STG.E.64 desc[UR4][R2.64+0xa00], R24 ;  /* 0x000a001802007986 */ /* 0x0001e2000c101b04 */
[----:B------:R-:W-:-:S02]  /*90c0*/  VIADD R28, R16, 0x129 ;  /* 0x00000129101c7836 */ /* 0x000fc40000000000 */
[----:B------:R-:W-:Y:S01]  /*90d0*/  VIADD R26, R16, 0x134 ;  /* 0x00000134101a7836 */ /* 0x000fe20000000000 */
[----:B------:R1:W-:Y:S01]  /*90e0*/  STG.E.64 desc[UR4][R2.64+0x1000], R10 ;  /* 0x0010000a02007986 */ /* 0x0003e2000c101b04 */
[----:B------:R-:W-:-:S03]  /*90f0*/  SHF.R.U64 R9, R18, R9, R19 ;  /* 0x0000000912097219 */ /* 0x000fc60000001213 */
[----:B------:R-:W3:Y:S01]  /*9100*/  LDL.64 R6, [R7] ;  /* 0x0000000007067983 */ /* 0x000ee20000100a00 */
[-C--:B------:R-:W-:Y:S01]  /*9110*/  LEA.HI R13, R28, -R17.reuse, RZ, 0x1a ;  /* 0x800000111c0d7211 */ /* 0x080fe200078fd0ff */
[----:B0-----:R-:W-:Y:S01]  /*9120*/  VIADD R24, R16, 0x14a ;  /* 0x0000014a10187836 */ /* 0x001fe20000000000 */
[-C--:B-1----:R-:W-:Y:S01]  /*9130*/  LEA.HI R11, R30, -R17.reuse, RZ, 0x1a ;  /* 0x800000111e0b7211 */ /* 0x082fe200078fd0ff */
[----:B------:R0:W-:Y:S01]  /*9140*/  STG.E.64 desc[UR4][R2.64+0xf00], R20 ;  /* 0x000f001402007986 */ /* 0x0001e2000c101b04 */
[----:B------:R-:W-:-:S03]  /*9150*/  LEA.HI R19, R26, -R17, RZ, 0x1a ;  /* 0x800000111a137211 */ /* 0x000fc600078fd0ff */
[--C-:B------:R-:W-:Y:S02]  /*9160*/  IMAD R11, R11, 0x8, R0.reuse ;  /* 0x000000080b0b7824 */ /* 0x100fe400078e0200 */
[--C-:B------:R-:W-:Y:S02]  /*9170*/  IMAD R13, R13, 0x8, R0.reuse ;  /* 0x000000080d0d7824 */ /* 0x100fe400078e0200 */
[----:B------:R-:W-:Y:S02]  /*9180*/  IMAD R16, R19, 0x8, R0 ;  /* 0x0000000813107824 */ /* 0x000fe400078e0200 */
[----:B------:R-:W4:Y:S01]  /*9190*/  LDL.64 R10, [R11] ;  /* 0x000000000b0a7983 */ /* 0x000f220000100a00 */
[-C--:B0-----:R-:W-:Y:S02]  /*91a0*/  LEA.HI R21, R24, -R17.reuse, RZ, 0x1a ;  /* 0x8000001118157211 */ /* 0x081fe400078fd0ff */
[----:B------:R-:W-:-:S03]  /*91b0*/  LEA.HI R17, R32, -R17, RZ, 0x1a ;  /* 0x8000001120117211 */ /* 0x000fc600078fd0ff */
[--C-:B------:R-:W-:Y:S02]  /*91c0*/  IMAD R18, R21, 0x8, R0.reuse ;  /* 0x0000000815127824 */ /* 0x100fe400078e0200 */
[----:B------:R-:W-:Y:S01]  /*91d0*/  IMAD R20, R17, 0x8, R0 ;  /* 0x0000000811147824 */ /* 0x000fe200078e0200 */
[----:B------:R-:W-:Y:S01]  /*91e0*/  LOP3.LUT R15, R12, 0x27, RZ, 0xc0, !PT ;  /* 0x000000270c0f7812 */ /* 0x000fe200078ec0ff */
[----:B------:R-:W4:Y:S04]  /*91f0*/  LDL.64 R16, [R16] ;  /* 0x0000000010107983 */ /* 0x000f280000100a00 */
[----:B------:R-:W4:Y:S04]  /*9200*/  LDL.64 R12, [R13] ;  /* 0x000000000d0c7983 */ /* 0x000f280000100a00 */
[----:B------:R-:W4:Y:S04]  /*9210*/  LDL.64 R18, [R18] ;  /* 0x0000000012127983 */ /* 0x000f280000100a00 */
[----:B------:R-:W4:Y:S01]  /*9220*/  LDL.64 R20, [R20] ;  /* 0x0000000014147983 */ /* 0x000f220000100a00 */
[----:B-----5:R-:W-:-:S02]  /*9230*/  SHF.R.U64 R22, R22, R15, R23 ;  /* 0x0000000f16167219 */ /* 0x020fc40000001217 */
[----:B------:R-:W-:Y:S02]  /*9240*/  LOP3.LUT R15, R14, 0x32, RZ, 0xc0, !PT ;  /* 0x000000320e0f7812 */ /* 0x000fe400078ec0ff */
        /* <DEDUP_REMOVED lines=9> */
[----:B------:R-:W-:Y:S02]  /*92e0*/  LOP3.LUT R6, R15, 0x7ff, RZ, 0xc0, !PT ;  /* 0x000007ff0f067812 */ /* 0x000fe400078ec0ff */
[----:B------:R-:W-:Y:S01]  /*92f0*/  LOP3.LUT R14, R7, 0x7ff, RZ, 0xc0, !PT ;  /* 0x000007ff070e7812 */ /* 0x000fe200078ec0ff */
[----:B------:R-:W-:Y:S01]  /*9300*/  IMAD.MOV.U32 R7, RZ, RZ, RZ ;  /* 0x000000ffff077224 */ /* 0x000fe200078e00ff */
[----:B------:R-:W-:Y:S01]  /*9310*/  LOP3.LUT R8, R22, 0x7ff, RZ, 0xc0, !PT ;  /* 0x000007ff16087812 */ /* 0x000fe200078ec0ff */
[----:B------:R-:W-:Y:S01]  /*9320*/  IMAD.MOV.U32 R9, RZ, RZ, RZ ;  /* 0x000000ffff097224 */ /* 0x000fe200078e00ff */
[----:B------:R0:W-:Y:S04]  /*9330*/  STG.E.64 desc[UR4][R2.64+0x1300], R4 ;  /* 0x0013000402007986 */ /* 0x0001e8000c101b04 */
[----:B------:R1:W-:Y:S04]  /*9340*/  STG.E.64 desc[UR4][R2.64+0x1600], R6 ;  /* 0x0016000602007986 */ /* 0x0003e8000c101b04 */
[----:B------:R2:W-:Y:S01]  /*9350*/  STG.E.64 desc[UR4][R2.64+0x1500], R8 ;  /* 0x0015000802007986 */ /* 0x0005e2000c101b04 */
[----:B----4-:R-:W-:-:S02]  /*9360*/  SHF.R.U64 R23, R10, R23, R11 ;  /* 0x000000170a177219 */ /* 0x010fc4000000120b */
[----:B------:R-:W-:Y:S02]  /*9370*/  LOP3.LUT R11, R24, 0x2a, RZ, 0xc0, !PT ;  /* 0x0000002a180b7812 */ /* 0x000fe400078ec0ff */
[----:B0-----:R-:W-:Y:S02]  /*9380*/  LOP3.LUT R5, R26, 0x34, RZ, 0xc0, !PT ;  /* 0x000000341a057812 */ /* 0x001fe400078ec0ff */
[----:B-1----:R-:W-:Y:S01]  /*9390*/  LOP3.LUT R7, R32, 0x35, RZ, 0xc0, !PT ;  /* 0x0000003520077812 */ /* 0x002fe200078ec0ff */
[----:B------:R-:W-:Y:S01]  /*93a0*/  IMAD.MOV.U32 R15, RZ, RZ, RZ ;  /* 0x000000ffff0f7224 */ /* 0x000fe200078e00ff */
[----:B------:R-:W-:Y:S02]  /*93b0*/  LOP3.LUT R4, R23, 0x7ff, RZ, 0xc0, !PT ;  /* 0x000007ff17047812 */ /* 0x000fe400078ec0ff */
[----:B--2---:R-:W-:Y:S02]  /*93c0*/  SHF.R.U64 R8, R16, R5, R17 ;  /* 0x0000000510087219 */ /* 0x004fe40000001211 */
[----:B------:R-:W-:-:S02]  /*93d0*/  SHF.R.U64 R25, R12, R25, R13 ;  /* 0x000000190c197219 */ /* 0x000fc4000000120d */
[----:B------:R-:W-:Y:S02]  /*93e0*/  SHF.R.U64 R11, R18, R11, R19 ;  /* 0x0000000b120b7219 */ /* 0x000fe40000001213 */
[----:B------:R-:W-:Y:S01]  /*93f0*/  SHF.R.U64 R12, R20, R7, R21 ;  /* 0x00000007140c7219 */ /* 0x000fe20000001215 */
[----:B------:R-:W-:Y:S01]  /*9400*/  IMAD.MOV.U32 R5, RZ, RZ, RZ ;  /* 0x000000ffff057224 */ /* 0x000fe200078e00ff */
[----:B------:R-:W-:Y:S01]  /*9410*/  LOP3.LUT R10, R11, 0x7ff, RZ, 0xc0, !PT ;  /* 0x000007ff0b0a7812 */ /* 0x000fe200078ec0ff */
[----:B------:R-:W-:Y:S01]  /*9420*/  IMAD.MOV.U32 R7, RZ, RZ, RZ ;  /* 0x000000ffff077224 */ /* 0x000fe200078e00ff */
[----:B------:R-:W-:Y:S01]  /*9430*/  LOP3.LUT R6, R25, 0x7ff, RZ, 0xc0, !PT ;  /* 0x000007ff19067812 */ /* 0x000fe200078ec0ff */
[----:B------:R-:W-:Y:S01]  /*9440*/  IMAD.MOV.U32 R11, RZ, RZ, RZ ;  /* 0x000000ffff0b7224 */ /* 0x000fe200078e00ff */
[----:B------:R-:W-:Y:S01]  /*9450*/  LOP3.LUT R8, R8, 0x7ff, RZ, 0xc0, !PT ;  /* 0x000007ff08087812 */ /* 0x000fe200078ec0ff */
[----:B------:R-:W-:Y:S01]  /*9460*/  IMAD.MOV.U32 R13, RZ, RZ, RZ ;  /* 0x000000ffff0d7224 */ /* 0x000fe200078e00ff */
        /* <DEDUP_REMOVED lines=8> */
.L_x_13:
[----:B------:R-:W0:Y:S02]  /*94f0*/  S2R R25, SR_TID.X ;  /* 0x0000000000197919 */ /* 0x000e240000002100 */
[----:B0-----:R-:W-:-:S04]  /*9500*/  IMAD R0, R25, 0x5, RZ ;  /* 0x0000000519007824 */ /* 0x001fc800078e02ff */
[----:B------:R-:W-:-:S05]  /*9510*/  IMAD.WIDE.U32 R18, R0, 0x8, R4 ;  /* 0x0000000800127825 */ /* 0x000fca00078e0004 */
[----:B------:R-:W2:Y:S04]  /*9520*/  LDG.E.64.CONSTANT R4, desc[UR4][R18.64] ;  /* 0x0000000412047981 */ /* 0x000ea8000c1e9b00 */
[----:B------:R-:W2:Y:S04]  /*9530*/  LDG.E.64.CONSTANT R6, desc[UR4][R18.64+0x8] ;  /* 0x0000080412067981 */ /* 0x000ea8000c1e9b00 */
[----:B------:R-:W3:Y:S04]  /*9540*/  LDG.E.64.CONSTANT R12, desc[UR4][R18.64+0x10] ;  /* 0x00001004120c7981 */ /* 0x000ee8000c1e9b00 */
[----:B------:R-:W3:Y:S04]  /*9550*/  LDG.E.64.CONSTANT R14, desc[UR4][R18.64+0x18] ;  /* 0x00001804120e7981 */ /* 0x000ee8000c1e9b00 */
[----:B------:R-:W4:Y:S04]  /*9560*/  LDG.E.64.CONSTANT R8, desc[UR4][R18.64+0x20] ;  /* 0x0000200412087981 */ /* 0x000f28000c1e9b00 */
[----:B------:R-:W4:Y:S01]  /*9570*/  LDG.E.64.CONSTANT R10, desc[UR4][R18.64+0x28] ;  /* 0x00002804120a7981 */ /* 0x000f22000c1e9b00 */
[----:B------:R-:W-:-:S02]  /*9580*/  IMAD R16, R25, 0x140, RZ ;  /* 0x0000014019107824 */ /* 0x000fc400078e02ff */
[----:B------:R-:W-:-:S03]  /*9590*/  VIADD R23, R24, -UR6 ;  /* 0x8000000618177c36 */ /* 0x000fc60008000000 */
[----:B------:R-:W-:-:S05]  /*95a0*/  LEA.HI R20, R16, -R0, RZ, 0x1a ;  /* 0x8000000010147211 */ /* 0x000fca00078fd0ff */
[----:B------:R-:W-:-:S04]  /*95b0*/  IMAD R17, R20, 0x8, R23 ;  /* 0x0000000814117824 */ /* 0x000fc800078e0217 */
[----:B------:R-:W-:Y:S01]  /*95c0*/  IMAD R20, R20, 0x8, R17 ;  /* 0x0000000814147824 */ /* 0x000fe200078e0211 */
[----:B--2---:R0:W-:Y:S04]  /*95d0*/  STL.128 [R23], R4 ;  /* 0x0000000417007387 */ /* 0x0041e80000100c00 */
[----:B---3--:R1:W-:Y:S04]  /*95e0*/  STL.128 [R23+0x10], R12 ;  /* 0x0000100c17007387 */ /* 0x0083e80000100c00 */
[----:B----4-:R2:W-:Y:S04]  /*95f0*/  STL.128 [R23+0x20], R8 ;  /* 0x0000200817007387 */ /* 0x0105e80000100c00 */
[----:B------:R-:W3:Y:S04]  /*9600*/  LDL.64 R28, [R20] ;  /* 0x00000000141c7983 */ /* 0x000ee80000100a00 */
[----:B------:R4:W5:Y:S01]  /*9610*/  LDL R21, [R20+0x8] ;  /* 0x0000080014157983 */ /* 0x0009620000100800 */
[----:B0-----:R-:W-:-:S04]  /*9620*/  IMAD.WIDE.U32 R6, R25, 0x8, R2 ;  /* 0x0000000819067825 */ /* 0x001fc800078e0002 */
[C---:B------:R-:W-:Y:S02]  /*9630*/  VIADD R5, R16.reuse, 0x46 ;  /* 0x0000004610057836 */ /* 0x040fe40000000000 */
[----:B-1----:R-:W-:Y:S02]  /*9640*/  IMAD.MOV.U32 R13, RZ, RZ, RZ ;  /* 0x000000ffff0d7224 */ /* 0x002fe400078e00ff */
[C---:B--2---:R-:W-:Y:S02]  /*9650*/  VIADD R11, R16.reuse, 0x50 ;  /* 0x00000050100b7836 */ /* 0x044fe40000000000 */
[C---:B------:R-:W-:Y:S02]  /*9660*/  VIADD R15, R16.reuse, 0x5a ;  /* 0x0000005a100f7836 */ /* 0x040fe40000000000 */
[----:B------:R-:W-:Y:S01]  /*9670*/  IMAD.MOV.U32 R9, RZ, RZ, RZ ;  /* 0x000000ffff097224 */ /* 0x000fe200078e00ff */
[----:B------:R-:W-:Y:S01]  /*9680*/  LEA.HI R10, R11, -R0, RZ, 0x1a ;  /* 0x800000000b0a7211 */ /* 0x000fe200078fd0ff */
[----:B------:R-:W-:-:S02]  /*9690*/  VIADD R19, R16, 0x78 ;  /* 0x0000007810137836 */ /* 0x000fc40000000000 */
[----:B------:R-:W-:-:S03]  /*96a0*/  VIADD R25, R16, 0x8c ;  /* 0x0000008c10197836 */ /* 0x000fc60000000000 */
[-C--:B------:R-:W-:Y:S02]  /*96b0*/  LEA.HI R14, R19, -R0.reuse, RZ, 0x1a ;  /* 0x80000000130e7211 */ /* 0x080fe400078fd0ff */
[----:B------:R-:W-:-:S03]  /*96c0*/  LEA.HI R24, R25, -R0, RZ, 0x1a ;  /* 0x8000000019187211 */ /* 0x000fc600078fd0ff */
[----:B----4-:R-:W-:Y:S02]  /*96d0*/  IMAD R20, R14, 0x8, R17 ;  /* 0x000000080e147824 */ /* 0x010fe400078e0211 */
[----:B------:R-:W-:-:S03]  /*96e0*/  VIADD R31, R16, 0xd2 ;  /* 0x000000d2101f7836 */ /* 0x000fc60000000000 */
[----:B------:R-:W2:Y:S01]  /*96f0*/  LDL R25, [R20+0x8] ;  /* 0x0000080014197983 */ /* 0x000ea20000100800 */
[C-C-:B---3--:R-:W-:Y:S02]  /*9700*/  SHF.R.U64 R3, R28.reuse, 0x1e, R29.reuse ;  /* 0x0000001e1c037819 */ /* 0x148fe4000000121d */
[C-C-:B------:R-:W-:Y:S02]  /*9710*/  SHF.R.U64 R2, R28.reuse, 0xa, R29.reuse ;  /* 0x0000000a1c027819 */ /* 0x140fe4000000121d */
[----:B------:R-:W-:Y:S02]  /*9720*/  SHF.R.U64 R18, R28, 0x14, R29 ;  /* 0x000000141c127819 */ /* 0x000fe4000000121d */
[----:B------:R-:W-:Y:S01]  /*9730*/  LOP3.LUT R8, R3, 0x3ff, RZ, 0xc0, !PT ;  /* 0x000003ff03087812 */ /* 0x000fe200078ec0ff */
[----:B------:R-:W-:Y:S01]  /*9740*/  IMAD.MOV.U32 R3, RZ, RZ, RZ ;  /* 0x000000ffff037224 */ /* 0x000fe200078e00ff */
[----:B------:R-:W-:Y:S02]  /*9750*/  LOP3.LUT R2, R2, 0x3ff, RZ, 0xc0, !PT ;  /* 0x000003ff02027812 */ /* 0x000fe400078ec0ff */
[----:B------:R-:W-:Y:S01]  /*9760*/  LOP3.LUT R12, R18, 0x3ff, RZ, 0xc0, !PT ;  /* 0x000003ff120c7812 */ /* 0x000fe200078ec0ff */
[----:B------:R0:W-:Y:S01]  /*9770*/  STG.E.64 desc[UR4][R6.64+0x300], R8 ;  /* 0x0003000806007986 */ /* 0x0001e2000c101b04 */
[----:B-----5:R-:W-:Y:S01]  /*9780*/  SHF.L.W.U32.HI R26, R29, 0x4, R21 ;  /* 0x000000041d1a7819 */ /* 0x020fe20000010e15 */
[----:B------:R-:W-:Y:S01]  /*9790*/  VIADD R21, R16, 0x82 ;  /* 0x0000008210157836 */ /* 0x000fe20000000000 */
[--C-:B------:R-:W-:Y:S01]  /*97a0*/  SHF.R.U32.HI R4, RZ, 0x8, R29.reuse ;  /* 0x00000008ff047819 */ /* 0x100fe2000001161d */
[----:B------:R1:W-:Y:S01]  /*97b0*/  STG.E.64 desc[UR4][R6.64+0x100], R2 ;  /* 0x0001000206007986 */ /* 0x0003e2000c101b04 */
[----:B------:R-:W-:-:S02]  /*97c0*/  SHF.R.U32.HI R28, RZ, 0x12, R29 ;  /* 0x00000012ff1c7819 */ /* 0x000fc4000001161d */
[-C--:B------:R-:W-:Y:S01]  /*97d0*/  LEA.HI R18, R21, -R0.reuse, RZ, 0x1a ;  /* 0x8000000015127211 */ /* 0x080fe200078fd0ff */
[----:B------:R3:W-:Y:S01]  /*97e0*/  STG.E.64 desc[UR4][R6.64+0x200], R12 ;  /* 0x0002000c06007986 */ /* 0x0007e2000c101b04 */
[----:B0-----:R-:W-:Y:S01]  /*97f0*/  IMAD R8, R10, 0x8, R17 ;  /* 0x000000080a087824 */ /* 0x001fe200078e0211 */
[----:B-1----:R-:W-:Y:S01]  /*9800*/  LEA.HI R2, R5, -R0, RZ, 0x1a ;  /* 0x8000000005027211 */ /* 0x002fe200078fd0ff */
[----:B------:R-:W-:-:S04]  /*9810*/  VIADD R5, R16, 0x96 ;  /* 0x0000009610057836 */ /* 0x000fc80000000000 */
[----:B------:R-:W4:Y:S01]  /*9820*/  LDL.64 R8, [R8] ;  /* 0x0000000008087983 */ /* 0x000f220000100a00 */
[----:B------:R-:W-:Y:S01]  /*9830*/  VIADD R3, R16, 0xbe ;  /* 0x000000be10037836 */ /* 0x000fe20000000000 */
[----:B---3--:R-:W-:Y:S01]  /*9840*/  LEA.HI R12, R15, -R0, RZ, 0x1a ;  /* 0x800000000f0c7211 */ /* 0x008fe200078fd0ff */
[----:B------:R-:W-:-:S04]  /*9850*/  IMAD R22, R2, 0x8, R17 ;  /* 0x0000000802167824 */ /* 0x000fc800078e0211 */
[--C-:B------:R-:W-:Y:S02]  /*9860*/  IMAD R10, R12, 0x8, R17.reuse ;  /* 0x000000080c0a7824 */ /* 0x100fe400078e0211 */
[----:B------:R-:W3:Y:S01]  /*9870*/  LDL.64 R22, [R22] ;  /* 0x0000000016167983 */ /* 0x000ee20000100a00 */
[--C-:B------:R-:W-:Y:S01]  /*9880*/  IMAD R12, R18, 0x8, R17.reuse ;  /* 0x00000008120c7824 */ /* 0x100fe200078e0211 */
[-C--:B------:R-:W-:Y:S02]  /*9890*/  LEA.HI R2, R5, -R0.reuse, RZ, 0x1a ;  /* 0x8000000005027211 */ /* 0x080fe400078fd0ff */
[----:B------:R-:W5:Y:S01]  /*98a0*/  LDL.64 R10, [R10] ;  /* 0x000000000a0a7983 */ /* 0x000f620000100a00 */
[----:B------:R-:W-:Y:S01]  /*98b0*/  LOP3.LUT R4, R4, 0x3ff, RZ, 0xc0, !PT ;  /* 0x000003ff04047812 */ /* 0x000fe200078ec0ff */
[----:B------:R-:W-:Y:S02]  /*98c0*/  IMAD.MOV.U32 R5, RZ, RZ, RZ ;  /* 0x000000ffff057224 */ /* 0x000fe400078e00ff */
[----:B------:R-:W-:Y:S01]  /*98d0*/  VIADD R21, R16, 0xc8 ;  /* 0x000000c810157836 */ /* 0x000fe20000000000 */
[----:B------:R-:W-:Y:S01]  /*98e0*/  LEA.HI R14, R3, -R0, RZ, 0x1a ;  /* 0x80000000030e7211 */ /* 0x000fe200078fd0ff */
[--C-:B------:R-:W-:Y:S01]  /*98f0*/  IMAD R15, R24, 0x8, R17.reuse ;  /* 0x00000008180f7824 */ /* 0x100fe200078e0211 */
[----:B------:R-:W2:Y:S04]  /*9900*/  LDL.64 R12, [R12] ;  /* 0x000000000c0c7983 */ /* 0x000ea80000100a00 */
[----:B------:R0:W2:Y:S01]  /*9910*/  LDL R24, [R20+0x4] ;  /* 0x0000040014187983 */ /* 0x0000a20000100800 */
[----:B------:R-:W-:-:S03]  /*9920*/  IMAD R18, R2, 0x8, R17 ;  /* 0x0000000802127824 */ /* 0x000fc600078e0211 */
[----:B------:R1:W-:Y:S01]  /*9930*/  STG.E.64 desc[UR4][R6.64+0x400], R4 ;  /* 0x0004000406007986 */ /* 0x0003e2000c101b04 */
[--C-:B------:R-:W-:Y:S01]  /*9940*/  IMAD R27, R14, 0x8, R17.reuse ;  /* 0x000000080e1b7824 */ /* 0x100fe200078e0211 */
[-C--:B0-----:R-:W-:Y:S02]  /*9950*/  LEA.HI R20, R21, -R0.reuse, RZ, 0x1a ;  /* 0x8000000015147211 */ /* 0x081fe400078fd0ff */
[----:B------:R-:W2:Y:S03]  /*9960*/  LDL.64 R14, [R15] ;  /* 0x000000000f0e7983 */ /* 0x000ea60000100a00 */
[----:B------:R-:W-:Y:S01]  /*9970*/  IMAD R20, R20, 0x8, R17 ;  /* 0x0000000814147824 */ /* 0x000fe200078e0211 */
[----:B------:R-:W2:Y:S01]  /*9980*/  LDL R2, [R27+0x4] ;  /* 0x000004001b027983 */ /* 0x000ea20000100800 */
[----:B-1----:R-:W-:-:S03]  /*9990*/  LEA.HI R4, R31, -R0, RZ, 0x1a ;  /* 0x800000001f047211 */ /* 0x002fc600078fd0ff */
[----:B------:R0:W2:Y:S02]  /*99a0*/  LDL R3, [R27+0x8] ;  /* 0x000008001b037983 */ /* 0x0000a40000100800 */
[----:B------:R-:W-:Y:S02]  /*99b0*/  IMAD R4, R4, 0x8, R17 ;  /* 0x0000000804047824 */ /* 0x000fe400078e0211 */
[----:B------:R-:W2:Y:S04]  /*99c0*/  LDL.64 R18, [R18] ;  /* 0x0000000012127983 */ /* 0x000ea80000100a00 */
[----:B------:R-:W2:Y:S04]  /*99d0*/  LDL.64 R20, [R20] ;  /* 0x0000000014147983 */ /* 0x000ea80000100a00 */
[----:B------:R-:W2:Y:S01]  /*99e0*/  LDL.64 R4, [R4] ;  /* 0x0000000004047983 */ /* 0x000ea20000100a00 */
[----:B------:R-:W-:Y:S01]  /*99f0*/  LOP3.LUT R28, R28, 0x3ff, RZ, 0xc0, !PT ;  /* 0x000003ff1c1c7812 */ /* 0x000fe200078ec0ff */
[----:B------:R-:W-:-:S02]  /*9a00*/  IMAD.MOV.U32 R29, RZ, RZ, RZ ;  /* 0x000000ffff1d7224 */ /* 0x000fc400078e00ff */
[----:B0-----:R-:W-:-:S03]  /*9a10*/  VIADD R27, R16, 0xe6 ;  /* 0x000000e6101b7836 */ /* 0x001fc60000000000 */
[----:B------:R0:W-:Y:S01]  /*9a20*/  STG.E.64 desc[UR4][R6.64+0x500], R28 ;  /* 0x0005001c06007986 */ /* 0x0001e2000c101b04 */
[C---:B------:R-:W-:Y:S02]  /*9a30*/  VIADD R31, R16.reuse, 0x136 ;  /* 0x00000136101f7836 */ /* 0x040fe40000000000 */
[----:B0-----:R-:W-:Y:S01]  /*9a40*/  VIADD R29, R16, 0xf0 ;  /* 0x000000f0101d7836 */ /* 0x001fe20000000000 */
[----:B----4-:R-:W-:Y:S02]  /*9a50*/  SHF.R.U64 R9, R8, 0x10, R9 ;  /* 0x0000001008097819 */ /* 0x010fe40000001209 */
[----:B---3--:R-:W-:Y:S02]  /*9a60*/  SHF.R.U64 R23, R22, 0x6, R23 ;  /* 0x0000000616177819 */ /* 0x008fe40000001217 */
[----:B-----5:R-:W-:Y:S02]  /*9a70*/  SHF.R.U64 R11, R10, 0x1a, R11 ;  /* 0x0000001a0a0b7819 */ /* 0x020fe4000000120b */
[----:B------:R-:W-:Y:S01]  /*9a80*/  LOP3.LUT R10, R9, 0x3ff, RZ, 0xc0, !PT ;  /* 0x000003ff090a7812 */ /* 0x000fe200078ec0ff */
[----:B------:R-:W-:Y:S01]  /*9a90*/  IMAD.MOV.U32 R9, RZ, RZ, RZ ;  /* 0x000000ffff097224 */ /* 0x000fe200078e00ff */
[----:B------:R-:W-:-:S02]  /*9aa0*/  LOP3.LUT R8, R23, 0x3ff, RZ, 0xc0, !PT ;  /* 0x000003ff17087812 */ /* 0x000fc400078ec0ff */
[----:B--2---:R-:W-:-:S03]  /*9ab0*/  SHF.R.U64 R13, R12, 0x2, R13 ;  /* 0x000000020c0d7819 */ /* 0x004fc6000000120d */
[----:B------:R0:W-:Y:S01]  /*9ac0*/  STG.E.64 desc[UR4][R6.64+0x700], R8 ;  /* 0x0007000806007986 */ /* 0x0001e2000c101b04 */
[----:B------:R-:W-:-:S04]  /*9ad0*/  SHF.L.W.U32.HI R25, R24, 0x8, R25 ;  /* 0x0000000818197819 */ /* 0x000fc80000010e19 */
[----:B------:R-:W-:Y:S02]  /*9ae0*/  LOP3.LUT R12, R25, 0x3ff, RZ, 0xc0, !PT ;  /* 0x000003ff190c7812 */ /* 0x000fe400078ec0ff */
[----:B------:R-:W-:Y:S01]  /*9af0*/  LOP3.LUT R24, R11, 0x3ff, RZ, 0xc0, !PT ;  /* 0x000003ff0b187812 */ /* 0x000fe200078ec0ff */
[----:B------:R-:W-:Y:S01]  /*9b00*/  IMAD.MOV.U32 R11, RZ, RZ, RZ ;  /* 0x000000ffff0b7224 */ /* 0x000fe200078e00ff */
[----:B0-----:R-:W-:Y:S01]  /*9b10*/  LOP3.LUT R8, R13, 0x3ff, RZ, 0xc0, !PT ;  /* 0x000003ff0d087812 */ /* 0x001fe200078ec0ff */
[----:B------:R-:W-:Y:S01]  /*9b20*/  IMAD.MOV.U32 R13, RZ, RZ, RZ ;  /* 0x000000ffff0d7224 */ /* 0x000fe200078e00ff */
[----:B------:R-:W-:-:S04]  /*9b30*/  SHF.R.U64 R14, R14, 0xc, R15 ;  /* 0x0000000c0e0e7819 */ /* 0x000fc8000000120f */
[----:B------:R0:W-:Y:S01]  /*9b40*/  STG.E.64 desc[UR4][R6.64+0xc00], R12 ;  /* 0x000c000c06007986 */ /* 0x0001e2000c101b04 */
[----:B------:R-:W-:Y:S02]  /*9b50*/  SHF.L.W.U32.HI R3, R2, 0x2, R3 ;  /* 0x0000000202037819 */ /* 0x000fe40000010e03 */
[----:B------:R-:W-:Y:S02]  /*9b60*/  LOP3.LUT R2, R14, 0x3ff, RZ, 0xc0, !PT ;  /* 0x000003ff0e027812 */ /* 0x000fe400078ec0ff */
[----:B------:R-:W-:Y:S01]  /*9b70*/  SHF.R.U64 R18, R18, 0x16, R19 ;  /* 0x0000001612127819 */ /* 0x000fe20000001213 */
[----:B------:R1:W-:Y:S01]  /*9b80*/  STG.E.64 desc[UR4][R6.64+0x800], R10 ;  /* 0x0008000a06007986 */ /* 0x0003e2000c101b04 */
[----:B------:R-:W-:Y:S01]  /*9b90*/  LOP3.LUT R14, R3, 0x3ff, RZ, 0xc0, !PT ;  /* 0x000003ff030e7812 */ /* 0x000fe200078ec0ff */
[----:B------:R-:W-:Y:S01]  /*9ba0*/  IMAD.MOV.U32 R3, RZ, RZ, RZ ;  /* 0x000000ffff037224 */ /* 0x000fe200078e00ff */
[----:B------:R-:W-:Y:S01]  /*9bb0*/  SHF.R.U64 R20, R20, 0x8, R21 ;  /* 0x0000000814147819 */ /* 0x000fe20000001215 */
[----:B0-----:R-:W-:Y:S01]  /*9bc0*/  VIADD R13, R16, 0xdc ;  /* 0x000000dc100d7836 */ /* 0x001fe20000000000 */
[----:B------:R-:W-:Y:S01]  /*9bd0*/  SHF.R.U64 R21, R4, 0x12, R5 ;  /* 0x0000001204157819 */ /* 0x000fe20000001205 */
[----:B------:R0:W-:Y:S01]  /*9be0*/  STG.E.64 desc[UR4][R6.64+0xd00], R8 ;  /* 0x000d000806007986 */ /* 0x0001e2000c101b04 */
[----:B------:R-:W-:-:S02]  /*9bf0*/  VIADD R5, R16, 0xfa ;  /* 0x000000fa10057836 */ /* 0x000fc40000000000 */
[----:B------:R-:W-:Y:S02]  /*9c00*/  LEA.HI R4, R13, -R0, RZ, 0x1a ;  /* 0x800000000d047211 */ /* 0x000fe400078fd0ff */
[----:B-1----:R-:W-:Y:S01]  /*9c10*/  LOP3.LUT R10, R18, 0x3ff, RZ, 0xc0, !PT ;  /* 0x000003ff120a7812 */ /* 0x002fe200078ec0ff */
[----:B------:R-:W-:Y:S01]  /*9c20*/  VIADD R13, R16, 0x10e ;  /* 0x0000010e100d7836 */ /* 0x000fe20000000000 */
[----:B------:R1:W-:Y:S01]  /*9c30*/  STG.E.64 desc[UR4][R6.64+0xe00], R2 ;  /* 0x000e000206007986 */ /* 0x0003e2000c101b04 */
[----:B------:R-:W-:-:S03]  /*9c40*/  LOP3.LUT R22, R26, 0x3ff, RZ, 0xc0, !PT ;  /* 0x000003ff1a167812 */ /* 0x000fc600078ec0ff */
[----:B------:R2:W-:Y:S01]  /*9c50*/  STG.E.64 desc[UR4][R6.64+0xf00], R10 ;  /* 0x000f000a06007986 */ /* 0x0005e2000c101b04 */
[C---:B0-----:R-:W-:Y:S01]  /*9c60*/  VIADD R9, R16.reuse, 0x104 ;  /* 0x0000010410097836 */ /* 0x041fe20000000000 */
[-C--:B------:R-:W-:Y:S01]  /*9c70*/  LEA.HI R12, R13, -R0.reuse, RZ, 0x1a ;  /* 0x800000000d0c7211 */ /* 0x080fe200078fd0ff */
[----:B------:R-:W-:Y:S02]  /*9c80*/  IMAD.MOV.U32 R23, RZ, RZ, RZ ;  /* 0x000000ffff177224 */ /* 0x000fe400078e00ff */
[----:B------:R-:W-:Y:S01]  /*9c90*/  IMAD.MOV.U32 R15, RZ, RZ, RZ ;  /* 0x000000ffff0f7224 */ /* 0x000fe200078e00ff */
[-C--:B-1----:R-:W-:Y:S01]  /*9ca0*/  LEA.HI R2, R5, -R0.reuse, RZ, 0x1a ;  /* 0x8000000005027211 */ /* 0x082fe200078fd0ff */
[----:B------:R-:W-:Y:S02]  /*9cb0*/  VIADD R3, R16, 0x64 ;  /* 0x0000006410037836 */ /* 0x000fe40000000000 */
[----:B--2---:R-:W-:Y:S01]  /*9cc0*/  IMAD R10, R4, 0x8, R17 ;  /* 0x00000008040a7824 */ /* 0x004fe200078e0211 */
[----:B------:R-:W-:Y:S01]  /*9cd0*/  LEA.HI R4, R9, -R0, RZ, 0x1a ;  /* 0x8000000009047211 */ /* 0x000fe200078fd0ff */
[----:B------:R-:W-:-:S02]  /*9ce0*/  IMAD.MOV.U32 R25, RZ, RZ, RZ ;  /* 0x000000ffff197224 */ /* 0x000fc400078e00ff */
[----:B------:R-:W-:Y:S02]  /*9cf0*/  VIADD R19, R16, 0x118 ;  /* 0x0000011810137836 */ /* 0x000fe40000000000 */
[--C-:B------:R-:W-:Y:S01]  /*9d00*/  IMAD R8, R2, 0x8, R17.reuse ;  /* 0x0000000802087824 */ /* 0x100fe200078e0211 */
[----:B------:R-:W-:Y:S01]  /*9d10*/  LEA.HI R2, R3, -R0, RZ, 0x1a ;  /* 0x8000000003027211 */ /* 0x000fe200078fd0ff */
[----:B------:R-:W-:Y:S01]  /*9d20*/  IMAD R18, R4, 0x8, R17 ;  /* 0x0000000804127824 */ /* 0x000fe200078e0211 */
[----:B------:R0:W-:Y:S01]  /*9d30*/  STG.E.64 desc[UR4][R6.64+0x600], R22 ;  /* 0x0006001606007986 */ /* 0x0001e2000c101b04 */
[----:B------:R-:W-:-:S03]  /*9d40*/  VIADD R5, R16, 0x6e ;  /* 0x0000006e10057836 */ /* 0x000fc60000000000 */
[----:B------:R1:W-:Y:S01]  /*9d50*/  STG.E.64 desc[UR4][R6.64+0x1300], R14 ;  /* 0x0013000e06007986 */ /* 0x0003e2000c101b04 */
[----:B------:R-:W-:-:S03]  /*9d60*/  VIADD R9, R16, 0xaa ;  /* 0x000000aa10097836 */ /* 0x000fc60000000000 */
[----:B------:R2:W-:Y:S01]  /*9d70*/  STG.E.64 desc[UR4][R6.64+0x900], R24 ;  /* 0x0009001806007986 */ /* 0x0005e2000c101b04 */
[----:B------:R-:W-:Y:S01]  /*9d80*/  IMAD R2, R2, 0x8, R17 ;  /* 0x0000000802027824 */ /* 0x000fe200078e0211 */
[-C--:B------:R-:W-:Y:S02]  /*9d90*/  LEA.HI R4, R5, -R0.reuse, RZ, 0x1a ;  /* 0x8000000005047211 */ /* 0x080fe400078fd0ff */
[----:B------:R-:W3:Y:S01]  /*9da0*/  LDL.64 R10, [R10] ;  /* 0x000000000a0a7983 */ /* 0x000ee20000100a00 */
[----:B0-----:R-:W-:-:S03]  /*9db0*/  LEA.HI R22, R19, -R0, RZ, 0x1a ;  /* 0x8000000013167211 */ /* 0x001fc600078fd0ff */
[----:B------:R-:W4:Y:S01]  /*9dc0*/  LDL R23, [R8+0x4] ;  /* 0x0000040008177983 */ /* 0x000f220000100800 */
[----:B-1----:R-:W-:-:S03]  /*9dd0*/  IMAD R14, R12, 0x8, R17 ;  /* 0x000000080c0e7824 */ /* 0x002fc600078e0211 */
[----:B------:R-:W5:Y:S01]  /*9de0*/  LDL.64 R18, [R18] ;  /* 0x0000000012127983 */ /* 0x000f620000100a00 */
[----:B--2---:R-:W-:-:S03]  /*9df0*/  VIADD R25, R16, 0xb4 ;  /* 0x000000b410197836 */ /* 0x004fc60000000000 */
[----:B------:R0:W4:Y:S01]  /*9e00*/  LDL R24, [R8+0x8] ;  /* 0x0000080008187983 */ /* 0x0001220000100800 */
[--C-:B------:R-:W-:Y:S02]  /*9e10*/  IMAD R12, R22, 0x8, R17.reuse ;  /* 0x00000008160c7824 */ /* 0x100fe400078e0211 */
[----:B------:R-:W-:Y:S01]  /*9e20*/  VIADD R5, R16, 0xa0 ;  /* 0x000000a010057836 */ /* 0x000fe20000000000 */
[----:B------:R-:W2:Y:S01]  /*9e30*/  LDL.64 R14, [R14] ;  /* 0x000000000e0e7983 */ /* 0x000ea20000100a00 */
[-C--:B------:R-:W-:Y:S02]  /*9e40*/  LEA.HI R22, R25, -R0.reuse, RZ, 0x1a ;  /* 0x8000000019167211 */ /* 0x080fe400078fd0ff */
[-C--:B------:R-:W-:Y:S01]  /*9e50*/  LEA.HI R26, R27, -R0.reuse, RZ, 0x1a ;  /* 0x800000001b1a7211 */ /* 0x080fe200078fd0ff */
[----:B------:R-:W4:Y:S01]  /*9e60*/  LDL R2, [R2+0x4] ;  /* 0x0000040002027983 */ /* 0x000f220000100800 */
[-C--:B0-----:R-:W-:Y:S01]  /*9e70*/  LEA.HI R8, R9, -R0.reuse, RZ, 0x1a ;  /* 0x8000000009087211 */ /* 0x081fe200078fd0ff */
[----:B------:R-:W-:Y:S01]  /*9e80*/  IMAD R3, R4, 0x8, R17 ;  /* 0x0000000804037824 */ /* 0x000fe200078e0211 */
[----:B------:R-:W-:Y:S01]  /*9e90*/  LEA.HI R4, R5, -R0, RZ, 0x1a ;  /* 0x8000000005047211 */ /* 0x000fe200078fd0ff */
[C---:B------:R-:W-:Y:S01]  /*9ea0*/  VIADD R27, R16.reuse, 0x122 ;  /* 0x00000122101b7836 */ /* 0x040fe20000000000 */
[----:B------:R-:W4:Y:S01]  /*9eb0*/  LDL.64 R12, [R12] ;  /* 0x000000000c0c7983 */ /* 0x000f220000100a00 */
[----:B------:R-:W-:-:S02]  /*9ec0*/  VIADD R25, R16, 0x12c ;  /* 0x0000012c10197836 */ /* 0x000fc40000000000 */
[--C-:B------:R-:W-:Y:S02]  /*9ed0*/  IMAD R5, R8, 0x8, R17.reuse ;  /* 0x0000000808057824 */ /* 0x100fe400078e0211 */
[--C-:B------:R-:W-:Y:S01]  /*9ee0*/  IMAD R9, R22, 0x8, R17.reuse ;  /* 0x0000000816097824 */ /* 0x100fe200078e0211 */
[-C--:B------:R-:W-:Y:S01]  /*9ef0*/  LEA.HI R16, R29, -R0.reuse, RZ, 0x1a ;  /* 0x800000001d107211 */ /* 0x080fe200078fd0ff */
[--C-:B------:R-:W-:Y:S01]  /*9f00*/  IMAD R8, R26, 0x8, R17.reuse ;  /* 0x000000081a087824 */ /* 0x100fe200078e0211 */
[-C--:B------:R-:W-:Y:S01]  /*9f10*/  LEA.HI R28, R27, -R0.reuse, RZ, 0x1a ;  /* 0x800000001b1c7211 */ /* 0x080fe200078fd0ff */
[----:B------:R-:W4:Y:S01]  /*9f20*/  LDL R3, [R3+0x4] ;  /* 0x0000040003037983 */ /* 0x000f220000100800 */
[-C--:B------:R-:W-:Y:S01]  /*9f30*/  LEA.HI R30, R25, -R0.reuse, RZ, 0x1a ;  /* 0x80000000191e7211 */ /* 0x080fe200078fd0ff */
[--C-:B------:R-:W-:Y:S01]  /*9f40*/  IMAD R4, R4, 0x8, R17.reuse ;  /* 0x0000000804047824 */ /* 0x100fe200078e0211 */
[----:B------:R-:W-:Y:S01]  /*9f50*/  LEA.HI R26, R31, -R0, RZ, 0x1a ;  /* 0x800000001f1a7211 */ /* 0x000fe200078fd0ff */
[----:B------:R-:W4:Y:S01]  /*9f60*/  LDL R9, [R9+0x4] ;  /* 0x0000040009097983 */ /* 0x000f220000100800 */
[----:B------:R-:W-:-:S02]  /*9f70*/  IMAD R22, R16, 0x8, R17 ;  /* 0x0000000810167824 */ /* 0x000fc400078e0211 */
[--C-:B------:R-:W-:Y:S01]  /*9f80*/  IMAD R0, R28, 0x8, R17.reuse ;  /* 0x000000081c007824 */ /* 0x100fe200078e0211 */
[----:B------:R-:W4:Y:S01]  /*9f90*/  LDL R5, [R5+0x4] ;  /* 0x0000040005057983 */ /* 0x000f220000100800 */
[----:B------:R-:W-:-:S03]  /*9fa0*/  IMAD R16, R30, 0x8, R17 ;  /* 0x000000081e107824 */ /* 0x000fc600078e0211 */
[----:B------:R-:W4:Y:S01]  /*9fb0*/  LDL R8, [R8+0x4] ;  /* 0x0000040008087983 */ /* 0x000f220000100800 */
[----:B------:R-:W-:-:S03]  /*9fc0*/  IMAD R25, R26, 0x8, R17 ;  /* 0x000000081a197824 */ /* 0x000fc600078e0211 */
[----:B------:R-:W4:Y:S04]  /*9fd0*/  LDL R4, [R4+0x4] ;  /* 0x0000040004047983 */ /* 0x000f280000100800 */
[----:B------:R-:W4:Y:S04]  /*9fe0*/  LDL R0, [R0+0x4] ;  /* 0x0000040000007983 */ /* 0x000f280000100800 */
[----:B------:R-:W4:Y:S04]  /*9ff0*/  LDL R16, [R16+0x4] ;  /* 0x0000040010107983 */ /* 0x000f280000100800 */
[----:B------:R-:W4:Y:S04]  /*a000*/  LDL.U16 R22, [R22+0x6] ;  /* 0x0000060016167983 */ /* 0x000f280000100400 */
[----:B------:R-:W4:Y:S04]  /*a010*/  LDL R17, [R17] ;  /* 0x0000000011117983 */ /* 0x000f280000100800 */
[----:B------:R-:W4:Y:S01]  /*a020*/  LDL R25, [R25+0x4] ;  /* 0x0000040019197983 */ /* 0x000f220000100800 */
[----:B------:R-:W-:-:S02]  /*a030*/  LOP3.LUT R20, R20, 0x3ff, RZ, 0xc0, !PT ;  /* 0x000003ff14147812 */ /* 0x000fc400078ec0ff */
[----:B---3--:R-:W-:Y:S02]  /*a040*/  SHF.R.U64 R11, R10, 0x1c, R11 ;  /* 0x0000001c0a0b7819 */ /* 0x008fe4000000120b */
[----:B------:R-:W-:Y:S01]  /*a050*/  LOP3.LUT R10, R21, 0x3ff, RZ, 0xc0, !PT ;  /* 0x000003ff150a7812 */ /* 0x000fe200078ec0ff */
[----:B------:R-:W-:Y:S01]  /*a060*/  IMAD.MOV.U32 R21, RZ, RZ, RZ ;  /* 0x000000ffff157224 */ /* 0x000fe200078e00ff */
[----:B-----5:R-:W-:-:S04]  /*a070*/  SHF.R.U64 R18, R18, 0x4, R19 ;  /* 0x0000000412127819 */ /* 0x020fc80000001213 */
[----:B------:R0:W-:Y:S01]  /*a080*/  STG.E.64 desc[UR4][R6.64+0x1400], R20 ;  /* 0x0014001406007986 */ /* 0x0001e2000c101b04 */
[----:B--2---:R-:W-:Y:S02]  /*a090*/  SHF.R.U64 R15, R14, 0xe, R15 ;  /* 0x0000000e0e0f7819 */ /* 0x004fe4000000120f */
[----:B------:R-:W-:Y:S02]  /*a0a0*/  LOP3.LUT R14, R18, 0x3ff, RZ, 0xc0, !PT ;  /* 0x000003ff120e7812 */ /* 0x000fe400078ec0ff */
[----:B----4-:R-:W-:Y:S02]  /*a0b0*/  SHF.R.U32.HI R18, RZ, 0x4, R2 ;  /* 0x00000004ff127819 */ /* 0x010fe40000011602 */
[----:B------:R-:W-:Y:S01]  /*a0c0*/  LOP3.LUT R2, R15, 0x3ff, RZ, 0xc0, !PT ;  /* 0x000003ff0f027812 */ /* 0x000fe200078ec0ff */
[----:B------:R-:W-:Y:S01]  /*a0d0*/  IMAD.MOV.U32 R15, RZ, RZ, RZ ;  /* 0x000000ffff0f7224 */ /* 0x000fe200078e00ff */
[----:B0-----:R-:W-:Y:S01]  /*a0e0*/  LOP3.LUT R20, R11, 0x3ff, RZ, 0xc0, !PT ;  /* 0x000003ff0b147812 */ /* 0x001fe200078ec0ff */
[----:B------:R-:W-:Y:S01]  /*a0f0*/  IMAD.MOV.U32 R11, RZ, RZ, RZ ;  /* 0x000000ffff0b7224 */ /* 0x000fe200078e00ff */
[----:B------:R-:W-:-:S02]  /*a100*/  SHF.R.U64 R12, R12, 0x18, R13 ;  /* 0x000000180c0c7819 */ /* 0x000fc4000000120d */
[----:B------:R-:W-:Y:S01]  /*a110*/  SHF.L.W.U32.HI R23, R23, 0x6, R24 ;  /* 0x0000000617177819 */ /* 0x000fe20000010e18 */
[----:B------:R0:W-:Y:S01]  /*a120*/  STG.E.64 desc[UR4][R6.64+0x1a00], R14 ;  /* 0x001a000e06007986 */ /* 0x0001e2000c101b04 */
[----:B------:R-:W-:Y:S01]  /*a130*/  LOP3.LUT R12, R12, 0x3ff, RZ, 0xc0, !PT ;  /* 0x000003ff0c0c7812 */ /* 0x000fe200078ec0ff */
[----:B------:R-:W-:Y:S02]  /*a140*/  IMAD.MOV.U32 R13, RZ, RZ, RZ ;  /* 0x000000ffff0d7224 */ /* 0x000fe400078e00ff */
[----:B------:R1:W-:Y:S01]  /*a150*/  STG.E.64 desc[UR4][R6.64+0x1500], R10 ;  /* 0x0015000a06007986 */ /* 0x0003e2000c101b04 */
[----:B------:R-:W-:Y:S01]  /*a160*/  SHF.R.U32.HI R19, RZ, 0xe, R3 ;  /* 0x0000000eff137819 */ /* 0x000fe20000011603 */
[----:B------:R-:W-:Y:S02]  /*a170*/  IMAD.MOV.U32 R3, RZ, RZ, RZ ;  /* 0x000000ffff037224 */ /* 0x000fe400078e00ff */
[----:B------:R2:W-:Y:S01]  /*a180*/  STG.E.64 desc[UR4][R6.64+0x1c00], R12 ;  /* 0x001c000c06007986 */ /* 0x0005e2000c101b04 */
[----:B------:R-:W-:-:S02]  /*a190*/  SHF.R.U32.HI R5, RZ, 0xa, R5 ;  /* 0x0000000aff057819 */ /* 0x000fc40000011605 */
[----:B0-----:R-:W-:Y:S02]  /*a1a0*/  SHF.R.U32.HI R14, RZ, 0x14, R9 ;  /* 0x00000014ff0e7819 */ /* 0x001fe40000011609 */
[----:B------:R-:W-:Y:S02]  /*a1b0*/  SHF.R.U32.HI R9, RZ, 0x6, R8 ;  /* 0x00000006ff097819 */ /* 0x000fe40000011608 */
[----:B-1----:R-:W-:Y:S01]  /*a1c0*/  LOP3.LUT R10, R23, 0x3ff, RZ, 0xc0, !PT ;  /* 0x000003ff170a7812 */ /* 0x002fe200078ec0ff */
[----:B------:R0:W-:Y:S01]  /*a1d0*/  STG.E.64 desc[UR4][R6.64+0x1b00], R2 ;  /* 0x001b000206007986 */ /* 0x0001e2000c101b04 */
[----:B------:R-:W-:Y:S02]  /*a1e0*/  LOP3.LUT R4, R4, 0x3ff, RZ, 0xc0, !PT ;  /* 0x000003ff04047812 */ /* 0x000fe400078ec0ff */
[----:B--2---:R-:W-:Y:S01]  /*a1f0*/  LOP3.LUT R12, R9, 0x3ff, RZ, 0xc0, !PT ;  /* 0x000003ff090c7812 */ /* 0x004fe200078ec0ff */
[----:B------:R1:W-:Y:S01]  /*a200*/  STG.E.64 desc[UR4][R6.64+0x1900], R10 ;  /* 0x0019000a06007986 */ /* 0x0003e2000c101b04 */
[----:B------:R-:W-:Y:S01]  /*a210*/  LOP3.LUT R8, R14, 0x3ff, RZ, 0xc0, !PT ;  /* 0x000003ff0e087812 */ /* 0x000fe200078ec0ff */
[----:B------:R-:W-:Y:S01]  /*a220*/  IMAD.MOV.U32 R9, RZ, RZ, RZ ;  /* 0x000000ffff097224 */ /* 0x000fe200078e00ff */
[----:B------:R-:W-:-:S02]  /*a230*/  SHF.R.U32.HI R0, RZ, 0x2, R0 ;  /* 0x00000002ff007819 */ /* 0x000fc40000011600 */
[----:B------:R-:W-:Y:S02]  /*a240*/  SHF.R.U32.HI R16, RZ, 0xc, R16 ;  /* 0x0000000cff107819 */ /* 0x000fe40000011610 */
[----:B0-----:R-:W-:Y:S01]  /*a250*/  LOP3.LUT R2, R5, 0x3ff, RZ, 0xc0, !PT ;  /* 0x000003ff05027812 */ /* 0x001fe200078ec0ff */
[----:B------:R-:W-:Y:S01]  /*a260*/  IMAD.MOV.U32 R5, RZ, RZ, RZ ;  /* 0x000000ffff057224 */ /* 0x000fe200078e00ff */
[----:B-1----:R-:W-:-:S03]  /*a270*/  LOP3.LUT R10, R19, 0x3ff, RZ, 0xc0, !PT ;  /* 0x000003ff130a7812 */ /* 0x002fc600078ec0ff */
[----:B------:R0:W-:Y:S01]  /*a280*/  STG.E.64 desc[UR4][R6.64+0x1100], R2 ;  /* 0x0011000206007986 */ /* 0x0001e2000c101b04 */
[----:B------:R-:W-:Y:S01]  /*a290*/  LOP3.LUT R18, R18, 0x3ff, RZ, 0xc0, !PT ;  /* 0x000003ff12127812 */ /* 0x000fe200078ec0ff */
[----:B------:R-:W-:Y:S01]  /*a2a0*/  IMAD.MOV.U32 R19, RZ, RZ, RZ ;  /* 0x000000ffff137224 */ /* 0x000fe200078e00ff */
[----:B------:R-:W-:Y:S01]  /*a2b0*/  LOP3.LUT R22, R22, 0x3ff, RZ, 0xc0, !PT ;  /* 0x000003ff16167812 */ /* 0x000fe200078ec0ff */
[----:B------:R1:W-:Y:S01]  /*a2c0*/  STG.E.64 desc[UR4][R6.64+0xb00], R10 ;  /* 0x000b000a06007986 */ /* 0x0003e2000c101b04 */
[----:B------:R-:W-:-:S03]  /*a2d0*/  IMAD.MOV.U32 R23, RZ, RZ, RZ ;  /* 0x000000ffff177224 */ /* 0x000fc600078e00ff */
[----:B------:R2:W-:Y:S04]  /*a2e0*/  STG.E.64 desc[UR4][R6.64+0x1000], R4 ;  /* 0x0010000406007986 */ /* 0x0005e8000c101b04 */
[----:B------:R3:W-:Y:S01]  /*a2f0*/  STG.E.64 desc[UR4][R6.64+0x1200], R8 ;  /* 0x0012000806007986 */ /* 0x0007e2000c101b04 */
[----:B0-----:R-:W-:Y:S02]  /*a300*/  LOP3.LUT R2, R17, 0x3ff, RZ, 0xc0, !PT ;  /* 0x000003ff11027812 */ /* 0x001fe400078ec0ff */
[----:B-1----:R-:W-:Y:S02]  /*a310*/  LOP3.LUT R10, R16, 0x3ff, RZ, 0xc0, !PT ;  /* 0x000003ff100a7812 */ /* 0x002fe400078ec0ff */
[----:B--2---:R-:W-:Y:S02]  /*a320*/  LOP3.LUT R4, R0, 0x3ff, RZ, 0xc0, !PT ;  /* 0x000003ff00047812 */ /* 0x004fe400078ec0ff */
[----:B---3--:R-:W-:Y:S01]  /*a330*/  SHF.R.U32.HI R8, RZ, 0x16, R25 ;  /* 0x00000016ff087819 */ /* 0x008fe20000011619 */
        /* <DEDUP_REMOVED lines=9> */
.L_x_10:
        /* <DEDUP_REMOVED lines=16> */
[----:B------:R-:W5:Y:S04]  /*a4d0*/  LDG.E.64.CONSTANT R16, desc[UR4][R26.64+0x30] ;  /* 0x000030041a107981 */ /* 0x000f68000c1e9b00 */
[----:B------:R0:W5:Y:S01]  /*a4e0*/  LDG.E.64.CONSTANT R18, desc[UR4][R26.64+0x38] ;  /* 0x000038041a127981 */ /* 0x000162000c1e9b00 */
[----:B------:R-:W-:-:S05]  /*a4f0*/  VIADD R28, R20, 0x5b ;  /* 0x0000005b141c7836 */ /* 0x000fca0000000000 */
[C---:B------:R-:W-:Y:S02]  /*a500*/  LOP3.LUT R24, R28.reuse, 0x3b, RZ, 0xc0, !PT ;  /* 0x0000003b1c187812 */ /* 0x040fe400078ec0ff */
[----:B------:R-:W-:Y:S02]  /*a510*/  LEA.HI R25, R28, -R21, RZ, 0x1a ;  /* 0x800000151c197211 */ /* 0x000fe400078fd0ff */
[----:B------:R-:W-:-:S03]  /*a520*/  ISETP.GE.U32.AND P1, PT, R24, 0x34, PT ;  /* 0x000000341800780c */ /* 0x000fc60003f26070 */
[----:B------:R-:W-:Y:S02]  /*a530*/  IMAD R25, R25, 0x8, R0 ;  /* 0x0000000819197824 */ /* 0x000fe400078e0200 */
[----:B0-----:R-:W-:-:S05]  /*a540*/  VIADD R26, R20, 0x75 ;  /* 0x00000075141a7836 */ /* 0x001fca0000000000 */
[----:B------:R-:W-:-:S05]  /*a550*/  LEA.HI R27, R26, -R21, RZ, 0x1a ;  /* 0x800000151a1b7211 */ /* 0x000fca00078fd0ff */
[----:B------:R-:W-:Y:S01]  /*a560*/  IMAD R28, R27, 0x8, R0 ;  /* 0x000000081b1c7824 */ /* 0x000fe200078e0200 */
[----:B--2---:R-:W-:Y:S04]  /*a570*/  STL.128 [R1+0x10], R4 ;  /* 0x0000100401007387 */ /* 0x004fe80000100c00 */
[----:B---3--:R0:W-:Y:S04]  /*a580*/  STL.128 [R1+0x20], R8 ;  /* 0x0000200801007387 */ /* 0x0081e80000100c00 */
[----:B----4-:R-:W-:Y:S04]  /*a590*/  STL.128 [R1], R12 ;  /* 0x0000000c01007387 */ /* 0x010fe80000100c00 */
[----:B-----5:R1:W-:Y:S04]  /*a5a0*/  STL.128 [R1+0x30], R16 ;  /* 0x0000301001007387 */ /* 0x0203e80000100c00 */
[----:B------:R-:W2:Y:S01]  /*a5b0*/  @P1 LDL R23, [R25+0x8] ;  /* 0x0000080019171983 */ /* 0x000ea20000100800 */
[----:B0-----:R-:W-:-:S03]  /*a5c0*/  LOP3.LUT R9, R26, 0x35, RZ, 0xc0, !PT ;  /* 0x000000351a097812 */ /* 0x001fc600078ec0ff */
[----:B------:R-:W3:Y:S01]  /*a5d0*/  @P1 LDL.64 R6, [R25] ;  /* 0x0000000019061983 */ /* 0x000ee20000100a00 */
[----:B------:R-:W-:-:S03]  /*a5e0*/  ISETP.GE.U32.AND P2, PT, R9, 0x34, PT ;  /* 0x000000340900780c */ /* 0x000fc60003f46070 */
[----:B------:R0:W4:Y:S10]  /*a5f0*/  @!P1 LDL.64 R4, [R25] ;  /* 0x0000000019049983 */ /* 0x0001340000100a00 */
[----:B------:R-:W5:Y:S01]  /*a600*/  @P2 LDL R27, [R28+0x8] ;  /* 0x000008001c1b2983 */ /* 0x000f620000100800 */
[----:B------:R-:W-:-:S03]  /*a610*/  VIADD R8, R20, 0x9c ;  /* 0x0000009c14087836 */ /* 0x000fc60000000000 */
[----:B-1----:R-:W5:Y:S02]  /*a620*/  @P2 LDL.64 R18, [R28] ;  /* 0x000000001c122983 */ /* 0x002f640000100a00 */
[C---:B------:R-:W-:Y:S02]  /*a630*/  LOP3.LUT R17, R8.reuse, 0x3c, RZ, 0xc0, !PT ;  /* 0x0000003c08117812 */ /* 0x040fe400078ec0ff */
[----:B------:R-:W-:Y:S01]  /*a640*/  LEA.HI R29, R8, -R21, RZ, 0x1a ;  /* 0x80000015081d7211 */ /* 0x000fe200078fd0ff */
[----:B------:R-:W5:Y:S01]  /*a650*/  @!P2 LDL.64 R14, [R28] ;  /* 0x000000001c0ea983 */ /* 0x000f620000100a00 */
[----:B------:R-:W-:-:S03]  /*a660*/  ISETP.GE.U32.AND P3, PT, R17, 0x34, PT ;  /* 0x000000341100780c */ /* 0x000fc60003f66070 */
[----:B------:R-:W-:Y:S01]  /*a670*/  IMAD R29, R29, 0x8, R0 ;  /* 0x000000081d1d7824 */ /* 0x000fe200078e0200 */
[----:B------:R-:W-:Y:S01]  /*a680*/  @P1 LOP3.LUT R8, R24, 0x3f, RZ, 0x3c, !PT ;  /* 0x0000003f18081812 */ /* 0x000fe200078e3cff */
[----:B------:R-:W-:-:S08]  /*a690*/  VIADD R16, R20, 0xb6 ;  /* 0x000000b614107836 */ /* 0x000fd00000000000 */
[----:B------:R-:W5:Y:S04]  /*a6a0*/  @P3 LDL R26, [R29+0x8] ;  /* 0x000008001d1a3983 */ /* 0x000f680000100800 */
[----:B------:R-:W5:Y:S01]  /*a6b0*/  @P3 LDL.64 R10, [R29] ;  /* 0x000000001d0a3983 */ /* 0x000f620000100a00 */
[----:B0-----:R-:W-:-:S05]  /*a6c0*/  LEA.HI R25, R16, -R21, RZ, 0x1a ;  /* 0x8000001510197211 */ /* 0x001fca00078fd0ff */
[----:B------:R-:W-:Y:S02]  /*a6d0*/  IMAD R25, R25, 0x8, R0 ;  /* 0x0000000819197824 */ /* 0x000fe400078e0200 */
[----:B--2---:R-:W-:-:S05]  /*a6e0*/  @P1 IMAD.SHL.U32 R23, R23, 0x2, RZ ;  /* 0x0000000217171824 */ /* 0x004fca00078e00ff */
[----:B------:R-:W-:Y:S02]  /*a6f0*/  @P1 SHF.L.U32 R8, R23, R8, RZ ;  /* 0x0000000817081219 */ /* 0x000fe400000006ff */
[----:B------:R-:W-:Y:S02]  /*a700*/  LOP3.LUT R23, R16, 0x36, RZ, 0xc0, !PT ;  /* 0x0000003610177812 */ /* 0x000fe400078ec0ff */
[-C--:B---3--:R-:W-:Y:S02]  /*a710*/  @P1 SHF.R.U64 R7, R6, R24.reuse, R7 ;  /* 0x0000001806071219 */ /* 0x088fe40000001207 */
[----:B------:R-:W-:Y:S02]  /*a720*/  ISETP.GE.U32.AND P0, PT, R23, 0x34, PT ;  /* 0x000000341700780c */ /* 0x000fe40003f06070 */
[----:B------:R-:W-:Y:S02]  /*a730*/  @P1 LOP3.LUT R8, R8, R7, RZ, 0xfc, !PT ;  /* 0x0000000708081212 */ /* 0x000fe400078efcff */
[----:B------:R-:W2:Y:S01]  /*a740*/  @!P3 LDL.64 R6, [R29] ;  /* 0x000000001d06b983 */ /* 0x000ea20000100a00 */
[----:B----4-:R-:W-:Y:S01]  /*a750*/  @!P1 SHF.R.U64 R8, R4, R24, R5 ;  /* 0x0000001804089219 */ /* 0x010fe20000001205 */
[----:B-----5:R-:W-:Y:S01]  /*a760*/  @P2 IMAD.SHL.U32 R27, R27, 0x2, RZ ;  /* 0x000000021b1b2824 */ /* 0x020fe200078e00ff */
[----:B------:R-:W-:-:S06]  /*a770*/  @P2 LOP3.LUT R4, R9, 0x3f, RZ, 0x3c, !PT ;  /* 0x0000003f09042812 */ /* 0x000fcc00078e3cff */
[----:B------:R-:W3:Y:S01]  /*a780*/  @P0 LDL R16, [R25+0x8] ;  /* 0x0000080019100983 */ /* 0x000ee20000100800 */
[----:B------:R-:W-:-:S03]  /*a790*/  @P2 SHF.L.U32 R24, R27, R4, RZ ;  /* 0x000000041b182219 */ /* 0x000fc600000006ff */
[----:B------:R-:W4:Y:S01]  /*a7a0*/  @P0 LDL.64 R4, [R25] ;  /* 0x0000000019040983 */ /* 0x000f220000100a00 */
[----:B------:R-:W-:Y:S01]  /*a7b0*/  @P2 SHF.R.U64 R19, R18, R9, R19 ;  /* 0x0000000912132219 */ /* 0x000fe20000001213 */
[----:B------:R-:W-:-:S03]  /*a7c0*/  VIADD R18, R20, 0xdd ;  /* 0x000000dd14127836 */ /* 0x000fc60000000000 */
[----:B------:R-:W-:Y:S02]  /*a7d0*/  @P2 LOP3.LUT R19, R24, R19, RZ, 0xfc, !PT ;  /* 0x0000001318132212 */ /* 0x000fe400078efcff */
[----:B------:R-:W-:Y:S01]  /*a7e0*/  @!P2 SHF.R.U64 R19, R14, R9, R15 ;  /* 0x000000090e13a219 */ /* 0x000fe2000000120f */
[----:B------:R-:W5:Y:S01]  /*a7f0*/  @!P0 LDL.64 R24, [R25] ;  /* 0x0000000019188983 */ /* 0x000f620000100a00 */
[----:B------:R-:W-:Y:S02]  /*a800*/  LOP3.LUT R9, R18, 0x3d, RZ, 0xc0, !PT ;  /* 0x0000003d12097812 */ /* 0x000fe400078ec0ff */
[----:B------:R-:W-:Y:S02]  /*a810*/  @P3 LOP3.LUT R14, R17, 0x3f, RZ, 0x3c, !PT ;  /* 0x0000003f110e3812 */ /* 0x000fe400078e3cff */
[----:B------:R-:W-:Y:S01]  /*a820*/  ISETP.GE.U32.AND P1, PT, R9, 0x34, PT ;  /* 0x000000340900780c */ /* 0x000fe20003f26070 */
[----:B------:R-:W-:Y:S01]  /*a830*/  @P3 IMAD.SHL.U32 R15, R26, 0x2, RZ ;  /* 0x000000021a0f3824 */ /* 0x000fe200078e00ff */
[----:B------:R-:W-:Y:S01]  /*a840*/  LEA.HI R27, R18, -R21, RZ, 0x1a ;  /* 0x80000015121b7211 */ /* 0x000fe200078fd0ff */
[----:B------:R-:W-:Y:S01]  /*a850*/  VIADD R26, R20, 0xf7 ;  /* 0x000000f7141a7836 */ /* 0x000fe20000000000 */
[----:B------:R-:W-:-:S02]  /*a860*/  @P3 SHF.R.U64 R11, R10, R17, R11 ;  /* 0x000000110a0b3219 */ /* 0x000fc4000000120b */
[----:B------:R-:W-:Y:S01]  /*a870*/  @P3 SHF.L.U32 R14, R15, R14, RZ ;  /* 0x0000000e0f0e3219 */ /* 0x000fe200000006ff */
[----:B------:R-:W-:-:S03]  /*a880*/  IMAD R27, R27, 0x8, R0 ;  /* 0x000000081b1b7824 */ /* 0x000fc600078e0200 */
[----:B------:R-:W-:Y:S02]  /*a890*/  @P3 LOP3.LUT R10, R14, R11, RZ, 0xfc, !PT ;  /* 0x0000000b0e0a3212 */ /* 0x000fe400078efcff */
[----:B------:R-:W-:Y:S01]  /*a8a0*/  LOP3.LUT R11, R26, 0x37, RZ, 0xc0, !PT ;  /* 0x000000371a0b7812 */ /* 0x000fe200078ec0ff */
[----:B------:R-:W5:Y:S03]  /*a8b0*/  @P1 LDL R18, [R27+0x8] ;  /* 0x000008001b121983 */ /* 0x000f660000100800 */
[----:B------:R-:W-:Y:S01]  /*a8c0*/  ISETP.GE.U32.AND P2, PT, R11, 0x34, PT ;  /* 0x000000340b00780c */ /* 0x000fe20003f46070 */
[----:B------:R-:W5:Y:S01]  /*a8d0*/  @P1 LDL.64 R14, [R27] ;  /* 0x000000001b0e1983 */ /* 0x000f620000100a00 */
[----:B--2---:R-:W-:Y:S02]  /*a8e0*/  @!P3 SHF.R.U64 R10, R6, R17, R7 ;  /* 0x00000011060ab219 */ /* 0x004fe40000001207 */
[----:B------:R-:W-:-:S02]  /*a8f0*/  LEA.HI R7, R26, -R21, RZ, 0x1a ;  /* 0x800000151a077211 */ /* 0x000fc400078fd0ff */
[----:B------:R-:W-:Y:S01]  /*a900*/  @P0 LOP3.LUT R6, R23, 0x3f, RZ, 0x3c, !PT ;  /* 0x0000003f17060812 */ /* 0x000fe200078e3cff */
[----:B---3--:R-:W-:Y:S02]  /*a910*/  @P0 IMAD.SHL.U32 R17, R16, 0x2, RZ ;  /* 0x0000000210110824 */ /* 0x008fe400078e00ff */
[----:B------:R-:W-:-:S03]  /*a920*/  IMAD R16, R7, 0x8, R0 ;  /* 0x0000000807107824 */ /* 0x000fc600078e0200 */
[----:B------:R-:W-:Y:S02]  /*a930*/  @P0 SHF.L.U32 R17, R17, R6, RZ ;  /* 0x0000000611110219 */ /* 0x000fe400000006ff */
[----:B------:R0:W2:Y:S04]  /*a940*/  @!P1 LDL.64 R6, [R27] ;  /* 0x000000001b069983 */ /* 0x0000a80000100a00 */
[----:B------:R-:W3:Y:S01]  /*a950*/  @P2 LDL R26, [R16+0x8] ;  /* 0x00000800101a2983 */ /* 0x000ee20000100800 */
[----:B----4-:R-:W-:-:S04]  /*a960*/  @P0 SHF.R.U64 R4, R4, R23, R5 ;  /* 0x0000001704040219 */ /* 0x010fc80000001205 */
[----:B------:R-:W-:Y:S02]  /*a970*/  @P0 LOP3.LUT R17, R17, R4, RZ, 0xfc, !PT ;  /* 0x0000000411110212 */ /* 0x000fe400078efcff */
[----:B------:R-:W4:Y:S01]  /*a980*/  @P2 LDL.64 R4, [R16] ;  /* 0x0000000010042983 */ /* 0x000f220000100a00 */
[----:B-----5:R-:W-:Y:S01]  /*a990*/  @!P0 SHF.R.U64 R17, R24, R23, R25 ;  /* 0x0000001718118219 */ /* 0x020fe20000001219 */
[----:B------:R-:W-:-:S05]  /*a9a0*/  VIADD R24, R20, 0x11e ;  /* 0x0000011e14187836 */ /* 0x000fca0000000000 */
[----:B------:R-:W-:-:S04]  /*a9b0*/  LOP3.LUT R23, R24, 0x3e, RZ, 0xc0, !PT ;  /* 0x0000003e18177812 */ /* 0x000fc800078ec0ff */
[----:B------:R-:W-:Y:S01]  /*a9c0*/  ISETP.GE.U32.AND P0, PT, R23, 0x34, PT ;  /* 0x000000341700780c */ /* 0x000fe20003f06070 */
[----:B------:R-:W-:Y:S01]  /*a9d0*/  @P1 IMAD.SHL.U32 R25, R18, 0x2, RZ ;  /* 0x0000000212191824 */ /* 0x000fe200078e00ff */
[----:B------:R-:W-:Y:S02]  /*a9e0*/  @P1 LOP3.LUT R18, R9, 0x3f, RZ, 0x3c, !PT ;  /* 0x0000003f09121812 */ /* 0x000fe400078e3cff */
[----:B0-----:R-:W-:Y:S02]  /*a9f0*/  LEA.HI R27, R24, -R21, RZ, 0x1a ;  /* 0x80000015181b7211 */ /* 0x001fe400078fd0ff */
[----:B------:R-:W-:Y:S02]  /*aa00*/  @P1 SHF.R.U64 R15, R14, R9, R15 ;  /* 0x000000090e0f1219 */ /* 0x000fe4000000120f */
[----:B------:R-:W-:Y:S01]  /*aa10*/  @P1 SHF.L.U32 R18, R25, R18, RZ ;  /* 0x0000001219121219 */ /* 0x000fe200000006ff */
[----:B------:R-:W-:-:S03]  /*aa20*/  IMAD R27, R27, 0x8, R0 ;  /* 0x000000081b1b7824 */ /* 0x000fc600078e0200 */
[----:B------:R-:W-:Y:S02]  /*aa30*/  @P1 LOP3.LUT R18, R18, R15, RZ, 0xfc, !PT ;  /* 0x0000000f12121212 */ /* 0x000fe400078efcff */
[----:B------:R-:W5:Y:S04]  /*aa40*/  @!P2 LDL.64 R14, [R16] ;  /* 0x00000000100ea983 */ /* 0x000f680000100a00 */
[----:B------:R-:W5:Y:S01]  /*aa50*/  @P0 LDL R16, [R27+0x8] ;  /* 0x000008001b100983 */ /* 0x000f620000100800 */
[----:B--2---:R-:W-:Y:S02]  /*aa60*/  @!P1 SHF.R.U64 R18, R6, R9, R7 ;  /* 0x0000000906129219 */ /* 0x004fe40000001207 */
[----:B------:R-:W-:Y:S01]  /*aa70*/  @P2 LOP3.LUT R9, R11, 0x3f, RZ, 0x3c, !PT ;  /* 0x0000003f0b092812 */ /* 0x000fe200078e3cff */
[----:B------:R-:W2:Y:S01]  /*aa80*/  @P0 LDL.64 R6, [R27] ;  /* 0x000000001b060983 */ /* 0x000ea20000100a00 */
[----:B---3--:R-:W-:-:S05]  /*aa90*/  @P2 IMAD.SHL.U32 R26, R26, 0x2, RZ ;  /* 0x000000021a1a2824 */ /* 0x008fca00078e00ff */
[----:B------:R-:W-:Y:S01]  /*aaa0*/  @P2 SHF.L.U32 R9, R26, R9, RZ ;  /* 0x000000091a092219 */ /* 0x000fe200000006ff */
[----:B------:R-:W-:Y:S01]  /*aab0*/  VIADD R26, R20, 0x138 ;  /* 0x00000138141a7836 */ /* 0x000fe20000000000 */
[----:B----4-:R-:W-:Y:S02]  /*aac0*/  @P2 SHF.R.U64 R28, R4, R11, R5 ;  /* 0x0000000b041c2219 */ /* 0x010fe40000001205 */
[----:B------:R-:W3:Y:S02]  /*aad0*/  @!P0 LDL.64 R4, [R27] ;  /* 0x000000001b048983 */ /* 0x000ee40000100a00 */
[----:B------:R-:W-:-:S04]  /*aae0*/  LOP3.LUT R24, R26, 0x38, RZ, 0xc0, !PT ;  /* 0x000000381a187812 */ /* 0x000fc800078ec0ff */
[----:B------:R-:W-:Y:S02]  /*aaf0*/  ISETP.GE.U32.AND P1, PT, R24, 0x34, PT ;  /* 0x000000341800780c */ /* 0x000fe40003f26070 */
[----:B------:R-:W-:-:S05]  /*ab00*/  LEA.HI R25, R26, -R21, RZ, 0x1a ;  /* 0x800000151a197211 */ /* 0x000fca00078fd0ff */
[----:B------:R-:W-:-:S06]  /*ab10*/  IMAD R26, R25, 0x8, R0 ;  /* 0x00000008191a7824 */ /* 0x000fcc00078e0200 */
[----:B------:R-:W4:Y:S01]  /*ab20*/  @P1 LDL R25, [R26+0x8] ;  /* 0x000008001a191983 */ /* 0x000f220000100800 */
[----:B------:R-:W-:Y:S02]  /*ab30*/  @P2 LOP3.LUT R9, R9, R28, RZ, 0xfc, !PT ;  /* 0x0000001c09092212 */ /* 0x000fe400078efcff */
[----:B-----5:R-:W-:Y:S02]  /*ab40*/  @!P2 SHF.R.U64 R9, R14, R11, R15 ;  /* 0x0000000b0e09a219 */ /* 0x020fe4000000120f */
[----:B------:R-:W-:Y:S01]  /*ab50*/  @P0 LOP3.LUT R11, R23, 0x3f, RZ, 0x3c, !PT ;  /* 0x0000003f170b0812 */ /* 0x000fe200078e3cff */
[----:B------:R-:W5:Y:S01]  /*ab60*/  @P1 LDL.64 R14, [R26] ;  /* 0x000000001a0e1983 */ /* 0x000f620000100a00 */
[----:B------:R-:W-:-:S05]  /*ab70*/  @P0 IMAD.SHL.U32 R16, R16, 0x2, RZ ;  /* 0x0000000210100824 */ /* 0x000fca00078e00ff */
[----:B------:R-:W-:Y:S01]  /*ab80*/  @P0 SHF.L.U32 R11, R16, R11, RZ ;  /* 0x0000000b100b0219 */ /* 0x000fe200000006ff */
[----:B------:R-:W-:-:S05]  /*ab90*/  VIADD R16, R20, 0x15f ;  /* 0x0000015f14107836 */ /* 0x000fca0000000000 */
[----:B------:R-:W-:-:S05]  /*aba0*/  LEA.HI R29, R16, -R21, RZ, 0x1a ;  /* 0x80000015101d7211 */ /* 0x000fca00078fd0ff */
[----:B------:R-:W-:Y:S01]  /*abb0*/  IMAD R29, R29, 0x8, R0 ;  /* 0x000000081d1d7824 */ /* 0x000fe200078e0200 */
[----:B--2---:R-:W-:-:S04]  /*abc0*/  @P0 SHF.R.U64 R6, R6, R23, R7 ;  /* 0x0000001706060219 */ /* 0x004fc80000001207 */
[----:B------:R-:W-:Y:S02]  /*abd0*/  @P0 LOP3.LUT R11, R11, R6, RZ, 0xfc, !PT ;  /* 0x000000060b0b0212 */ /* 0x000fe400078efcff */
[----:B------:R-:W2:Y:S01]  /*abe0*/  @!P1 LDL.64 R6, [R26] ;  /* 0x000000001a069983 */ /* 0x000ea20000100a00 */
[----:B---3--:R-:W-:Y:S02]  /*abf0*/  @!P0 SHF.R.U64 R11, R4, R23, R5 ;  /* 0x00000017040b8219 */ /* 0x008fe40000001205 */
[----:B------:R-:W-:-:S04]  /*ac00*/  LOP3.LUT R23, R16, 0x3f, RZ, 0xc0, !PT ;  /* 0x0000003f10177812 */ /* 0x000fc800078ec0ff */
[----:B------:R-:W-:Y:S02]  /*ac10*/  ISETP.GE.U32.AND P0, PT, R23, 0x34, PT ;  /* 0x000000341700780c */ /* 0x000fe40003f06070 */
[----:B------:R-:W-:Y:S01]  /*ac20*/  @P1 LOP3.LUT R4, R24, 0x3f, RZ, 0x3c, !PT ;  /* 0x0000003f18041812 */ /* 0x000fe200078e3cff */
[----:B----4-:R-:W-:-:S10]  /*ac30*/  @P1 IMAD.SHL.U32 R25, R25, 0x2, RZ ;  /* 0x0000000219191824 */ /* 0x010fd400078e00ff */
[----:B------:R-:W3:Y:S01]  /*ac40*/  @P0 LDL R27, [R29+0x8] ;  /* 0x000008001d1b0983 */ /* 0x000ee20000100800 */
[----:B------:R-:W-:-:S03]  /*ac50*/  @P1 SHF.L.U32 R25, R25, R4, RZ ;  /* 0x0000000419191219 */ /* 0x000fc600000006ff */
[----:B------:R-:W4:Y:S01]  /*ac60*/  @P0 LDL.64 R4, [R29] ;  /* 0x000000001d040983 */ /* 0x000f220000100a00 */
[----:B-----5:R-:W-:-:S04]  /*ac70*/  @P1 SHF.R.U64 R14, R14, R24, R15 ;  /* 0x000000180e0e1219 */ /* 0x020fc8000000120f */
[----:B------:R-:W-:Y:S02]  /*ac80*/  @P1 LOP3.LUT R25, R25, R14, RZ, 0xfc, !PT ;  /* 0x0000000e19191212 */ /* 0x000fe400078efcff */
[----:B------:R-:W5:Y:S01]  /*ac90*/  @!P0 LDL.64 R14, [R29] ;  /* 0x000000001d0e8983 */ /* 0x000f620000100a00 */
[----:B------:R-:W-:Y:S02]  /*aca0*/  @P0 LOP3.LUT R16, R16, 0x3f, RZ, 0xc, !PT ;  /* 0x0000003f10100812 */ /* 0x000fe400078e0cff */
[----:B--2---:R-:W-:Y:S01]  /*acb0*/  @!P1 SHF.R.U64 R25, R6, R24, R7 ;  /* 0x0000001806199219 */ /* 0x004fe20000001207 */
[----:B------:R-:W-:-:S05]  /*acc0*/  VIADD R6, R20, 0x179 ;  /* 0x0000017914067836 */ /* 0x000fca0000000000 */
[----:B------:R-:W-:-:S04]  /*acd0*/  LOP3.LUT R28, R6, 0x39, RZ, 0xc0, !PT ;  /* 0x00000039061c7812 */ /* 0x000fc800078ec0ff */
[----:B------:R-:W-:Y:S02]  /*ace0*/  ISETP.GE.U32.AND P1, PT, R28, 0x34, PT ;  /* 0x000000341c00780c */ /* 0x000fe40003f26070 */
[----:B------:R-:W-:-:S05]  /*acf0*/  LEA.HI R7, R6, -R21, RZ, 0x1a ;  /* 0x8000001506077211 */ /* 0x000fca00078fd0ff */
[----:B------:R-:W-:-:S06]  /*ad00*/  IMAD R30, R7, 0x8, R0 ;  /* 0x00000008071e7824 */ /* 0x000fcc00078e0200 */
[----:B------:R-:W2:Y:S01]  /*ad10*/  @P1 LDL R26, [R30+0x8] ;  /* 0x000008001e1a1983 */ /* 0x000ea20000100800 */
[----:B---3--:R-:W-:-:S03]  /*ad20*/  @P0 IMAD.SHL.U32 R27, R27, 0x2, RZ ;  /* 0x000000021b1b0824 */ /* 0x008fc600078e00ff */
[----:B------:R-:W3:Y:S02]  /*ad30*/  @P1 LDL.64 R6, [R30] ;  /* 0x000000001e061983 */ /* 0x000ee40000100a00 */
[----:B------:R-:W-:Y:S02]  /*ad40*/  @P0 SHF.L.U32 R16, R27, R16, RZ ;  /* 0x000000101b100219 */ /* 0x000fe400000006ff */
[----:B----4-:R-:W-:-:S04]  /*ad50*/  @P0 SHF.R.U64 R5, R4, R23, R5 ;  /* 0x0000001704050219 */ /* 0x010fc80000001205 */
[----:B------:R-:W-:Y:S02]  /*ad60*/  @P0 LOP3.LUT R16, R16, R5, RZ, 0xfc, !PT ;  /* 0x0000000510100212 */ /* 0x000fe400078efcff */
[----:B------:R-:W4:Y:S01]  /*ad70*/  @!P1 LDL.64 R4, [R30] ;  /* 0x000000001e049983 */ /* 0x000f220000100a00 */
[----:B-----5:R-:W-:Y:S01]  /*ad80*/  @!P0 SHF.R.U64 R16, R14, R23, R15 ;  /* 0x000000170e108219 */ /* 0x020fe2000000120f */
[----:B------:R-:W-:Y:S01]  /*ad90*/  VIADD R14, R20, 0x34 ;  /* 0x00000034140e7836 */ /* 0x000fe20000000000 */
[----:B------:R-:W-:-:S04]  /*ada0*/  @P1 LOP3.LUT R23, R28, 0x3f, RZ, 0x3c, !PT ;  /* 0x0000003f1c171812 */ /* 0x000fc800078e3cff */
[----:B------:R-:W-:-:S04]  /*adb0*/  LOP3.LUT R24, R14, 0x34, RZ, 0xc0, !PT ;  /* 0x000000340e187812 */ /* 0x000fc800078ec0ff */
[----:B------:R-:W-:Y:S02]  /*adc0*/  ISETP.NE.AND P0, PT, R24, 0x34, PT ;  /* 0x000000341800780c */ /* 0x000fe40003f05270 */
[----:B------:R-:W-:-:S05]  /*add0*/  LEA.HI R15, R14, -R21, RZ, 0x1a ;  /* 0x800000150e0f7211 */ /* 0x000fca00078fd0ff */
[----:B------:R-:W-:-:S06]  /*ade0*/  IMAD R29, R15, 0x8, R0 ;  /* 0x000000080f1d7824 */ /* 0x000fcc00078e0200 */
[----:B------:R-:W5:Y:S04]  /*adf0*/  @!P0 LDL R27, [R29+0x8] ;  /* 0x000008001d1b8983 */ /* 0x000f680000100800 */
[----:B------:R-:W5:Y:S01]  /*ae00*/  @P0 LDL.64 R14, [R29] ;  /* 0x000000001d0e0983 */ /* 0x000f620000100a00 */
[----:B--2---:R-:W-:Y:S01]  /*ae10*/  @P1 IMAD.SHL.U32 R26, R26, 0x2, RZ ;  /* 0x000000021a1a1824 */ /* 0x004fe200078e00ff */
[----:B---3--:R-:W-:-:S04]  /*ae20*/  @P1 SHF.R.U64 R6, R6, R28, R7 ;  /* 0x0000001c06061219 */ /* 0x008fc80000001207 */
[----:B------:R-:W-:Y:S02]  /*ae30*/  @P1 SHF.L.U32 R23, R26, R23, RZ ;  /* 0x000000171a171219 */ /* 0x000fe400000006ff */
[----:B------:R-:W5:Y:S02]  /*ae40*/  @!P0 LDL R26, [R29+0x4] ;  /* 0x000004001d1a8983 */ /* 0x000f640000100800 */
[----:B------:R-:W-:Y:S02]  /*ae50*/  @P1 LOP3.LUT R23, R23, R6, RZ, 0xfc, !PT ;  /* 0x0000000617171212 */ /* 0x000fe400078efcff */
[----:B----4-:R-:W-:Y:S02]  /*ae60*/  @!P1 SHF.R.U64 R23, R4, R28, R5 ;  /* 0x0000001c04179219 */ /* 0x010fe40000001205 */
[----:B------:R-:W-:-:S04]  /*ae70*/  LOP3.LUT R5, R20, 0x20, RZ, 0xc0, !PT ;  /* 0x0000002014057812 */ /* 0x000fc800078ec0ff */
[----:B------:R-:W-:Y:S02]  /*ae80*/  SHF.R.U64 R12, R12, R5, R13 ;  /* 0x000000050c0c7219 */ /* 0x000fe4000000120d */
[----:B------:R-:W2:Y:S01]  /*ae90*/  LDL.128 R4, [R1] ;  /* 0x0000000001047983 */ /* 0x000ea20000100c00 */
[----:B------:R-:W-:-:S04]  /*aea0*/  IMAD.WIDE.U32 R2, R22, 0x8, R2 ;  /* 0x0000000816027825 */ /* 0x000fc800078e0002 */
[----:B------:R-:W-:Y:S01]  /*aeb0*/  VIADD R22, R20, 0x1a ;  /* 0x0000001a14167836 */ /* 0x000fe20000000000 */
[----:B------:R-:W-:Y:S01]  /*aec0*/  LOP3.LUT R12, R12, 0x1fff, RZ, 0xc0, !PT ;  /* 0x00001fff0c0c7812 */ /* 0x000fe200078ec0ff */
[----:B------:R-:W-:-:S05]  /*aed0*/  IMAD.MOV.U32 R13, RZ, RZ, RZ ;  /* 0x000000ffff0d7224 */ /* 0x000fca00078e00ff */
[----:B------:R0:W-:Y:S01]  /*aee0*/  STG.E.64 desc[UR4][R2.64], R12 ;  /* 0x0000000c02007986 */ /* 0x0001e2000c101b04 */
[----:B-----5:R-:W-:Y:S02]  /*aef0*/  @!P0 SHF.L.W.U32.HI R26, R26, 0xc, R27 ;  /* 0x0000000c1a1a8819 */ /* 0x020fe40000010e1b */
[----:B------:R-:W-:Y:S01]  /*af00*/  @P0 SHF.R.U64 R26, R14, R24, R15 ;  /* 0x000000180e1a0219 */ /* 0x000fe2000000120f */
[----:B--2---:R-:W-:-:S05]  /*af10*/  VIADD R7, R20, 0xd ;  /* 0x0000000d14077836 */ /* 0x004fca0000000000 */
[----:B------:R-:W-:Y:S02]  /*af20*/  LOP3.LUT R15, R7, 0x2d, RZ, 0xc0, !PT ;  /* 0x0000002d070f7812 */ /* 0x000fe400078ec0ff */
[----:B------:R-:W-:Y:S01]  /*af30*/  LOP3.LUT R7, R22, 0x3a, RZ, 0xc0, !PT ;  /* 0x0000003a16077812 */ /* 0x000fe200078ec0ff */
[----:B------:R-:W-:Y:S01]  /*af40*/  VIADD R22, R20, 0x27 ;  /* 0x0000002714167836 */ /* 0x000fe20000000000 */
[----:B------:R-:W-:Y:S02]  /*af50*/  SHF.R.U64 R14, R4, R15, R5 ;  /* 0x0000000f040e7219 */ /* 0x000fe40000001205 */
[----:B------:R-:W-:Y:S02]  /*af60*/  ISETP.GE.U32.AND P0, PT, R7, 0x34, PT ;  /* 0x000000340700780c */ /* 0x000fe40003f06070 */
[----:B------:R-:W-:Y:S01]  /*af70*/  LEA.HI R15, R22, -R21, RZ, 0x1a ;  /* 0x80000015160f7211 */ /* 0x000fe200078fd0ff */
[----:B------:R-:W-:Y:S01]  /*af80*/  VIADD R24, R20, 0x41 ;  /* 0x0000004114187836 */ /* 0x000fe20000000000 */
[----:B0-----:R-:W-:-:S03]  /*af90*/  LOP3.LUT R12, R14, 0x1fff, RZ, 0xc0, !PT ;  /* 0x00001fff0e0c7812 */ /* 0x001fc600078ec0ff */
[----:B------:R-:W-:Y:S01]  /*afa0*/  IMAD R15, R15, 0x8, R0 ;  /* 0x000000080f0f7824 */ /* 0x000fe200078e0200 */
[----:B------:R-:W-:-:S04]  /*afb0*/  SHF.R.U64 R14, R4, R7, R5 ;  /* 0x00000007040e7219 */ /* 0x000fc80000001205 */
[----:B------:R0:W2:Y:S01]  /*afc0*/  LDL.64 R4, [R15] ;  /* 0x000000000f047983 */ /* 0x0000a20000100a00 */
[----:B------:R-:W-:Y:S01]  /*afd0*/  LEA.HI R27, R24, -R21, RZ, 0x1a ;  /* 0x80000015181b7211 */ /* 0x000fe200078fd0ff */
[----:B------:R-:W-:Y:S01]  /*afe0*/  @P0 IMAD.SHL.U32 R6, R6, 0x2, RZ ;  /* 0x0000000206060824 */ /* 0x000fe200078e00ff */
[----:B------:R-:W-:-:S03]  /*aff0*/  @P0 LOP3.LUT R7, R7, 0x3f, RZ, 0x3c, !PT ;  /* 0x0000003f07070812 */ /* 0x000fc600078e3cff */
[----:B------:R-:W-:Y:S01]  /*b000*/  IMAD R28, R27, 0x8, R0 ;  /* 0x000000081b1c7824 */ /* 0x000fe200078e0200 */
[----:B------:R-:W-:Y:S01]  /*b010*/  @P0 SHF.L.U32 R7, R6, R7, RZ ;  /* 0x0000000706070219 */ /* 0x000fe200000006ff */
[----:B------:R-:W-:Y:S01]  /*b020*/  VIADD R27, R20, 0x4e ;  /* 0x0000004e141b7836 */ /* 0x000fe20000000000 */
[----:B------:R1:W-:Y:S02]  /*b030*/  STG.E.64 desc[UR4][R2.64+0x100], R12 ;  /* 0x0001000c02007986 */ /* 0x0003e4000c101b04 */
[----:B------:R-:W-:Y:S02]  /*b040*/  @P0 LOP3.LUT R14, R7, R14, RZ, 0xfc, !PT ;  /* 0x0000000e070e0212 */ /* 0x000fe400078efcff */
[----:B------:R-:W-:Y:S02]  /*b050*/  LEA.HI R7, R27, -R21, RZ, 0x1a ;  /* 0x800000151b077211 */ /* 0x000fe400078fd0ff */
[----:B------:R-:W-:-:S03]  /*b060*/  LOP3.LUT R6, R14, 0x1fff, RZ, 0xc0, !PT ;  /* 0x00001fff0e067812 */ /* 0x000fc600078ec0ff */
[----:B------:R-:W-:Y:S01]  /*b070*/  IMAD R30, R7, 0x8, R0 ;  /* 0x00000008071e7824 */ /* 0x000fe200078e0200 */
[----:B-1----:R-:W3:Y:S01]  /*b080*/  LDL.64 R12, [R28] ;  /* 0x000000001c0c7983 */ /* 0x002ee20000100a00 */
[----:B------:R-:W-:Y:S01]  /*b090*/  IMAD.MOV.U32 R7, RZ, RZ, RZ ;  /* 0x000000ffff077224 */ /* 0x000fe200078e00ff */
[----:B------:R-:W-:-:S04]  /*b0a0*/  LOP3.LUT R14, R8, 0x1fff, RZ, 0xc0, !PT ;  /* 0x00001fff080e7812 */ /* 0x000fc800078ec0ff */
[----:B------:R1:W-:Y:S01]  /*b0b0*/  STG.E.64 desc[UR4][R2.64+0x200], R6 ;  /* 0x0002000602007986 */ /* 0x0003e2000c101b04 */
[----:B0-----:R-:W-:Y:S02]  /*b0c0*/  IMAD.MOV.U32 R15, RZ, RZ, RZ ;  /* 0x000000ffff0f7224 */ /* 0x001fe400078e00ff */
[----:B------:R-:W-:-:S03]  /*b0d0*/  VIADD R8, R20, 0x68 ;  /* 0x0000006814087836 */ /* 0x000fc60000000000 */
[----:B------:R0:W-:Y:S04]  /*b0e0*/  STG.E.64 desc[UR4][R2.64+0x700], R14 ;  /* 0x0007000e02007986 */ /* 0x0001e8000c101b04 */
[----:B-1----:R1:W4:Y:S01]  /*b0f0*/  LDL.64 R6, [R30] ;  /* 0x000000001e067983 */ /* 0x0023220000100a00 */
[----:B0-----:R-:W-:-:S05]  /*b100*/  LOP3.LUT R14, R19, 0x1fff, RZ, 0xc0, !PT ;  /* 0x00001fff130e7812 */ /* 0x001fca00078ec0ff */
[----:B------:R0:W-:Y:S02]  /*b110*/  STG.E.64 desc[UR4][R2.64+0x900], R14 ;  /* 0x0009000e02007986 */ /* 0x0001e4000c101b04 */
[----:B0-----:R-:W-:Y:S02]  /*b120*/  LOP3.LUT R14, R17, 0x1fff, RZ, 0xc0, !PT ;  /* 0x00001fff110e7812 */ /* 0x001fe400078ec0ff */
[----:B------:R-:W-:-:S05]  /*b130*/  LEA.HI R17, R8, -R21, RZ, 0x1a ;  /* 0x8000001508117211 */ /* 0x000fca00078fd0ff */
[----:B-1----:R-:W-:Y:S01]  /*b140*/  IMAD R30, R17, 0x8, R0 ;  /* 0x00000008111e7824 */ /* 0x002fe200078e0200 */
[----:B------:R0:W-:Y:S04]  /*b150*/  STG.E.64 desc[UR4][R2.64+0xe00], R14 ;  /* 0x000e000e02007986 */ /* 0x0001e8000c101b04 */
[----:B0-----:R-:W5:Y:S01]  /*b160*/  LDL.64 R14, [R30] ;  /* 0x000000001e0e7983 */ /* 0x001f620000100a00 */
[----:B------:R-:W-:Y:S01]  /*b170*/  LOP3.LUT R28, R10, 0x1fff, RZ, 0xc0, !PT ;  /* 0x00001fff0a1c7812 */ /* 0x000fe200078ec0ff */
[----:B------:R-:W-:Y:S01]  /*b180*/  IMAD.MOV.U32 R19, RZ, RZ, RZ ;  /* 0x000000ffff137224 */ /* 0x000fe200078e00ff */
[----:B------:R-:W-:Y:S02]  /*b190*/  LOP3.LUT R18, R18, 0x1fff, RZ, 0xc0, !PT ;  /* 0x00001fff12127812 */ /* 0x000fe400078ec0ff */
[----:B------:R-:W-:Y:S01]  /*b1a0*/  LOP3.LUT R10, R11, 0x1fff, RZ, 0xc0, !PT ;  /* 0x00001fff0b0a7812 */ /* 0x000fe200078ec0ff */
[----:B------:R-:W-:-:S02]  /*b1b0*/  IMAD.MOV.U32 R11, RZ, RZ, RZ ;  /* 0x000000ffff0b7224 */ /* 0x000fc400078e00ff */
[----:B------:R0:W-:Y:S01]  /*b1c0*/  STG.E.64 desc[UR4][R2.64+0x1100], R18 ;  /* 0x0011001202007986 */ /* 0x0001e2000c101b04 */
[----:B------:R-:W-:-:S03]  /*b1d0*/  VIADD R17, R20, 0x82 ;  /* 0x0000008214117836 */ /* 0x000fc60000000000 */
[----:B------:R1:W-:Y:S02]  /*b1e0*/  STG.E.64 desc[UR4][R2.64+0x1600], R10 ;  /* 0x0016000a02007986 */ /* 0x0003e4000c101b04 */
[----:B------:R-:W-:Y:S02]  /*b1f0*/  LEA.HI R31, R17, -R21, RZ, 0x1a ;  /* 0x80000015111f7211 */ /* 0x000fe400078fd0ff */
[----:B0-----:R-:W-:Y:S02]  /*b200*/  LOP3.LUT R18, R9, 0x1fff, RZ, 0xc0, !PT ;  /* 0x00001fff09127812 */ /* 0x001fe400078ec0ff */
[----:B------:R-:W-:Y:S02]  /*b210*/  LOP3.LUT R9, R22, 0x27, RZ, 0xc0, !PT ;  /* 0x0000002716097812 */ /* 0x000fe400078ec0ff */
[----:B-1----:R-:W-:Y:S01]  /*b220*/  LOP3.LUT R10, R25, 0x1fff, RZ, 0xc0, !PT ;  /* 0x00001fff190a7812 */ /* 0x002fe200078ec0ff */
[----:B------:R-:W-:-:S04]  /*b230*/  IMAD.MOV.U32 R29, RZ, RZ, RZ ;  /* 0x000000ffff1d7224 */ /* 0x000fc800078e00ff */
[----:B------:R0:W-:Y:S01]  /*b240*/  STG.E.64 desc[UR4][R2.64+0x1800], R10 ;  /* 0x0018000a02007986 */ /* 0x0001e2000c101b04 */
[----:B------:R-:W-:-:S03]  /*b250*/  IMAD R31, R31, 0x8, R0 ;  /* 0x000000081f1f7824 */ /* 0x000fc600078e0200 */
[----:B------:R1:W-:Y:S01]  /*b260*/  STG.E.64 desc[UR4][R2.64+0x1300], R18 ;  /* 0x0013001202007986 */ /* 0x0003e2000c101b04 */
[----:B0-----:R-:W-:-:S03]  /*b270*/  LOP3.LUT R10, R23, 0x1fff, RZ, 0xc0, !PT ;  /* 0x00001fff170a7812 */ /* 0x001fc600078ec0ff */
[----:B------:R0:W-:Y:S04]  /*b280*/  STG.E.64 desc[UR4][R2.64+0xc00], R28 ;  /* 0x000c001c02007986 */ /* 0x0001e8000c101b04 */
[----:B------:R2:W-:Y:S04]  /*b290*/  STG.E.64 desc[UR4][R2.64+0x1d00], R10 ;  /* 0x001d000a02007986 */ /* 0x0005e8000c101b04 */
[----:B-1----:R1:W5:Y:S01]  /*b2a0*/  LDL.64 R18, [R31] ;  /* 0x000000001f127983 */ /* 0x0023620000100a00 */
[----:B0-----:R-:W-:Y:S01]  /*b2b0*/  LOP3.LUT R28, R16, 0x1fff, RZ, 0xc0, !PT ;  /* 0x00001fff101c7812 */ /* 0x001fe200078ec0ff */
[----:B------:R-:W-:Y:S01]  /*b2c0*/  VIADD R16, R20, 0xa9 ;  /* 0x000000a914107836 */ /* 0x000fe20000000000 */
[----:B------:R-:W-:Y:S01]  /*b2d0*/  LOP3.LUT R22, R26, 0x1fff, RZ, 0xc0, !PT ;  /* 0x00001fff1a167812 */ /* 0x000fe200078ec0ff */
[----:B------:R-:W-:Y:S01]  /*b2e0*/  IMAD.MOV.U32 R23, RZ, RZ, RZ ;  /* 0x000000ffff177224 */ /* 0x000fe200078e00ff */
[----:B------:R-:W-:Y:S01]  /*b2f0*/  LOP3.LUT R27, R27, 0x2e, RZ, 0xc0, !PT ;  /* 0x0000002e1b1b7812 */ /* 0x000fe200078ec0ff */
[----:B------:R-:W-:Y:S04]  /*b300*/  STG.E.64 desc[UR4][R2.64+0x1b00], R28 ;  /* 0x001b001c02007986 */ /* 0x000fe8000c101b04 */
[----:B------:R-:W-:Y:S01]  /*b310*/  STG.E.64 desc[UR4][R2.64+0x400], R22 ;  /* 0x0004001602007986 */ /* 0x000fe2000c101b04 */
[----:B------:R-:W-:Y:S01]  /*b320*/  VIADD R26, R20, 0xea ;  /* 0x000000ea141a7836 */ /* 0x000fe20000000000 */
[----:B--2---:R-:W-:Y:S01]  /*b330*/  SHF.R.U64 R5, R4, R9, R5 ;  /* 0x0000000904057219 */ /* 0x004fe20000001205 */
[----:B------:R-:W-:-:S05]  /*b340*/  VIADD R4, R20, 0x8f ;  /* 0x0000008f14047836 */ /* 0x000fca0000000000 */
[----:B------:R-:W-:Y:S02]  /*b350*/  LEA.HI R9, R4, -R21, RZ, 0x1a ;  /* 0x8000001504097211 */ /* 0x000fe400078fd0ff */
[----:B------:R-:W-:Y:S02]  /*b360*/  LOP3.LUT R10, R5, 0x1fff, RZ, 0xc0, !PT ;  /* 0x00001fff050a7812 */ /* 0x000fe400078ec0ff */
[----:B------:R-:W-:Y:S01]  /*b370*/  LOP3.LUT R5, R24, 0x21, RZ, 0xc0, !PT ;  /* 0x0000002118057812 */ /* 0x000fe200078ec0ff */
[----:B------:R-:W-:Y:S02]  /*b380*/  IMAD R24, R9, 0x8, R0 ;  /* 0x0000000809187824 */ /* 0x000fe400078e0200 */
[----:B------:R0:W-:Y:S01]  /*b390*/  STG.E.64 desc[UR4][R2.64+0x300], R10 ;  /* 0x0003000a02007986 */ /* 0x0001e2000c101b04 */
[----:B------:R-:W-:Y:S01]  /*b3a0*/  VIADD R9, R20, 0xc3 ;  /* 0x000000c314097836 */ /* 0x000fe20000000000 */
[----:B---3--:R-:W-:Y:S01]  /*b3b0*/  SHF.R.U64 R12, R12, R5, R13 ;  /* 0x000000050c0c7219 */ /* 0x008fe2000000120d */
[----:B------:R-:W-:Y:S01]  /*b3c0*/  VIADD R5, R20, 0xd0 ;  /* 0x000000d014057836 */ /* 0x000fe20000000000 */
[-C--:B------:R-:W-:Y:S01]  /*b3d0*/  LEA.HI R13, R16, -R21.reuse, RZ, 0x1a ;  /* 0x80000015100d7211 */ /* 0x080fe200078fd0ff */
[----:B0-----:R-:W2:Y:S01]  /*b3e0*/  LDL.64 R10, [R24] ;  /* 0x00000000180a7983 */ /* 0x001ea20000100a00 */
[----:B------:R-:W-:-:S03]  /*b3f0*/  LEA.HI R23, R9, -R21, RZ, 0x1a ;  /* 0x8000001509177211 */ /* 0x000fc600078fd0ff */
[--C-:B------:R-:W-:Y:S01]  /*b400*/  IMAD R13, R13, 0x8, R0.reuse ;  /* 0x000000080d0d7824 */ /* 0x100fe200078e0200 */
[----:B------:R-:W-:Y:S01]  /*b410*/  LEA.HI R29, R5, -R21, RZ, 0x1a ;  /* 0x80000015051d7211 */ /* 0x000fe200078fd0ff */
[----:B------:R-:W-:-:S04]  /*b420*/  IMAD R25, R23, 0x8, R0 ;  /* 0x0000000817197824 */ /* 0x000fc800078e0200 */
[----:B------:R-:W-:Y:S02]  /*b430*/  IMAD R29, R29, 0x8, R0 ;  /* 0x000000081d1d7824 */ /* 0x000fe400078e0200 */
[----:B------:R-:W3:Y:S01]  /*b440*/  LDL.64 R24, [R25] ;  /* 0x0000000019187983 */ /* 0x000ee20000100a00 */
[----:B----4-:R-:W-:Y:S01]  /*b450*/  SHF.R.U64 R27, R6, R27, R7 ;  /* 0x0000001b061b7219 */ /* 0x010fe20000001207 */
[----:B------:R-:W-:Y:S01]  /*b460*/  IMAD.MOV.U32 R7, RZ, RZ, RZ ;  /* 0x000000ffff077224 */ /* 0x000fe200078e00ff */
[----:B------:R-:W-:Y:S02]  /*b470*/  LOP3.LUT R6, R12, 0x1fff, RZ, 0xc0, !PT ;  /* 0x00001fff0c067812 */ /* 0x000fe400078ec0ff */
[----:B------:R-:W4:Y:S04]  /*b480*/  LDL.64 R12, [R13] ;  /* 0x000000000d0c7983 */ /* 0x000f280000100a00 */
[----:B------:R0:W-:Y:S01]  /*b490*/  STG.E.64 desc[UR4][R2.64+0x500], R6 ;  /* 0x0005000602007986 */ /* 0x0001e2000c101b04 */
[----:B------:R-:W-:-:S02]  /*b4a0*/  LOP3.LUT R22, R27, 0x1fff, RZ, 0xc0, !PT ;  /* 0x00001fff1b167812 */ /* 0x000fc400078ec0ff */
[----:B------:R-:W-:Y:S01]  /*b4b0*/  LEA.HI R27, R26, -R21, RZ, 0x1a ;  /* 0x800000151a1b7211 */ /* 0x000fe200078fd0ff */
[----:B------:R-:W-:Y:S01]  /*b4c0*/  IMAD.MOV.U32 R23, RZ, RZ, RZ ;  /* 0x000000ffff177224 */ /* 0x000fe200078e00ff */
[----:B0-----:R-:W3:Y:S03]  /*b4d0*/  LDL.64 R6, [R29] ;  /* 0x000000001d067983 */ /* 0x001ee60000100a00 */
[----:B------:R-:W-:Y:S01]  /*b4e0*/  IMAD R28, R27, 0x8, R0 ;  /* 0x000000081b1c7824 */ /* 0x000fe200078e0200 */
[----:B------:R-:W-:Y:S01]  /*b4f0*/  LOP3.LUT R27, R8, 0x28, RZ, 0xc0, !PT ;  /* 0x00000028081b7812 */ /* 0x000fe200078ec0ff */
[----:B------:R0:W-:Y:S01]  /*b500*/  STG.E.64 desc[UR4][R2.64+0x600], R22 ;  /* 0x0006001602007986 */ /* 0x0001e2000c101b04 */
[----:B------:R-:W-:-:S03]  /*b510*/  VIADD R8, R20, 0x104 ;  /* 0x0000010414087836 */ /* 0x000fc60000000000 */
[----:B0-----:R0:W3:Y:S01]  /*b520*/  LDL.64 R22, [R28] ;  /* 0x000000001c167983 */ /* 0x0010e20000100a00 */
[----:B-----5:R-:W-:Y:S02]  /*b530*/  SHF.R.U64 R27, R14, R27, R15 ;  /* 0x0000001b0e1b7219 */ /* 0x020fe4000000120f */
[----:B------:R-:W-:-:S05]  /*b540*/  LEA.HI R15, R8, -R21, RZ, 0x1a ;  /* 0x80000015080f7211 */ /* 0x000fca00078fd0ff */
[----:B------:R-:W-:-:S06]  /*b550*/  IMAD R15, R15, 0x8, R0 ;  /* 0x000000080f0f7824 */ /* 0x000fcc00078e0200 */
[----:B------:R-:W5:Y:S01]  /*b560*/  LDL.64 R14, [R15] ;  /* 0x000000000f0e7983 */ /* 0x000f620000100a00 */
[----:B------:R-:W-:Y:S02]  /*b570*/  LOP3.LUT R17, R17, 0x22, RZ, 0xc0, !PT ;  /* 0x0000002211117812 */ /* 0x000fe400078ec0ff */
[----:B------:R-:W-:Y:S02]  /*b580*/  LOP3.LUT R5, R5, 0x30, RZ, 0xc0, !PT ;  /* 0x0000003005057812 */ /* 0x000fe400078ec0ff */
[----:B------:R-:W-:Y:S01]  /*b590*/  LOP3.LUT R9, R9, 0x23, RZ, 0xc0, !PT ;  /* 0x0000002309097812 */ /* 0x000fe200078ec0ff */
[----:B-1----:R-:W-:Y:S02]  /*b5a0*/  IMAD.MOV.U32 R31, RZ, RZ, RZ ;  /* 0x000000ffff1f7224 */ /* 0x002fe400078e00ff */
[----:B0-----:R-:W-:Y:S01]  /*b5b0*/  VIADD R28, R20, 0x145 ;  /* 0x00000145141c7836 */ /* 0x001fe20000000000 */
[----:B------:R-:W-:Y:S02]  /*b5c0*/  SHF.R.U64 R19, R18, R17, R19 ;  /* 0x0000001112137219 */ /* 0x000fe40000001213 */
[----:B------:R-:W-:-:S02]  /*b5d0*/  LOP3.LUT R17, R4, 0x2f, RZ, 0xc0, !PT ;  /* 0x0000002f04117812 */ /* 0x000fc400078ec0ff */
[----:B------:R-:W-:Y:S02]  /*b5e0*/  LOP3.LUT R18, R27, 0x1fff, RZ, 0xc0, !PT ;  /* 0x00001fff1b127812 */ /* 0x000fe400078ec0ff */
[----:B--2---:R-:W-:Y:S02]  /*b5f0*/  SHF.R.U64 R17, R10, R17, R11 ;  /* 0x000000110a117219 */ /* 0x004fe4000000120b */
[----:B------:R-:W-:Y:S01]  /*b600*/  LOP3.LUT R10, R19, 0x1fff, RZ, 0xc0, !PT ;  /* 0x00001fff130a7812 */ /* 0x000fe200078ec0ff */
[----:B------:R-:W-:-:S05]  /*b610*/  IMAD.MOV.U32 R19, RZ, RZ, RZ ;  /* 0x000000ffff137224 */ /* 0x000fca00078e00ff */
[----:B------:R0:W-:Y:S01]  /*b620*/  STG.E.64 desc[UR4][R2.64+0x800], R18 ;  /* 0x0008001202007986 */ /* 0x0001e2000c101b04 */
[----:B------:R-:W-:Y:S01]  /*b630*/  IMAD.MOV.U32 R11, RZ, RZ, RZ ;  /* 0x000000ffff0b7224 */ /* 0x000fe200078e00ff */
[----:B0-----:R-:W-:Y:S02]  /*b640*/  LOP3.LUT R18, R17, 0x1fff, RZ, 0xc0, !PT ;  /* 0x00001fff11127812 */ /* 0x001fe400078ec0ff */
[----:B------:R-:W-:-:S04]  /*b650*/  LOP3.LUT R17, R16, 0x29, RZ, 0xc0, !PT ;  /* 0x0000002910117812 */ /* 0x000fc800078ec0ff */
[----:B----4-:R-:W-:Y:S01]  /*b660*/  SHF.R.U64 R17, R12, R17, R13 ;  /* 0x000000110c117219 */ /* 0x010fe2000000120d */
[----:B------:R-:W-:Y:S01]  /*b670*/  VIADD R12, R20, 0x111 ;  /* 0x00000111140c7836 */ /* 0x000fe20000000000 */
[----:B------:R0:W-:Y:S01]  /*b680*/  STG.E.64 desc[UR4][R2.64+0xa00], R10 ;  /* 0x000a000a02007986 */ /* 0x0001e2000c101b04 */
[----:B---3--:R-:W-:Y:S02]  /*b690*/  SHF.R.U64 R9, R24, R9, R25 ;  /* 0x0000000918097219 */ /* 0x008fe40000001219 */
[----:B------:R-:W-:Y:S02]  /*b6a0*/  SHF.R.U64 R6, R6, R5, R7 ;  /* 0x0000000506067219 */ /* 0x000fe40000001207 */
[----:B------:R-:W-:Y:S01]  /*b6b0*/  LEA.HI R5, R12, -R21, RZ, 0x1a ;  /* 0x800000150c057211 */ /* 0x000fe200078fd0ff */
[----:B0-----:R-:W-:Y:S01]  /*b6c0*/  VIADD R10, R20, 0x12b ;  /* 0x0000012b140a7836 */ /* 0x001fe20000000000 */
[----:B------:R-:W-:-:S03]  /*b6d0*/  LOP3.LUT R30, R9, 0x1fff, RZ, 0xc0, !PT ;  /* 0x00001fff091e7812 */ /* 0x000fc600078ec0ff */
[--C-:B------:R-:W-:Y:S01]  /*b6e0*/  IMAD R5, R5, 0x8, R0.reuse ;  /* 0x0000000805057824 */ /* 0x100fe200078e0200 */
[----:B------:R-:W-:Y:S01]  /*b6f0*/  LEA.HI R9, R10, -R21, RZ, 0x1a ;  /* 0x800000150a097211 */ /* 0x000fe200078fd0ff */
[----:B------:R0:W-:Y:S01]  /*b700*/  STG.E.64 desc[UR4][R2.64+0xb00], R18 ;  /* 0x000b001202007986 */ /* 0x0001e2000c101b04 */
[----:B------:R-:W-:Y:S02]  /*b710*/  LOP3.LUT R7, R26, 0x2a, RZ, 0xc0, !PT ;  /* 0x0000002a1a077812 */ /* 0x000fe400078ec0ff */
[----:B------:R-:W-:Y:S01]  /*b720*/  LOP3.LUT R16, R17, 0x1fff, RZ, 0xc0, !PT ;  /* 0x00001fff11107812 */ /* 0x000fe200078ec0ff */
[----:B------:R-:W2:Y:S01]  /*b730*/  LDL.64 R4, [R5] ;  /* 0x0000000005047983 */ /* 0x000ea20000100a00 */
[----:B------:R-:W-:Y:S01]  /*b740*/  IMAD.MOV.U32 R17, RZ, RZ, RZ ;  /* 0x000000ffff117224 */ /* 0x000fe200078e00ff */
[----:B------:R-:W-:Y:S01]  /*b750*/  SHF.R.U64 R23, R22, R7, R23 ;  /* 0x0000000716177219 */ /* 0x000fe20000001217 */
[C---:B------:R-:W-:Y:S01]  /*b760*/  VIADD R26, R20.reuse, 0x152 ;  /* 0x00000152141a7836 */ /* 0x040fe20000000000 */
[----:B------:R1:W-:Y:S01]  /*b770*/  STG.E.64 desc[UR4][R2.64+0xf00], R30 ;  /* 0x000f001e02007986 */ /* 0x0003e2000c101b04 */
[----:B------:R-:W-:Y:S01]  /*b780*/  VIADD R24, R20, 0x16c ;  /* 0x0000016c14187836 */ /* 0x000fe20000000000 */
[----:B0-----:R-:W-:Y:S01]  /*b790*/  LOP3.LUT R18, R6, 0x1fff, RZ, 0xc0, !PT ;  /* 0x00001fff06127812 */ /* 0x001fe200078ec0ff */
[----:B------:R-:W-:Y:S01]  /*b7a0*/  IMAD R6, R9, 0x8, R0 ;  /* 0x0000000809067824 */ /* 0x000fe200078e0200 */
[----:B------:R-:W-:Y:S01]  /*b7b0*/  LEA.HI R9, R28, -R21, RZ, 0x1a ;  /* 0x800000151c097211 */ /* 0x000fe200078fd0ff */
[C---:B------:R-:W-:Y:S01]  /*b7c0*/  VIADD R22, R20.reuse, 0x186 ;  /* 0x0000018614167836 */ /* 0x040fe20000000000 */
[----:B------:R0:W-:Y:S01]  /*b7d0*/  STG.E.64 desc[UR4][R2.64+0xd00], R16 ;  /* 0x000d001002007986 */ /* 0x0001e2000c101b04 */
[----:B-1----:R-:W-:-:S03]  /*b7e0*/  VIADD R30, R20, 0x193 ;  /* 0x00000193141e7836 */ /* 0x002fc60000000000 */
[----:B------:R-:W3:Y:S01]  /*b7f0*/  LDL.64 R6, [R6] ;  /* 0x0000000006067983 */ /* 0x000ee20000100a00 */
[-C--:B------:R-:W-:Y:S01]  /*b800*/  LEA.HI R13, R26, -R21.reuse, RZ, 0x1a ;  /* 0x800000151a0d7211 */ /* 0x080fe200078fd0ff */
[--C-:B------:R-:W-:Y:S02]  /*b810*/  IMAD R9, R9, 0x8, R0.reuse ;  /* 0x0000000809097824 */ /* 0x100fe400078e0200 */
[----:B------:R1:W-:Y:S01]  /*b820*/  STG.E.64 desc[UR4][R2.64+0x1000], R18 ;  /* 0x0010001202007986 */ /* 0x0003e2000c101b04 */
[-C--:B0-----:R-:W-:Y:S01]  /*b830*/  LEA.HI R17, R24, -R21.reuse, RZ, 0x1a ;  /* 0x8000001518117211 */ /* 0x081fe200078fd0ff */
[----:B------:R-:W-:Y:S01]  /*b840*/  IMAD R16, R13, 0x8, R0 ;  /* 0x000000080d107824 */ /* 0x000fe200078e0200 */
[----:B------:R-:W-:Y:S02]  /*b850*/  LOP3.LUT R11, R8, 0x24, RZ, 0xc0, !PT ;  /* 0x00000024080b7812 */ /* 0x000fe400078ec0ff */
[----:B------:R-:W4:Y:S01]  /*b860*/  LDL.64 R8, [R9] ;  /* 0x0000000009087983 */ /* 0x000f220000100a00 */
[----:B-1----:R-:W-:-:S02]  /*b870*/  LEA.HI R19, R22, -R21, RZ, 0x1a ;  /* 0x8000001516137211 */ /* 0x002fc400078fd0ff */
[----:B------:R-:W-:Y:S01]  /*b880*/  LEA.HI R21, R30, -R21, RZ, 0x1a ;  /* 0x800000151e157211 */ /* 0x000fe200078fd0ff */
[--C-:B------:R-:W-:Y:S02]  /*b890*/  IMAD R13, R17, 0x8, R0.reuse ;  /* 0x00000008110d7824 */ /* 0x100fe400078e0200 */
[--C-:B------:R-:W-:Y:S01]  /*b8a0*/  IMAD R18, R19, 0x8, R0.reuse ;  /* 0x0000000813127824 */ /* 0x100fe200078e0200 */
[----:B-----5:R-:W-:Y:S01]  /*b8b0*/  SHF.R.U64 R11, R14, R11, R15 ;  /* 0x0000000b0e0b7219 */ /* 0x020fe2000000120f */
[----:B------:R-:W-:Y:S01]  /*b8c0*/  IMAD R20, R21, 0x8, R0 ;  /* 0x0000000815147824 */ /* 0x000fe200078e0200 */
[----:B------:R-:W5:Y:S04]  /*b8d0*/  LDL.64 R16, [R16] ;  /* 0x0000000010107983 */ /* 0x000f680000100a00 */
[----:B------:R-:W5:Y:S04]  /*b8e0*/  LDL.64 R18, [R18] ;  /* 0x0000000012127983 */ /* 0x000f680000100a00 */
[----:B------:R0:W5:Y:S04]  /*b8f0*/  LDL.64 R14, [R13] ;  /* 0x000000000d0e7983 */ /* 0x0001680000100a00 */
[----:B------:R-:W5:Y:S01]  /*b900*/  LDL.64 R20, [R20] ;  /* 0x0000000014147983 */ /* 0x000f620000100a00 */
[----:B------:R-:W-:Y:S01]  /*b910*/  LOP3.LUT R25, R12, 0x31, RZ, 0xc0, !PT ;  /* 0x000000310c197812 */ /* 0x000fe200078ec0ff */
[----:B0-----:R-:W-:-:S03]  /*b920*/  IMAD.MOV.U32 R13, RZ, RZ, RZ ;  /* 0x000000ffff0d7224 */ /* 0x001fc600078e00ff */
[----:B--2---:R-:W-:Y:S02]  /*b930*/  SHF.R.U64 R25, R4, R25, R5 ;  /* 0x0000001904197219 */ /* 0x004fe40000001205 */
[----:B------:R-:W-:Y:S02]  /*b940*/  LOP3.LUT R5, R10, 0x2b, RZ, 0xc0, !PT ;  /* 0x0000002b0a057812 */ /* 0x000fe400078ec0ff */
[----:B------:R-:W-:Y:S02]  /*b950*/  LOP3.LUT R4, R23, 0x1fff, RZ, 0xc0, !PT ;  /* 0x00001fff17047812 */ /* 0x000fe400078ec0ff */
[----:B------:R-:W-:Y:S02]  /*b960*/  LOP3.LUT R23, R28, 0x25, RZ, 0xc0, !PT ;  /* 0x000000251c177812 */ /* 0x000fe400078ec0ff */
[----:B------:R-:W-:Y:S02]  /*b970*/  LOP3.LUT R10, R11, 0x1fff, RZ, 0xc0, !PT ;  /* 0x00001fff0b0a7812 */ /* 0x000fe400078ec0ff */
[----:B---3--:R-:W-:Y:S01]  /*b980*/  SHF.R.U64 R7, R6, R5, R7 ;  /* 0x0000000506077219 */ /* 0x008fe20000001207 */
[----:B------:R-:W-:Y:S01]  /*b990*/  IMAD.MOV.U32 R5, RZ, RZ, RZ ;  /* 0x000000ffff057224 */ /* 0x000fe200078e00ff */
[----:B------:R-:W-:-:S02]  /*b9a0*/  LOP3.LUT R6, R25, 0x1fff, RZ, 0xc0, !PT ;  /* 0x00001fff19067812 */ /* 0x000fc400078ec0ff */
[----:B------:R-:W-:Y:S01]  /*b9b0*/  LOP3.LUT R12, R7, 0x1fff, RZ, 0xc0, !PT ;  /* 0x00001fff070c7812 */ /* 0x000fe200078ec0ff */
[----:B------:R-:W-:Y:S01]  /*b9c0*/  IMAD.MOV.U32 R7, RZ, RZ, RZ ;  /* 0x000000ffff077224 */ /* 0x000fe200078e00ff */
[----:B------:R0:W-:Y:S01]  /*b9d0*/  STG.E.64 desc[UR4][R2.64+0x1200], R4 ;  /* 0x0012000402007986 */ /* 0x0001e2000c101b04 */
[----:B------:R-:W-:Y:S01]  /*b9e0*/  LOP3.LUT R25, R26, 0x32, RZ, 0xc0, !PT ;  /* 0x000000321a197812 */ /* 0x000fe200078ec0ff */
[----:B------:R-:W-:Y:S02]  /*b9f0*/  IMAD.MOV.U32 R11, RZ, RZ, RZ ;  /* 0x000000ffff0b7224 */ /* 0x000fe400078e00ff */
[----:B------:R1:W-:Y:S01]  /*ba00*/  STG.E.64 desc[UR4][R2.64+0x1500], R6 ;  /* 0x0015000602007986 */ /* 0x0003e2000c101b04 */
[----:B----4-:R-:W-:Y:S02]  /*ba10*/  SHF.R.U64 R23, R8, R23, R9 ;  /* 0x0000001708177219 */ /* 0x010fe40000001209 */
[----:B------:R-:W-:Y:S01]  /*ba20*/  LOP3.LUT R9, R22, 0x26, RZ, 0xc0, !PT ;  /* 0x0000002616097812 */ /* 0x000fe200078ec0ff */
[----:B------:R2:W-:Y:S01]  /*ba30*/  STG.E.64 desc[UR4][R2.64+0x1700], R12 ;  /* 0x0017000c02007986 */ /* 0x0005e2000c101b04 */
[----:B0-----:R-:W-:-:S02]  /*ba40*/  LOP3.LUT R5, R24, 0x2c, RZ, 0xc0, !PT ;  /* 0x0000002c18057812 */ /* 0x001fc400078ec0ff */
[----:B-1----:R-:W-:Y:S02]  /*ba50*/  LOP3.LUT R7, R30, 0x33, RZ, 0xc0, !PT ;  /* 0x000000331e077812 */ /* 0x002fe400078ec0ff */
[----:B-----5:R-:W-:Y:S01]  /*ba60*/  SHF.R.U64 R25, R16, R25, R17 ;  /* 0x0000001910197219 */ /* 0x020fe20000001211 */
[----:B------:R0:W-:Y:S01]  /*ba70*/  STG.E.64 desc[UR4][R2.64+0x1400], R10 ;  /* 0x0014000a02007986 */ /* 0x0001e2000c101b04 */
[----:B------:R-:W-:Y:S02]  /*ba80*/  SHF.R.U64 R9, R18, R9, R19 ;  /* 0x0000000912097219 */ /* 0x000fe40000001213 */
[----:B------:R-:W-:Y:S02]  /*ba90*/  SHF.R.U64 R8, R14, R5, R15 ;  /* 0x000000050e087219 */ /* 0x000fe4000000120f */
[----:B--2---:R-:W-:Y:S01]  /*baa0*/  SHF.R.U64 R12, R20, R7, R21 ;  /* 0x00000007140c7219 */ /* 0x004fe20000001215 */
[----:B------:R-:W-:Y:S01]  /*bab0*/  IMAD.MOV.U32 R5, RZ, RZ, RZ ;  /* 0x000000ffff057224 */ /* 0x000fe200078e00ff */
[----:B------:R-:W-:Y:S01]  /*bac0*/  LOP3.LUT R4, R23, 0x1fff, RZ, 0xc0, !PT ;  /* 0x00001fff17047812 */ /* 0x000fe200078ec0ff */
[----:B------:R-:W-:Y:S01]  /*bad0*/  IMAD.MOV.U32 R7, RZ, RZ, RZ ;  /* 0x000000ffff077224 */ /* 0x000fe200078e00ff */
[----:B0-----:R-:W-:Y:S01]  /*bae0*/  LOP3.LUT R10, R9, 0x1fff, RZ, 0xc0, !PT ;  /* 0x00001fff090a7812 */ /* 0x001fe200078ec0ff */
[----:B------:R-:W-:Y:S01]  /*baf0*/  IMAD.MOV.U32 R9, RZ, RZ, RZ ;  /* 0x000000ffff097224 */ /* 0x000fe200078e00ff */
[----:B------:R-:W-:-:S02]  /*bb00*/  LOP3.LUT R6, R25, 0x1fff, RZ, 0xc0, !PT ;  /* 0x00001fff19067812 */ /* 0x000fc400078ec0ff */
[----:B------:R-:W-:Y:S02]  /*bb10*/  LOP3.LUT R8, R8, 0x1fff, RZ, 0xc0, !PT ;  /* 0x00001fff08087812 */ /* 0x000fe400078ec0ff */
[----:B------:R-:W-:Y:S01]  /*bb20*/  LOP3.LUT R12, R12, 0x1fff, RZ, 0xc0, !PT ;  /* 0x00001fff0c0c7812 */ /* 0x000fe200078ec0ff */
[----:B------:R-:W-:Y:S04]  /*bb30*/  STG.E.64 desc[UR4][R2.64+0x1900], R4 ;  /* 0x0019000402007986 */ /* 0x000fe8000c101b04 */
[----:B------:R-:W-:Y:S04]  /*bb40*/  STG.E.64 desc[UR4][R2.64+0x1a00], R6 ;  /* 0x001a000602007986 */ /* 0x000fe8000c101b04 */
[----:B------:R-:W-:Y:S04]  /*bb50*/  STG.E.64 desc[UR4][R2.64+0x1c00], R8 ;  /* 0x001c000802007986 */ /* 0x000fe8000c101b04 */
[----:B------:R-:W-:Y:S04]  /*bb60*/  STG.E.64 desc[UR4][R2.64+0x1e00], R10 ;  /* 0x001e000a02007986 */ /* 0x000fe8000c101b04 */
[----:B------:R-:W-:Y:S01]  /*bb70*/  STG.E.64 desc[UR4][R2.64+0x1f00], R12 ;  /* 0x001f000c02007986 */ /* 0x000fe2000c101b04 */
[----:B------:R-:W-:Y:S05]  /*bb80*/  EXIT ;  /* 0x000000000000794d */ /* 0x000fea0003800000 */
.L_x_15:
[----:B------:R-:W0:Y:S02]  /*bb90*/  S2R R11, SR_TID.X ;  /* 0x00000000000b7919 */ /* 0x000e240000002100 */
[----:B0-----:R-:W-:-:S04]  /*bba0*/  IMAD R8, R11, 0x6, RZ ;  /* 0x000000060b087824 */ /* 0x001fc800078e02ff */
[----:B------:R-:W-:-:S05]  /*bbb0*/  IMAD.WIDE.U32 R22, R8, 0x8, R4 ;  /* 0x0000000808167825 */ /* 0x000fca00078e0004 */
[----:B------:R-:W2:Y:S04]  /*bbc0*/  LDG.E.64.CONSTANT R12, desc[UR4][R22.64] ;  /* 0x00000004160c7981 */ /* 0x000ea8000c1e9b00 */
[----:B------:R-:W3:Y:S04]  /*bbd0*/  LDG.E.64.CONSTANT R20, desc[UR4][R22.64+0x8] ;  /* 0x0000080416147981 */ /* 0x000ee8000c1e9b00 */
[----:B------:R-:W4:Y:S04]  /*bbe0*/  LDG.E.64.CONSTANT R18, desc[UR4][R22.64+0x10] ;  /* 0x0000100416127981 */ /* 0x000f28000c1e9b00 */
[----:B------:R-:W5:Y:S04]  /*bbf0*/  LDG.E.64.CONSTANT R6, desc[UR4][R22.64+0x18] ;  /* 0x0000180416067981 */ /* 0x000f68000c1e9b00 */
[----:B------:R-:W5:Y:S04]  /*bc00*/  LDG.E.64.CONSTANT R16, desc[UR4][R22.64+0x20] ;  /* 0x0000200416107981 */ /* 0x000f68000c1e9b00 */
[----:B------:R-:W5:Y:S04]  /*bc10*/  LDG.E.64.CONSTANT R14, desc[UR4][R22.64+0x28] ;  /* 0x00002804160e7981 */ /* 0x000f68000c1e9b00 */
[----:B------:R-:W5:Y:S01]  /*bc20*/  LDG.E.64.CONSTANT R28, desc[UR4][R22.64+0x30] ;  /* 0x00003004161c7981 */ /* 0x000f62000c1e9b00 */
[----:B------:R-:W-:-:S02]  /*bc30*/  IMAD R5, R11, 0x180, RZ ;  /* 0x000001800b057824 */ /* 0x000fc400078e02ff */
[----:B------:R-:W-:-:S03]  /*bc40*/  VIADD R27, R24, -UR6 ;  /* 0x80000006181b7c36 */ /* 0x000fc60008000000 */
[----:B------:R-:W-:-:S05]  /*bc50*/  LEA.HI R0, R5, -R8, RZ, 0x1a ;  /* 0x8000000805007211 */ /* 0x000fca00078fd0ff */
[----:B------:R-:W-:-:S04]  /*bc60*/  IMAD R9, R0, 0x8, R27 ;  /* 0x0000000800097824 */ /* 0x000fc800078e021b */
[----:B------:R-:W-:Y:S02]  /*bc70*/  IMAD R0, R0, 0x8, R9 ;  /* 0x0000000800007824 */ /* 0x000fe400078e0209 */
[----:B------:R-:W-:-:S05]  /*bc80*/  VIADD R25, R5, 0x40 ;  /* 0x0000004005197836 */ /* 0x000fca0000000000 */
[----:B------:R-:W-:Y:S01]  /*bc90*/  LEA.HI R4, R25, -R8, RZ, 0x1a ;  /* 0x8000000819047211 */ /* 0x000fe200078fd0ff */
[----:B--2---:R0:W-:Y:S04]  /*bca0*/  STL.64 [R27], R12 ;  /* 0x0000000c1b007387 */ /* 0x0041e80000100a00 */
[----:B---3--:R-:W-:Y:S04]  /*bcb0*/  STL.64 [R27+0x8], R20 ;  /* 0x000008141b007387 */ /* 0x008fe80000100a00 */
[----:B----4-:R-:W-:Y:S04]  /*bcc0*/  STL.64 [R27+0x10], R18 ;  /* 0x000010121b007387 */ /* 0x010fe80000100a00 */
[----:B-----5:R1:W-:Y:S04]  /*bcd0*/  STL.64 [R27+0x18], R6 ;  /* 0x000018061b007387 */ /* 0x0203e80000100a00 */
[----:B------:R-:W-:Y:S04]  /*bce0*/  STL.64 [R27+0x20], R16 ;  /* 0x000020101b007387 */ /* 0x000fe80000100a00 */
[----:B------:R2:W-:Y:S04]  /*bcf0*/  STL.64 [R27+0x28], R14 ;  /* 0x0000280e1b007387 */ /* 0x0005e80000100a00 */
[----:B------:R3:W-:Y:S04]  /*bd00*/  STL.64 [R27+0x30], R28 ;  /* 0x0000301c1b007387 */ /* 0x0007e80000100a00 */
[----:B------:R-:W4:Y:S01]  /*bd10*/  LDL.64 R22, [R0] ;  /* 0x0000000000167983 */ /* 0x000f220000100a00 */
[----:B------:R-:W-:-:S03]  /*bd20*/  IMAD R10, R4, 0x8, R9 ;  /* 0x00000008040a7824 */ /* 0x000fc600078e0209 */
[----:B------:R-:W5:Y:S01]  /*bd30*/  LDL R24, [R0+0x8] ;  /* 0x0000080000187983 */ /* 0x000f620000100800 */
[C---:B0-----:R-:W-:Y:S02]  /*bd40*/  VIADD R13, R5.reuse, 0x90 ;  /* 0x00000090050d7836 */ /* 0x041fe40000000000 */
[----:B-1----:R-:W-:Y:S01]  /*bd50*/  VIADD R7, R5, 0x84 ;  /* 0x0000008405077836 */ /* 0x002fe20000000000 */
[----:B------:R-:W5:Y:S02]  /*bd60*/  LDL.64 R20, [R10] ;  /* 0x000000000a147983 */ /* 0x000f640000100a00 */
[-C--:B------:R-:W-:Y:S01]  /*bd70*/  LEA.HI R6, R13, -R8.reuse, RZ, 0x1a ;  /* 0x800000080d067211 */ /* 0x080fe200078fd0ff */
[----:B--2---:R-:W-:Y:S01]  /*bd80*/  VIADD R15, R5, 0x9c ;  /* 0x0000009c050f7836 */ /* 0x004fe20000000000 */
[----:B------:R-:W-:Y:S01]  /*bd90*/  LEA.HI R4, R7, -R8, RZ, 0x1a ;  /* 0x8000000807047211 */ /* 0x000fe200078fd0ff */
[C---:B------:R-:W-:Y:S01]  /*bda0*/  VIADD R7, R5.reuse, 0xd8 ;  /* 0x000000d805077836 */ /* 0x040fe20000000000 */
[----:B------:R-:W2:Y:S01]  /*bdb0*/  LDL.U16 R26, [R0+0x6] ;  /* 0x00000600001a7983 */ /* 0x000ea20000100400 */
[----:B------:R-:W-:-:S02]  /*bdc0*/  VIADD R17, R5, 0xcc ;  /* 0x000000cc05117836 */ /* 0x000fc40000000000 */
[--C-:B------:R-:W-:Y:S01]  /*bdd0*/  IMAD R16, R6, 0x8, R9.reuse ;  /* 0x0000000806107824 */ /* 0x100fe200078e0209 */
[-C--:B------:R-:W-:Y:S01]  /*bde0*/  LEA.HI R12, R15, -R8.reuse, RZ, 0x1a ;  /* 0x800000080f0c7211 */ /* 0x080fe200078fd0ff */
[--C-:B------:R-:W-:Y:S01]  /*bdf0*/  IMAD R18, R4, 0x8, R9.reuse ;  /* 0x0000000804127824 */ /* 0x100fe200078e0209 */
[-C--:B------:R-:W-:Y:S01]  /*be00*/  LEA.HI R30, R7, -R8.reuse, RZ, 0x1a ;  /* 0x80000008071e7211 */ /* 0x080fe200078fd0ff */
[----:B------:R-:W2:Y:S01]  /*be10*/  LDL R4, [R10+0x8] ;  /* 0x000008000a047983 */ /* 0x000ea20000100800 */
[----:B---3--:R-:W-:Y:S01]  /*be20*/  LEA.HI R28, R17, -R8, RZ, 0x1a ;  /* 0x80000008111c7211 */ /* 0x008fe200078fd0ff */
[--C-:B------:R-:W-:Y:S02]  /*be30*/  IMAD R14, R12, 0x8, R9.reuse ;  /* 0x000000080c0e7824 */ /* 0x100fe400078e0209 */
[----:B------:R-:W3:Y:S01]  /*be40*/  LDL.64 R16, [R16] ;  /* 0x0000000010107983 */ /* 0x000ee20000100a00 */
[----:B------:R-:W-:-:S03]  /*be50*/  IMAD R12, R30, 0x8, R9 ;  /* 0x000000081e0c7824 */ /* 0x000fc600078e0209 */
[----:B------:R-:W2:Y:S01]  /*be60*/  LDL.64 R18, [R18] ;  /* 0x0000000012127983 */ /* 0x000ea20000100a00 */
[----:B------:R-:W-:-:S03]  /*be70*/  IMAD R6, R28, 0x8, R9 ;  /* 0x000000081c067824 */ /* 0x000fc600078e0209 */
[----:B------:R-:W2:Y:S04]  /*be80*/  LDL.64 R14, [R14] ;  /* 0x000000000e0e7983 */ /* 0x000ea80000100a00 */
[----:B------:R0:W2:Y:S04]  /*be90*/  LDL R0, [R10+0x4] ;  /* 0x000004000a007983 */ /* 0x0000a80000100800 */
[----:B------:R-:W2:Y:S04]  /*bea0*/  LDL.64 R12, [R12] ;  /* 0x000000000c0c7983 */ /* 0x000ea80000100a00 */
[----:B------:R-:W2:Y:S01]  /*beb0*/  LDL.64 R6, [R6] ;  /* 0x0000000006067983 */ /* 0x000ea20000100a00 */
[----:B0-----:R-:W-:-:S04]  /*bec0*/  IMAD.WIDE.U32 R10, R11, 0x8, R2 ;  /* 0x000000080b0a7825 */ /* 0x001fc800078e0002 */
[----:B------:R-:W-:Y:S01]  /*bed0*/  IMAD.MOV.U32 R3, RZ, RZ, RZ ;  /* 0x000000ffff037224 */ /* 0x000fe200078e00ff */
[----:B----4-:R-:W-:-:S04]  /*bee0*/  SHF.R.U64 R25, R22, 0xc, R23 ;  /* 0x0000000c16197819 */ /* 0x010fc80000001217 */
[----:B------:R-:W-:Y:S01]  /*bef0*/  LOP3.LUT R2, R25, 0xfff, RZ, 0xc0, !PT ;  /* 0x00000fff19027812 */ /* 0x000fe200078ec0ff */
[----:B------:R-:W-:Y:S01]  /*bf00*/  VIADD R25, R5, 0xfc ;  /* 0x000000fc05197836 */ /* 0x000fe20000000000 */
[----:B------:R-:W-:-:S04]  /*bf10*/  SHF.R.U64 R27, R22, 0x18, R23 ;  /* 0x00000018161b7819 */ /* 0x000fc80000001217 */
[----:B------:R-:W-:-:S05]  /*bf20*/  LEA.HI R22, R25, -R8, RZ, 0x1a ;  /* 0x8000000819167211 */ /* 0x000fca00078fd0ff */
[----:B------:R-:W-:-:S05]  /*bf30*/  IMAD R28, R22, 0x8, R9 ;  /* 0x00000008161c7824 */ /* 0x000fca00078e0209 */
[----:B------:R-:W4:Y:S04]  /*bf40*/  LDL R22, [R28+0x4] ;  /* 0x000004001c167983 */ /* 0x000f280000100800 */
[----:B------:R-:W4:Y:S04]  /*bf50*/  LDL R25, [R28+0x8] ;  /* 0x000008001c197983 */ /* 0x000f280000100800 */
[----:B------:R0:W-:Y:S01]  /*bf60*/  STG.E.64 desc[UR4][R10.64+0x100], R2 ;  /* 0x000100020a007986 */ /* 0x0001e2000c101b04 */
[----:B-----5:R-:W-:Y:S02]  /*bf70*/  SHF.L.W.U32.HI R24, R23, 0x4, R24 ;  /* 0x0000000417187819 */ /* 0x020fe40000010e18 */
[----:B0-----:R-:W-:-:S02]  /*bf80*/  LOP3.LUT R2, R27, 0xfff, RZ, 0xc0, !PT ;  /* 0x00000fff1b027812 */ /* 0x001fc400078ec0ff */
[----:B------:R-:W-:-:S03]  /*bf90*/  SHF.R.U32.HI R27, RZ, 0x4, R23 ;  /* 0x00000004ff1b7819 */ /* 0x000fc60000011617 */
[----:B------:R0:W-:Y:S01]  /*bfa0*/  STG.E.64 desc[UR4][R10.64+0x200], R2 ;  /* 0x000200020a007986 */ /* 0x0001e2000c101b04 */
[----:B------:R-:W-:Y:S02]  /*bfb0*/  SHF.R.U64 R23, R20, 0x14, R21 ;  /* 0x0000001414177819 */ /* 0x000fe40000001215 */
[----:B0-----:R-:W-:-:S05]  /*bfc0*/  LOP3.LUT R2, R27, 0xfff, RZ, 0xc0, !PT ;  /* 0x00000fff1b027812 */ /* 0x001fca00078ec0ff */
[----:B------:R0:W-:Y:S02]  /*bfd0*/  STG.E.64 desc[UR4][R10.64+0x300], R2 ;  /* 0x000300020a007986 */ /* 0x0001e4000c101b04 */
[----:B0-----:R-:W-:Y:S02]  /*bfe0*/  LOP3.LUT R2, R24, 0xfff, RZ, 0xc0, !PT ;  /* 0x00000fff18027812 */ /* 0x001fe400078ec0ff */
[----:B------:R-:W-:-:S03]  /*bff0*/  SHF.R.U64 R24, R20, 0x8, R21 ;  /* 0x0000000814187819 */ /* 0x000fc60000001215 */
[----:B------:R0:W-:Y:S01]  /*c000*/  STG.E.64 desc[UR4][R10.64+0x500], R2 ;  /* 0x000500020a007986 */ /* 0x0001e2000c101b04 */
[----:B------:R-:W-:Y:S02]  /*c010*/  SHF.R.U32.HI R20, RZ, 0xc, R21 ;  /* 0x0000000cff147819 */ /* 0x000fe40000011615 */
[----:B---3--:R-:W-:Y:S02]  /*c020*/  SHF.R.U64 R17, R16, 0x10, R17 ;  /* 0x0000001010117819 */ /* 0x008fe40000001211 */
[----:B--2---:R-:W-:Y:S02]  /*c030*/  SHF.R.U64 R19, R18, 0x4, R19 ;  /* 0x0000000412137819 */ /* 0x004fe40000001213 */
[----:B0-----:R-:W-:-:S05]  /*c040*/  LOP3.LUT R2, R24, 0xfff, RZ, 0xc0, !PT ;  /* 0x00000fff18027812 */ /* 0x001fca00078ec0ff */
[----:B------:R0:W-:Y:S01]  /*c050*/  STG.E.64 desc[UR4][R10.64+0x600], R2 ;  /* 0x000600020a007986 */ /* 0x0001e2000c101b04 */
[----:B------:R-:W-:Y:S02]  /*c060*/  SHF.L.W.U32.HI R4, R21, 0x8, R4 ;  /* 0x0000000815047819 */ /* 0x000fe40000010e04 */
[----:B------:R-:W-:Y:S01]  /*c070*/  LOP3.LUT R16, R19, 0xfff, RZ, 0xc0, !PT ;  /* 0x00000fff13107812 */ /* 0x000fe200078ec0ff */
[----:B------:R-:W-:Y:S01]  /*c080*/  IMAD.MOV.U32 R19, RZ, RZ, RZ ;  /* 0x000000ffff137224 */ /* 0x000fe200078e00ff */
[----:B------:R-:W-:Y:S02]  /*c090*/  LOP3.LUT R18, R4, 0xfff, RZ, 0xc0, !PT ;  /* 0x00000fff04127812 */ /* 0x000fe400078ec0ff */
[----:B0-----:R-:W-:-:S05]  /*c0a0*/  LOP3.LUT R2, R20, 0xfff, RZ, 0xc0, !PT ;  /* 0x00000fff14027812 */ /* 0x001fca00078ec0ff */
[----:B------:R0:W-:Y:S01]  /*c0b0*/  STG.E.64 desc[UR4][R10.64+0x900], R2 ;  /* 0x000900020a007986 */ /* 0x0001e2000c101b04 */
[----:B------:R-:W-:Y:S01]  /*c0c0*/  SHF.R.U64 R14, R14, 0x1c, R15 ;  /* 0x0000001c0e0e7819 */ /* 0x000fe2000000120f */
[----:B------:R-:W-:Y:S01]  /*c0d0*/  IMAD.MOV.U32 R27, RZ, RZ, RZ ;  /* 0x000000ffff1b7224 */ /* 0x000fe200078e00ff */
[----:B------:R-:W-:Y:S01]  /*c0e0*/  LOP3.LUT R26, R26, 0xfff, RZ, 0xc0, !PT ;  /* 0x00000fff1a1a7812 */ /* 0x000fe200078ec0ff */
[----:B------:R-:W-:Y:S01]  /*c0f0*/  IMAD.MOV.U32 R21, RZ, RZ, RZ ;  /* 0x000000ffff157224 */ /* 0x000fe200078e00ff */
[----:B------:R-:W-:Y:S01]  /*c100*/  LOP3.LUT R20, R0, 0xfff, RZ, 0xc0, !PT ;  /* 0x00000fff00147812 */ /* 0x000fe200078ec0ff */
[----:B------:R-:W-:Y:S01]  /*c110*/  VIADD R15, R5, 0x108 ;  /* 0x00000108050f7836 */ /* 0x000fe20000000000 */
[----:B------:R-:W-:Y:S02]  /*c120*/  SHF.R.U64 R13, R12, 0x18, R13 ;  /* 0x000000180c0d7819 */ /* 0x000fe4000000120d */
[----:B0-----:R-:W-:Y:S01]  /*c130*/  LOP3.LUT R2, R17, 0xfff, RZ, 0xc0, !PT ;  /* 0x00000fff11027812 */ /* 0x001fe200078ec0ff */
[----:B------:R-:W-:Y:S01]  /*c140*/  IMAD.MOV.U32 R17, RZ, RZ, RZ ;  /* 0x000000ffff117224 */ /* 0x000fe200078e00ff */
[----:B------:R-:W-:Y:S01]  /*c150*/  SHF.R.U64 R7, R6, 0xc, R7 ;  /* 0x0000000c06077819 */ /* 0x000fe20000001207 */
[----:B------:R0:W-:Y:S01]  /*c160*/  STG.E.64 desc[UR4][R10.64+0xa00], R18 ;  /* 0x000a00120a007986 */ /* 0x0001e2000c101b04 */
[----:B------:R-:W-:-:S03]  /*c170*/  LEA.HI R0, R15, -R8, RZ, 0x1a ;  /* 0x800000080f007211 */ /* 0x000fc600078fd0ff */
[----:B------:R1:W-:Y:S01]  /*c180*/  STG.E.64 desc[UR4][R10.64+0xb00], R16 ;  /* 0x000b00100a007986 */ /* 0x0003e2000c101b04 */
[----:B------:R-:W-:-:S03]  /*c190*/  LOP3.LUT R12, R7, 0xfff, RZ, 0xc0, !PT ;  /* 0x00000fff070c7812 */ /* 0x000fc600078ec0ff */
[----:B------:R2:W-:Y:S04]  /*c1a0*/  STG.E.64 desc[UR4][R10.64+0x400], R26 ;  /* 0x0004001a0a007986 */ /* 0x0005e8000c101b04 */
[----:B------:R3:W-:Y:S01]  /*c1b0*/  STG.E.64 desc[UR4][R10.64+0x800], R20 ;  /* 0x000800140a007986 */ /* 0x0007e2000c101b04 */
[----:B0-----:R-:W-:Y:S01]  /*c1c0*/  LOP3.LUT R18, R13, 0xfff, RZ, 0xc0, !PT ;  /* 0x00000fff0d127812 */ /* 0x001fe200078ec0ff */
[----:B------:R-:W-:Y:S02]  /*c1d0*/  IMAD.MOV.U32 R13, RZ, RZ, RZ ;  /* 0x000000ffff0d7224 */ /* 0x000fe400078e00ff */
[----:B-1----:R-:W-:Y:S01]  /*c1e0*/  VIADD R17, R5, 0x114 ;  /* 0x0000011405117836 */ /* 0x002fe20000000000 */
[----:B------:R0:W-:Y:S01]  /*c1f0*/  STG.E.64 desc[UR4][R10.64+0xc00], R2 ;  /* 0x000c00020a007986 */ /* 0x0001e2000c101b04 */
[----:B--2---:R-:W-:Y:S01]  /*c200*/  LOP3.LUT R26, R23, 0xfff, RZ, 0xc0, !PT ;  /* 0x00000fff171a7812 */ /* 0x004fe200078ec0ff */
[----:B------:R-:W-:-:S02]  /*c210*/  VIADD R23, R5, 0x144 ;  /* 0x0000014405177836 */ /* 0x000fc40000000000 */
[----:B---3--:R-:W-:Y:S01]  /*c220*/  VIADD R21, R5, 0x138 ;  /* 0x0000013805157836 */ /* 0x008fe20000000000 */
[----:B------:R-:W-:Y:S01]  /*c230*/  LOP3.LUT R6, R14, 0xfff, RZ, 0xc0, !PT ;  /* 0x00000fff0e067812 */ /* 0x000fe200078ec0ff */
[----:B------:R-:W-:Y:S01]  /*c240*/  IMAD.MOV.U32 R7, RZ, RZ, RZ ;  /* 0x000000ffff077224 */ /* 0x000fe200078e00ff */
[----:B------:R1:W-:Y:S01]  /*c250*/  STG.E.64 desc[UR4][R10.64+0x1100], R12 ;  /* 0x0011000c0a007986 */ /* 0x0003e2000c101b04 */
[--C-:B------:R-:W-:Y:S01]  /*c260*/  IMAD R0, R0, 0x8, R9.reuse ;  /* 0x0000000800007824 */ /* 0x100fe200078e0209 */
[-C--:B0-----:R-:W-:Y:S01]  /*c270*/  LEA.HI R2, R17, -R8.reuse, RZ, 0x1a ;  /* 0x8000000811027211 */ /* 0x081fe200078fd0ff */
[----:B------:R-:W-:Y:S01]  /*c280*/  VIADD R29, R5, 0x150 ;  /* 0x00000150051d7836 */ /* 0x000fe20000000000 */
[-C--:B------:R-:W-:Y:S01]  /*c290*/  LEA.HI R4, R21, -R8.reuse, RZ, 0x1a ;  /* 0x8000000815047211 */ /* 0x080fe200078fd0ff */
[----:B------:R-:W-:Y:S01]  /*c2a0*/  VIADD R3, R5, 0x15c ;  /* 0x0000015c05037836 */ /* 0x000fe20000000000 */
[----:B------:R0:W-:Y:S01]  /*c2b0*/  STG.E.64 desc[UR4][R10.64+0x1200], R18 ;  /* 0x001200120a007986 */ /* 0x0001e2000c101b04 */
[----:B------:R-:W-:Y:S01]  /*c2c0*/  IMAD R2, R2, 0x8, R9 ;  /* 0x0000000802027824 */ /* 0x000fe200078e0209 */
[----:B-1----:R-:W-:-:S02]  /*c2d0*/  LEA.HI R12, R23, -R8, RZ, 0x1a ;  /* 0x80000008170c7211 */ /* 0x002fc400078fd0ff */
[----:B------:R1:W-:Y:S01]  /*c2e0*/  STG.E.64 desc[UR4][R10.64+0xd00], R6 ;  /* 0x000d00060a007986 */ /* 0x0003e2000c101b04 */
[----:B------:R-:W-:-:S03]  /*c2f0*/  VIADD R15, R5, 0xa8 ;  /* 0x000000a8050f7836 */ /* 0x000fc60000000000 */
[----:B------:R2:W-:Y:S01]  /*c300*/  STG.E.64 desc[UR4][R10.64+0x700], R26 ;  /* 0x0007001a0a007986 */ /* 0x0005e2000c101b04 */
[----:B------:R-:W-:-:S03]  /*c310*/  IMAD R16, R12, 0x8, R9 ;  /* 0x000000080c107824 */ /* 0x000fc600078e0209 */
[----:B0-----:R0:W3:Y:S01]  /*c320*/  LDL.64 R18, [R0] ;  /* 0x0000000000127983 */ /* 0x0010e20000100a00 */
[-C--:B------:R-:W-:Y:S01]  /*c330*/  LEA.HI R12, R3, -R8.reuse, RZ, 0x1a ;  /* 0x80000008030c7211 */ /* 0x080fe200078fd0ff */
[----:B------:R-:W-:Y:S02]  /*c340*/  VIADD R13, R5, 0xb4 ;  /* 0x000000b4050d7836 */ /* 0x000fe40000000000 */
[----:B------:R5:W3:Y:S01]  /*c350*/  LDL.64 R20, [R2] ;  /* 0x0000000002147983 */ /* 0x000ae20000100a00 */
[--C-:B-1----:R-:W-:Y:S01]  /*c360*/  IMAD R6, R4, 0x8, R9.reuse ;  /* 0x0000000804067824 */ /* 0x102fe200078e0209 */
[-C--:B------:R-:W-:Y:S01]  /*c370*/  LEA.HI R4, R29, -R8.reuse, RZ, 0x1a ;  /* 0x800000081d047211 */ /* 0x080fe200078fd0ff */
[C---:B------:R-:W-:Y:S02]  /*c380*/  VIADD R7, R5.reuse, 0xf0 ;  /* 0x000000f005077836 */ /* 0x040fe40000000000 */
[----:B--2---:R-:W-:Y:S01]  /*c390*/  VIADD R27, R5, 0xe4 ;  /* 0x000000e4051b7836 */ /* 0x004fe20000000000 */
[-C--:B0-----:R-:W-:Y:S01]  /*c3a0*/  LEA.HI R0, R15, -R8.reuse, RZ, 0x1a ;  /* 0x800000080f007211 */ /* 0x081fe200078fd0ff */
[--C-:B------:R-:W-:Y:S01]  /*c3b0*/  IMAD R14, R4, 0x8, R9.reuse ;  /* 0x00000008040e7824 */ /* 0x100fe200078e0209 */
[----:B------:R-:W2:Y:S01]  /*c3c0*/  LDL R23, [R6+0x4] ;  /* 0x0000040006177983 */ /* 0x000ea20000100800 */
[----:B------:R-:W-:Y:S01]  /*c3d0*/  IMAD R12, R12, 0x8, R9 ;  /* 0x000000080c0c7824 */ /* 0x000fe200078e0209 */
[-C--:B------:R-:W-:Y:S01]  /*c3e0*/  LEA.HI R4, R27, -R8.reuse, RZ, 0x1a ;  /* 0x800000081b047211 */ /* 0x080fe200078fd0ff */
[C---:B------:R-:W-:Y:S01]  /*c3f0*/  VIADD R3, R5.reuse, 0x120 ;  /* 0x0000012005037836 */ /* 0x040fe20000000000 */
[----:B------:R0:W2:Y:S01]  /*c400*/  LDL R24, [R6+0x8] ;  /* 0x0000080006187983 */ /* 0x0000a20000100800 */
[----:B------:R-:W-:Y:S01]  /*c410*/  VIADD R27, R5, 0x168 ;  /* 0x00000168051b7836 */ /* 0x000fe20000000000 */
[----:B-----5:R-:W-:-:S02]  /*c420*/  LEA.HI R2, R13, -R8, RZ, 0x1a ;  /* 0x800000080d027211 */ /* 0x020fc400078fd0ff */
[----:B------:R-:W5:Y:S01]  /*c430*/  LDL.64 R16, [R16] ;  /* 0x0000000010107983 */ /* 0x000f620000100a00 */
[--C-:B------:R-:W-:Y:S01]  /*c440*/  IMAD R0, R0, 0x8, R9.reuse ;  /* 0x0000000800007824 */ /* 0x100fe200078e0209 */
[-C--:B0-----:R-:W-:Y:S01]  /*c450*/  LEA.HI R6, R7, -R8.reuse, RZ, 0x1a ;  /* 0x8000000807067211 */ /* 0x081fe200078fd0ff */
[----:B------:R-:W-:Y:S01]  /*c460*/  VIADD R7, R5, 0x12c ;  /* 0x0000012c05077836 */ /* 0x000fe20000000000 */
[----:B------:R-:W5:Y:S01]  /*c470*/  LDL.64 R14, [R14] ;  /* 0x000000000e0e7983 */ /* 0x000f620000100a00 */
[--C-:B------:R-:W-:Y:S01]  /*c480*/  IMAD R26, R4, 0x8, R9.reuse ;  /* 0x00000008041a7824 */ /* 0x100fe200078e0209 */
[-C--:B------:R-:W-:Y:S01]  /*c490*/  LEA.HI R4, R3, -R8.reuse, RZ, 0x1a ;  /* 0x8000000803047211 */ /* 0x080fe200078fd0ff */
[----:B------:R-:W-:Y:S01]  /*c4a0*/  VIADD R29, R5, 0x174 ;  /* 0x00000174051d7836 */ /* 0x000fe20000000000 */
[----:B------:R-:W5:Y:S01]  /*c4b0*/  LDL.64 R12, [R12] ;  /* 0x000000000c0c7983 */ /* 0x000f620000100a00 */
[-C--:B------:R-:W-:Y:S01]  /*c4c0*/  LEA.HI R30, R27, -R8.reuse, RZ, 0x1a ;  /* 0x800000081b1e7211 */ /* 0x080fe200078fd0ff */
[--C-:B------:R-:W-:Y:S01]  /*c4d0*/  IMAD R3, R2, 0x8, R9.reuse ;  /* 0x0000000802037824 */ /* 0x100fe200078e0209 */
[-C--:B------:R-:W-:Y:S01]  /*c4e0*/  LEA.HI R28, R7, -R8.reuse, RZ, 0x1a ;  /* 0x80000008071c7211 */ /* 0x080fe200078fd0ff */
[----:B------:R-:W5:Y:S01]  /*c4f0*/  LDL R0, [R0+0x4] ;  /* 0x0000040000007983 */ /* 0x000f620000100800 */
[----:B------:R-:W-:Y:S01]  /*c500*/  LEA.HI R8, R29, -R8, RZ, 0x1a ;  /* 0x800000081d087211 */ /* 0x000fe200078fd0ff */
[----:B------:R-:W-:-:S02]  /*c510*/  IMAD R7, R30, 0x8, R9 ;  /* 0x000000081e077824 */ /* 0x000fc400078e0209 */
[--C-:B------:R-:W-:Y:S01]  /*c520*/  IMAD R28, R28, 0x8, R9.reuse ;  /* 0x000000081c1c7824 */ /* 0x100fe200078e0209 */
[----:B------:R-:W5:Y:S01]  /*c530*/  LDL R2, [R26+0x4] ;  /* 0x000004001a027983 */ /* 0x000f620000100800 */
[----:B------:R-:W-:-:S03]  /*c540*/  IMAD R27, R6, 0x8, R9 ;  /* 0x00000008061b7824 */ /* 0x000fc600078e0209 */
[----:B------:R-:W5:Y:S01]  /*c550*/  LDL R3, [R3+0x4] ;  /* 0x0000040003037983 */ /* 0x000f620000100800 */
[----:B------:R-:W-:-:S03]  /*c560*/  IMAD R6, R4, 0x8, R9 ;  /* 0x0000000804067824 */ /* 0x000fc600078e0209 */
[----:B------:R-:W5:Y:S04]  /*c570*/  LDL R5, [R28+0x4] ;  /* 0x000004001c057983 */ /* 0x000f680000100800 */
[----:B------:R-:W5:Y:S04]  /*c580*/  LDL R7, [R7+0x4] ;  /* 0x0000040007077983 */ /* 0x000f680000100800 */
[----:B------:R-:W5:Y:S04]  /*c590*/  LDL.U16 R4, [R27+0x6] ;  /* 0x000006001b047983 */ /* 0x000f680000100400 */
[----:B------:R-:W5:Y:S01]  /*c5a0*/  LDL R6, [R6+0x4] ;  /* 0x0000040006067983 */ /* 0x000f620000100800 */
[----:B----4-:R-:W-:Y:S01]  /*c5b0*/  SHF.L.W.U32.HI R25, R22, 0x4, R25 ;  /* 0x0000000416197819 */ /* 0x010fe20000010e19 */
[----:B------:R-:W-:-:S02]  /*c5c0*/  IMAD R22, R8, 0x8, R9 ;  /* 0x0000000808167824 */ /* 0x000fc400078e0209 */
[----:B------:R-:W4:Y:S04]  /*c5d0*/  LDL R8, [R9] ;  /* 0x0000000009087983 */ /* 0x000f280000100800 */
[----:B------:R-:W4:Y:S04]  /*c5e0*/  LDL R22, [R22+0x4] ;  /* 0x0000040016167983 */ /* 0x000f280000100800 */
[----:B------:R-:W4:Y:S01]  /*c5f0*/  LDL R9, [R9+0x18] ;  /* 0x0000180009097983 */ /* 0x000f220000100800 */
[----:B---3--:R-:W-:Y:S02]  /*c600*/  SHF.R.U64 R19, R18, 0x8, R19 ;  /* 0x0000000812137819 */ /* 0x008fe40000001213 */
[----:B------:R-:W-:-:S02]  /*c610*/  LOP3.LUT R18, R25, 0xfff, RZ, 0xc0, !PT ;  /* 0x00000fff19127812 */ /* 0x000fc400078ec0ff */
[----:B------:R-:W-:Y:S02]  /*c620*/  SHF.R.U64 R21, R20, 0x14, R21 ;  /* 0x0000001414157819 */ /* 0x000fe40000001215 */
[----:B------:R-:W-:Y:S01]  /*c630*/  LOP3.LUT R20, R19, 0xfff, RZ, 0xc0, !PT ;  /* 0x00000fff13147812 */ /* 0x000fe200078ec0ff */
[----:B------:R-:W-:-:S05]  /*c640*/  IMAD.MOV.U32 R19, RZ, RZ, RZ ;  /* 0x000000ffff137224 */ /* 0x000fca00078e00ff */
[----:B------:R0:W-:Y:S01]  /*c650*/  STG.E.64 desc[UR4][R10.64+0x1500], R18 ;  /* 0x001500120a007986 */ /* 0x0001e2000c101b04 */
[----:B--2---:R-:W-:Y:S02]  /*c660*/  SHF.L.W.U32.HI R23, R23, 0x8, R24 ;  /* 0x0000000817177819 */ /* 0x004fe40000010e18 */
[----:B-----5:R-:W-:Y:S02]  /*c670*/  SHF.R.U64 R17, R16, 0x4, R17 ;  /* 0x0000000410117819 */ /* 0x020fe40000001211 */
[----:B0-----:R-:W-:Y:S01]  /*c680*/  LOP3.LUT R18, R21, 0xfff, RZ, 0xc0, !PT ;  /* 0x00000fff15127812 */ /* 0x001fe200078ec0ff */
[----:B------:R-:W-:Y:S01]  /*c690*/  IMAD.MOV.U32 R21, RZ, RZ, RZ ;  /* 0x000000ffff157224 */ /* 0x000fe200078e00ff */
[----:B------:R-:W-:Y:S02]  /*c6a0*/  SHF.R.U64 R15, R14, 0x10, R15 ;  /* 0x000000100e0f7819 */ /* 0x000fe4000000120f */
[----:B------:R-:W-:Y:S01]  /*c6b0*/  LOP3.LUT R14, R17, 0xfff, RZ, 0xc0, !PT ;  /* 0x00000fff110e7812 */ /* 0x000fe200078ec0ff */
[----:B------:R-:W-:Y:S01]  /*c6c0*/  IMAD.MOV.U32 R17, RZ, RZ, RZ ;  /* 0x000000ffff117224 */ /* 0x000fe200078e00ff */
[----:B------:R-:W-:-:S02]  /*c6d0*/  SHF.R.U64 R13, R12, 0x1c, R13 ;  /* 0x0000001c0c0d7819 */ /* 0x000fc4000000120d */
[----:B------:R-:W-:Y:S01]  /*c6e0*/  LOP3.LUT R16, R23, 0xfff, RZ, 0xc0, !PT ;  /* 0x00000fff17107812 */ /* 0x000fe200078ec0ff */
[----:B------:R0:W-:Y:S01]  /*c6f0*/  STG.E.64 desc[UR4][R10.64+0x1600], R20 ;  /* 0x001600140a007986 */ /* 0x0001e2000c101b04 */
[----:B------:R-:W-:Y:S01]  /*c700*/  LOP3.LUT R12, R15, 0xfff, RZ, 0xc0, !PT ;  /* 0x00000fff0f0c7812 */ /* 0x000fe200078ec0ff */
[----:B------:R-:W-:Y:S01]  /*c710*/  IMAD.MOV.U32 R15, RZ, RZ, RZ ;  /* 0x000000ffff0f7224 */ /* 0x000fe200078e00ff */
[----:B------:R-:W-:Y:S01]  /*c720*/  SHF.R.U32.HI R0, RZ, 0x8, R0 ;  /* 0x00000008ff007819 */ /* 0x000fe20000011600 */
[----:B------:R1:W-:Y:S04]  /*c730*/  STG.E.64 desc[UR4][R10.64+0x1700], R18 ;  /* 0x001700120a007986 */ /* 0x0003e8000c101b04 */
[----:B------:R2:W-:Y:S01]  /*c740*/  STG.E.64 desc[UR4][R10.64+0x1a00], R16 ;  /* 0x001a00100a007986 */ /* 0x0005e2000c101b04 */
[----:B0-----:R-:W-:Y:S01]  /*c750*/  LOP3.LUT R20, R13, 0xfff, RZ, 0xc0, !PT ;  /* 0x00000fff0d147812 */ /* 0x001fe200078ec0ff */
[----:B------:R-:W-:Y:S01]  /*c760*/  IMAD.MOV.U32 R13, RZ, RZ, RZ ;  /* 0x000000ffff0d7224 */ /* 0x000fe200078e00ff */
[----:B-1----:R-:W-:-:S02]  /*c770*/  SHF.R.U32.HI R18, RZ, 0x4, R2 ;  /* 0x00000004ff127819 */ /* 0x002fc40000011602 */
[----:B------:R-:W-:Y:S02]  /*c780*/  LOP3.LUT R2, R0, 0xfff, RZ, 0xc0, !PT ;  /* 0x00000fff00027812 */ /* 0x000fe400078ec0ff */
[----:B--2---:R-:W-:Y:S01]  /*c790*/  SHF.R.U32.HI R16, RZ, 0x14, R3 ;  /* 0x00000014ff107819 */ /* 0x004fe20000011603 */
[----:B------:R-:W-:Y:S01]  /*c7a0*/  IMAD.MOV.U32 R3, RZ, RZ, RZ ;  /* 0x000000ffff037224 */ /* 0x000fe200078e00ff */
[----:B------:R0:W-:Y:S04]  /*c7b0*/  STG.E.64 desc[UR4][R10.64+0x1b00], R14 ;  /* 0x001b000e0a007986 */ /* 0x0001e8000c101b04 */
[----:B------:R1:W-:Y:S01]  /*c7c0*/  STG.E.64 desc[UR4][R10.64+0x1c00], R12 ;  /* 0x001c000c0a007986 */ /* 0x0003e2000c101b04 */
[----:B------:R-:W-:Y:S01]  /*c7d0*/  LOP3.LUT R18, R18, 0xfff, RZ, 0xc0, !PT ;  /* 0x00000fff12127812 */ /* 0x000fe200078ec0ff */
[----:B------:R-:W-:-:S02]  /*c7e0*/  IMAD.MOV.U32 R23, RZ, RZ, RZ ;  /* 0x000000ffff177224 */ /* 0x000fc400078e00ff */
[----:B------:R2:W-:Y:S01]  /*c7f0*/  STG.E.64 desc[UR4][R10.64+0xe00], R2 ;  /* 0x000e00020a007986 */ /* 0x0005e2000c101b04 */
[----:B------:R-:W-:Y:S02]  /*c800*/  LOP3.LUT R4, R4, 0xfff, RZ, 0xc0, !PT ;  /* 0x00000fff04047812 */ /* 0x000fe400078ec0ff */
[----:B0-----:R-:W-:Y:S02]  /*c810*/  SHF.R.U32.HI R14, RZ, 0x8, R7 ;  /* 0x00000008ff0e7819 */ /* 0x001fe40000011607 */
[----:B-1----:R-:W-:Y:S01]  /*c820*/  SHF.R.U32.HI R12, RZ, 0xc, R5 ;  /* 0x0000000cff0c7819 */ /* 0x002fe20000011605 */
[----:B------:R-:W-:Y:S01]  /*c830*/  IMAD.MOV.U32 R5, RZ, RZ, RZ ;  /* 0x000000ffff057224 */ /* 0x000fe200078e00ff */
[----:B------:R-:W-:Y:S01]  /*c840*/  LOP3.LUT R6, R6, 0xfff, RZ, 0xc0, !PT ;  /* 0x00000fff06067812 */ /* 0x000fe200078ec0ff */
[----:B------:R-:W-:Y:S01]  /*c850*/  IMAD.MOV.U32 R7, RZ, RZ, RZ ;  /* 0x000000ffff077224 */ /* 0x000fe200078e00ff */
[----:B------:R-:W-:Y:S02]  /*c860*/  LOP3.LUT R12, R12, 0xfff, RZ, 0xc0, !PT ;  /* 0x00000fff0c0c7812 */ /* 0x000fe400078ec0ff */
[----:B------:R-:W-:Y:S01]  /*c870*/  LOP3.LUT R14, R14, 0xfff, RZ, 0xc0, !PT ;  /* 0x00000fff0e0e7812 */ /* 0x000fe200078ec0ff */
[----:B------:R-:W-:Y:S04]  /*c880*/  STG.E.64 desc[UR4][R10.64+0x1d00], R20 ;  /* 0x001d00140a007986 */ /* 0x000fe8000c101b04 */
[----:B------:R-:W-:Y:S04]  /*c890*/  STG.E.64 desc[UR4][R10.64+0xf00], R16 ;  /* 0x000f00100a007986 */ /* 0x000fe8000c101b04 */
[----:B------:R-:W-:Y:S04]  /*c8a0*/  STG.E.64 desc[UR4][R10.64+0x1300], R18 ;  /* 0x001300120a007986 */ /* 0x000fe8000c101b04 */
[----:B------:R-:W-:Y:S04]  /*c8b0*/  STG.E.64 desc[UR4][R10.64+0x1400], R4 ;  /* 0x001400040a007986 */ /* 0x000fe8000c101b04 */
[----:B------:R-:W-:Y:S04]  /*c8c0*/  STG.E.64 desc[UR4][R10.64+0x1800], R6 ;  /* 0x001800060a007986 */ /* 0x000fe8000c101b04 */
[----:B------:R-:W-:Y:S04]  /*c8d0*/  STG.E.64 desc[UR4][R10.64+0x1900], R12 ;  /* 0x0019000c0a007986 */ /* 0x000fe8000c101b04 */
[----:B------:R-:W-:Y:S01]  /*c8e0*/  STG.E.64 desc[UR4][R10.64+0x1e00], R14 ;  /* 0x001e000e0a007986 */ /* 0x000fe2000c101b04 */
[----:B----4-:R-:W-:-:S02]  /*c8f0*/  LOP3.LUT R8, R8, 0xfff, RZ, 0xc0, !PT ;  /* 0x00000fff08087812 */ /* 0x010fc400078ec0ff */
[----:B------:R-:W-:Y:S02]  /*c900*/  SHF.R.U32.HI R22, RZ, 0x14, R22 ;  /* 0x00000014ff167819 */ /* 0x000fe40000011616 */
[----:B--2---:R-:W-:Y:S01]  /*c910*/  LOP3.LUT R2, R9, 0xfff, RZ, 0xc0, !PT ;  /* 0x00000fff09027812 */ /* 0x004fe200078ec0ff */
[----:B------:R-:W-:Y:S02]  /*c920*/  IMAD.MOV.U32 R9, RZ, RZ, RZ ;  /* 0x000000ffff097224 */ /* 0x000fe400078e00ff */
[----:B------:R-:W-:Y:S04]  /*c930*/  STG.E.64 desc[UR4][R10.64+0x1f00], R22 ;  /* 0x001f00160a007986 */ /* 0x000fe8000c101b04 */
[----:B------:R-:W-:Y:S04]  /*c940*/  STG.E.64 desc[UR4][R10.64], R8 ;  /* 0x000000080a007986 */ /* 0x000fe8000c101b04 */
[----:B------:R-:W-:Y:S01]  /*c950*/  STG.E.64 desc[UR4][R10.64+0x1000], R2 ;  /* 0x001000020a007986 */ /* 0x000fe2000c101b04 */
[----:B------:R-:W-:Y:S05]  /*c960*/  EXIT ;  /* 0x000000000000794d */ /* 0x000fea0003800000 */
.L_x_14:
        /* <DEDUP_REMOVED lines=15> */
[----:B------:R-:W5:Y:S04]  /*ca60*/  LDG.E.64.CONSTANT R18, desc[UR4][R32.64+0x8] ;  /* 0x0000080420127981 */ /* 0x000f68000c1e9b00 */
[----:B------:R-:W5:Y:S01]  /*ca70*/  LDG.E.64.CONSTANT R24, desc[UR4][R32.64+0x40] ;  /* 0x0000400420187981 */ /* 0x000f62000c1e9b00 */
[----:B------:R-:W-:-:S02]  /*ca80*/  VIADD R26, R20, 0x3c ;  /* 0x0000003c141a7836 */ /* 0x000fc40000000000 */
[----:B------:R-:W-:-:S03]  /*ca90*/  VIADD R28, R20, 0x5a ;  /* 0x0000005a141c7836 */ /* 0x000fc60000000000 */
[C---:B------:R-:W-:Y:S02]  /*caa0*/  LOP3.LUT R23, R26.reuse, 0x3c, RZ, 0xc0, !PT ;  /* 0x0000003c1a177812 */ /* 0x040fe400078ec0ff */
[----:B------:R-:W-:Y:S02]  /*cab0*/  LEA.HI R27, R26, -R21, RZ, 0x1a ;  /* 0x800000151a1b7211 */ /* 0x000fe400078fd0ff */
[----:B------:R-:W-:Y:S02]  /*cac0*/  ISETP.GE.U32.AND P0, PT, R23, 0x32, PT ;  /* 0x000000321700780c */ /* 0x000fe40003f06070 */
[----:B------:R-:W-:Y:S01]  /*cad0*/  LOP3.LUT R31, R28, 0x3a, RZ, 0xc0, !PT ;  /* 0x0000003a1c1f7812 */ /* 0x000fe200078ec0ff */
[----:B------:R-:W-:-:S03]  /*cae0*/  IMAD R30, R27, 0x8, R0 ;  /* 0x000000081b1e7824 */ /* 0x000fc600078e0200 */
[----:B------:R-:W-:Y:S01]  /*caf0*/  ISETP.GE.U32.AND P1, PT, R31, 0x32, PT ;  /* 0x000000321f00780c */ /* 0x000fe20003f26070 */
[----:B--2---:R0:W-:Y:S04]  /*cb00*/  STL.128 [R1+0x10], R4 ;  /* 0x0000100401007387 */ /* 0x0041e80000100c00 */
[----:B---3--:R1:W-:Y:S04]  /*cb10*/  STL.128 [R1+0x20], R8 ;  /* 0x0000200801007387 */ /* 0x0083e80000100c00 */
[----:B----4-:R2:W-:Y:S04]  /*cb20*/  STL.128 [R1+0x30], R12 ;  /* 0x0000300c01007387 */ /* 0x0105e80000100c00 */
[----:B-----5:R3:W-:Y:S04]  /*cb30*/  STL.128 [R1], R16 ;  /* 0x0000001001007387 */ /* 0x0207e80000100c00 */
[----:B------:R4:W-:Y:S04]  /*cb40*/  STL.64 [R1+0x40], R24 ;  /* 0x0000401801007387 */ /* 0x0009e80000100a00 */
[----:B------:R-:W5:Y:S04]  /*cb50*/  @P0 LDL R29, [R30+0x8] ;  /* 0x000008001e1d0983 */ /* 0x000f680000100800 */
[----:B------:R-:W4:Y:S01]  /*cb60*/  @P0 LDL.64 R26, [R30] ;  /* 0x000000001e1a0983 */ /* 0x000f220000100a00 */
[----:B0-----:R-:W-:-:S03]  /*cb70*/  LEA.HI R5, R28, -R21, RZ, 0x1a ;  /* 0x800000151c057211 */ /* 0x001fc600078fd0ff */
[----:B-1----:R-:W4:Y:S02]  /*cb80*/  @!P0 LDL.64 R8, [R30] ;  /* 0x000000001e088983 */ /* 0x002f240000100a00 */
[----:B------:R-:W-:-:S05]  /*cb90*/  IMAD R32, R5, 0x8, R0 ;  /* 0x0000000805207824 */ /* 0x000fca00078e0200 */
[----:B------:R-:W4:Y:S04]  /*cba0*/  @P1 LDL R28, [R32+0x8] ;  /* 0x00000800201c1983 */ /* 0x000f280000100800 */
[----:B------:R-:W4:Y:S01]  /*cbb0*/  @P1 LDL.64 R10, [R32] ;  /* 0x00000000200a1983 */ /* 0x000f220000100a00 */
[----:B------:R-:W-:-:S03]  /*cbc0*/  VIADD R4, R20, 0x78 ;  /* 0x0000007814047836 */ /* 0x000fc60000000000 */
[----:B------:R-:W4:Y:S02]  /*cbd0*/  @!P1 LDL.64 R6, [R32] ;  /* 0x0000000020069983 */ /* 0x000f240000100a00 */
[----:B--2---:R-:W-:-:S04]  /*cbe0*/  LOP3.LUT R15, R4, 0x38, RZ, 0xc0, !PT ;  /* 0x00000038040f7812 */ /* 0x004fc800078ec0ff */
[----:B------:R-:W-:Y:S02]  /*cbf0*/  ISETP.GE.U32.AND P2, PT, R15, 0x32, PT ;  /* 0x000000320f00780c */ /* 0x000fe40003f46070 */
[----:B------:R-:W-:-:S05]  /*cc00*/  LEA.HI R5, R4, -R21, RZ, 0x1a ;  /* 0x8000001504057211 */ /* 0x000fca00078fd0ff */
[----:B------:R-:W-:-:S06]  /*cc10*/  IMAD R12, R5, 0x8, R0 ;  /* 0x00000008050c7824 */ /* 0x000fcc00078e0200 */
[----:B---3--:R-:W2:Y:S04]  /*cc20*/  @P2 LDL R19, [R12+0x8] ;  /* 0x000008000c132983 */ /* 0x008ea80000100800 */
[----:B------:R-:W3:Y:S01]  /*cc30*/  @P2 LDL.64 R4, [R12] ;  /* 0x000000000c042983 */ /* 0x000ee20000100a00 */
[----:B------:R-:W-:Y:S01]  /*cc40*/  @P0 LOP3.LUT R13, R23, 0x3f, RZ, 0x3c, !PT ;  /* 0x0000003f170d0812 */ /* 0x000fe200078e3cff */
[----:B-----5:R-:W-:-:S05]  /*cc50*/  @P0 IMAD.SHL.U32 R14, R29, 0x2, RZ ;  /* 0x000000021d0e0824 */ /* 0x020fca00078e00ff */
[----:B------:R-:W-:Y:S01]  /*cc60*/  @P0 SHF.L.U32 R13, R14, R13, RZ ;  /* 0x0000000d0e0d0219 */ /* 0x000fe200000006ff */
[----:B------:R-:W-:Y:S01]  /*cc70*/  VIADD R14, R20, 0x96 ;  /* 0x00000096140e7836 */ /* 0x000fe20000000000 */
[----:B----4-:R-:W-:-:S04]  /*cc80*/  @P0 SHF.R.U64 R26, R26, R23, R27 ;  /* 0x000000171a1a0219 */ /* 0x010fc8000000121b */
[----:B------:R-:W-:Y:S02]  /*cc90*/  LOP3.LUT R18, R14, 0x36, RZ, 0xc0, !PT ;  /* 0x000000360e127812 */ /* 0x000fe400078ec0ff */
[----:B------:R-:W-:Y:S02]  /*cca0*/  @P0 LOP3.LUT R26, R13, R26, RZ, 0xfc, !PT ;  /* 0x0000001a0d1a0212 */ /* 0x000fe400078efcff */
[----:B------:R-:W-:Y:S01]  /*ccb0*/  @!P0 SHF.R.U64 R26, R8, R23, R9 ;  /* 0x00000017081a8219 */ /* 0x000fe20000001209 */
[----:B------:R-:W4:Y:S01]  /*ccc0*/  @!P2 LDL.64 R12, [R12] ;  /* 0x000000000c0ca983 */ /* 0x000f220000100a00 */
[----:B------:R-:W-:Y:S02]  /*ccd0*/  ISETP.GE.U32.AND P0, PT, R18, 0x32, PT ;  /* 0x000000321200780c */ /* 0x000fe40003f06070 */
[----:B------:R-:W-:Y:S01]  /*cce0*/  LEA.HI R25, R14, -R21, RZ, 0x1a ;  /* 0x800000150e197211 */ /* 0x000fe200078fd0ff */
[----:B------:R-:W-:Y:S01]  /*ccf0*/  @P1 IMAD.SHL.U32 R9, R28, 0x2, RZ ;  /* 0x000000021c091824 */ /* 0x000fe200078e00ff */
[----:B------:R-:W-:-:S03]  /*cd00*/  @P1 LOP3.LUT R8, R31, 0x3f, RZ, 0x3c, !PT ;  /* 0x0000003f1f081812 */ /* 0x000fc600078e3cff */
[----:B------:R-:W-:Y:S01]  /*cd10*/  IMAD R25, R25, 0x8, R0 ;  /* 0x0000000819197824 */ /* 0x000fe200078e0200 */
[----:B------:R-:W-:Y:S02]  /*cd20*/  @P1 SHF.R.U64 R11, R10, R31, R11 ;  /* 0x0000001f0a0b1219 */ /* 0x000fe4000000120b */
[----:B------:R-:W-:-:S03]  /*cd30*/  @P1 SHF.L.U32 R28, R9, R8, RZ ;  /* 0x00000008091c1219 */ /* 0x000fc600000006ff */
[----:B------:R-:W5:Y:S01]  /*cd40*/  @P0 LDL R23, [R25+0x8] ;  /* 0x0000080019170983 */ /* 0x000f620000100800 */
[----:B------:R-:W-:Y:S01]  /*cd50*/  VIADD R8, R20, 0xb4 ;  /* 0x000000b414087836 */ /* 0x000fe20000000000 */
[----:B------:R-:W-:Y:S02]  /*cd60*/  @P1 LOP3.LUT R28, R28, R11, RZ, 0xfc, !PT ;  /* 0x0000000b1c1c1212 */ /* 0x000fe400078efcff */
[----:B------:R-:W5:Y:S01]  /*cd70*/  @P0 LDL.64 R10, [R25] ;  /* 0x00000000190a0983 */ /* 0x000f620000100a00 */
[----:B------:R-:W-:Y:S02]  /*cd80*/  @!P1 SHF.R.U64 R28, R6, R31, R7 ;  /* 0x0000001f061c9219 */ /* 0x000fe40000001207 */
[C---:B------:R-:W-:Y:S02]  /*cd90*/  LOP3.LUT R29, R8.reuse, 0x34, RZ, 0xc0, !PT ;  /* 0x00000034081d7812 */ /* 0x040fe400078ec0ff */
[----:B------:R-:W-:Y:S02]  /*cda0*/  LEA.HI R7, R8, -R21, RZ, 0x1a ;  /* 0x8000001508077211 */ /* 0x000fe400078fd0ff */
[----:B------:R-:W5:Y:S01]  /*cdb0*/  @!P0 LDL.64 R8, [R25] ;  /* 0x0000000019088983 */ /* 0x000f620000100a00 */
[----:B------:R-:W-:-:S02]  /*cdc0*/  ISETP.GE.U32.AND P1, PT, R29, 0x32, PT ;  /* 0x000000321d00780c */ /* 0x000fc40003f26070 */
[----:B------:R-:W-:Y:S01]  /*cdd0*/  IMAD R24, R7, 0x8, R0 ;  /* 0x0000000807187824 */ /* 0x000fe200078e0200 */
[----:B------:R-:W-:Y:S01]  /*cde0*/  @P2 LOP3.LUT R6, R15, 0x3f, RZ, 0x3c, !PT ;  /* 0x0000003f0f062812 */ /* 0x000fe200078e3cff */
[----:B--2---:R-:W-:Y:S01]  /*cdf0*/  @P2 IMAD.SHL.U32 R19, R19, 0x2, RZ ;  /* 0x0000000213132824 */ /* 0x004fe200078e00ff */
[----:B---3--:R-:W-:-:S08]  /*ce00*/  @P2 SHF.R.U64 R4, R4, R15, R5 ;  /* 0x0000000f04042219 */ /* 0x008fd00000001205 */
[----:B------:R-:W2:Y:S01]  /*ce10*/  @P1 LDL R14, [R24+0x8] ;  /* 0x00000800180e1983 */ /* 0x000ea20000100800 */
[----:B------:R-:W-:-:S03]  /*ce20*/  @P2 SHF.L.U32 R19, R19, R6, RZ ;  /* 0x0000000613132219 */ /* 0x000fc600000006ff */
[----:B------:R-:W3:Y:S01]  /*ce30*/  @P1 LDL.64 R6, [R24] ;  /* 0x0000000018061983 */ /* 0x000ee20000100a00 */
[----:B------:R-:W-:-:S03]  /*ce40*/  @P2 LOP3.LUT R19, R19, R4, RZ, 0xfc, !PT ;  /* 0x0000000413132212 */ /* 0x000fc600078efcff */
[----:B------:R0:W3:Y:S01]  /*ce50*/  @!P1 LDL.64 R4, [R24] ;  /* 0x0000000018049983 */ /* 0x0000e20000100a00 */
[----:B----4-:R-:W-:Y:S01]  /*ce60*/  @!P2 SHF.R.U64 R19, R12, R15, R13 ;  /* 0x0000000f0c13a219 */ /* 0x010fe2000000120d */
[----:B------:R-:W-:-:S05]  /*ce70*/  VIADD R12, R20, 0xff ;  /* 0x000000ff140c7836 */ /* 0x000fca0000000000 */
[----:B------:R-:W-:-:S04]  /*ce80*/  LOP3.LUT R15, R12, 0x3f, RZ, 0xc0, !PT ;  /* 0x0000003f0c0f7812 */ /* 0x000fc800078ec0ff */
[----:B------:R-:W-:Y:S02]  /*ce90*/  ISETP.GE.U32.AND P2, PT, R15, 0x32, PT ;  /* 0x000000320f00780c */ /* 0x000fe40003f46070 */
[----:B------:R-:W-:Y:S01]  /*cea0*/  @P0 LOP3.LUT R13, R18, 0x3f, RZ, 0x3c, !PT ;  /* 0x0000003f120d0812 */ /* 0x000fe200078e3cff */
[----:B-----5:R-:W-:Y:S01]  /*ceb0*/  @P0 IMAD.SHL.U32 R30, R23, 0x2, RZ ;  /* 0x00000002171e0824 */ /* 0x020fe200078e00ff */
[----:B------:R-:W-:Y:S02]  /*cec0*/  LEA.HI R27, R12, -R21, RZ, 0x1a ;  /* 0x800000150c1b7211 */ /* 0x000fe400078fd0ff */
[----:B------:R-:W-:Y:S02]  /*ced0*/  @P0 SHF.R.U64 R10, R10, R18, R11 ;  /* 0x000000120a0a0219 */ /* 0x000fe4000000120b */
[----:B------:R-:W-:Y:S01]  /*cee0*/  @P0 SHF.L.U32 R13, R30, R13, RZ ;  /* 0x0000000d1e0d0219 */ /* 0x000fe200000006ff */
[----:B------:R-:W-:-:S03]  /*cef0*/  IMAD R27, R27, 0x8, R0 ;  /* 0x000000081b1b7824 */ /* 0x000fc600078e0200 */
[----:B------:R-:W-:Y:S02]  /*cf00*/  @P0 LOP3.LUT R25, R13, R10, RZ, 0xfc, !PT ;  /* 0x0000000a0d190212 */ /* 0x000fe400078efcff */
[----:B------:R-:W-:Y:S01]  /*cf10*/  @!P0 SHF.R.U64 R25, R8, R18, R9 ;  /* 0x0000001208198219 */ /* 0x000fe20000001209 */
[----:B------:R-:W-:Y:S01]  /*cf20*/  VIADD R8, R20, 0x11d ;  /* 0x0000011d14087836 */ /* 0x000fe20000000000 */
[----:B------:R-:W4:Y:S04]  /*cf30*/  @P2 LDL R18, [R27+0x8] ;  /* 0x000008001b122983 */ /* 0x000f280000100800 */
[----:B------:R-:W-:Y:S01]  /*cf40*/  LOP3.LUT R13, R8, 0x3d, RZ, 0xc0, !PT ;  /* 0x0000003d080d7812 */ /* 0x000fe200078ec0ff */
[----:B------:R-:W5:Y:S03]  /*cf50*/  @P2 LDL.64 R10, [R27] ;  /* 0x000000001b0a2983 */ /* 0x000f660000100a00 */
[----:B------:R-:W-:-:S02]  /*cf60*/  ISETP.GE.U32.AND P0, PT, R13, 0x32, PT ;  /* 0x000000320d00780c */ /* 0x000fc40003f06070 */
[----:B------:R-:W-:Y:S01]  /*cf70*/  LEA.HI R9, R8, -R21, RZ, 0x1a ;  /* 0x8000001508097211 */ /* 0x000fe200078fd0ff */
[----:B--2---:R-:W-:Y:S01]  /*cf80*/  @P1 IMAD.SHL.U32 R14, R14, 0x2, RZ ;  /* 0x000000020e0e1824 */ /* 0x004fe200078e00ff */
[----:B------:R-:W-:-:S03]  /*cf90*/  @P1 LOP3.LUT R23, R29, 0x3f, RZ, 0x3c, !PT ;  /* 0x0000003f1d171812 */ /* 0x000fc600078e3cff */
[----:B0-----:R-:W-:Y:S01]  /*cfa0*/  IMAD R24, R9, 0x8, R0 ;  /* 0x0000000809187824 */ /* 0x001fe200078e0200 */
[----:B------:R-:W-:Y:S02]  /*cfb0*/  @P1 SHF.L.U32 R23, R14, R23, RZ ;  /* 0x000000170e171219 */ /* 0x000fe400000006ff */
[----:B---3--:R-:W-:-:S03]  /*cfc0*/  @P1 SHF.R.U64 R6, R6, R29, R7 ;  /* 0x0000001d06061219 */ /* 0x008fc60000001207 */
[----:B------:R-:W2:Y:S01]  /*cfd0*/  @P0 LDL R14, [R24+0x8] ;  /* 0x00000800180e0983 */ /* 0x000ea20000100800 */
[----:B------:R-:W-:Y:S02]  /*cfe0*/  @P1 LOP3.LUT R23, R23, R6, RZ, 0xfc, !PT ;  /* 0x0000000617171212 */ /* 0x000fe400078efcff */
[----:B------:R-:W-:Y:S01]  /*cff0*/  @!P1 SHF.R.U64 R23, R4, R29, R5 ;  /* 0x0000001d04179219 */ /* 0x000fe20000001205 */
[----:B------:R-:W3:Y:S04]  /*d000*/  @P0 LDL.64 R8, [R24] ;  /* 0x0000000018080983 */ /* 0x000ee80000100a00 */
[----:B------:R2:W3:Y:S04]  /*d010*/  @!P2 LDL.64 R4, [R27] ;  /* 0x000000001b04a983 */ /* 0x0004e80000100a00 */
[----:B------:R-:W3:Y:S01]  /*d020*/  @!P0 LDL.64 R6, [R24] ;  /* 0x0000000018068983 */ /* 0x000ee20000100a00 */
[----:B------:R-:W-:Y:S01]  /*d030*/  @P2 LOP3.LUT R12, R12, 0x3f, RZ, 0xc, !PT ;  /* 0x0000003f0c0c2812 */ /* 0x000fe200078e0cff */
[----:B----4-:R-:W-:-:S02]  /*d040*/  @P2 IMAD.SHL.U32 R29, R18, 0x2, RZ ;  /* 0x00000002121d2824 */ /* 0x010fc400078e00ff */
[----:B------:R-:W-:-:S03]  /*d050*/  VIADD R18, R20, 0x13b ;  /* 0x0000013b14127836 */ /* 0x000fc60000000000 */
[----:B------:R-:W-:Y:S02]  /*d060*/  @P2 SHF.L.U32 R29, R29, R12, RZ ;  /* 0x0000000c1d1d2219 */ /* 0x000fe400000006ff */
[----:B------:R-:W-:Y:S02]  /*d070*/  LOP3.LUT R12, R18, 0x3b, RZ, 0xc0, !PT ;  /* 0x0000003b120c7812 */ /* 0x000fe400078ec0ff */
[----:B-----5:R-:W-:Y:S02]  /*d080*/  @P2 SHF.R.U64 R10, R10, R15, R11 ;  /* 0x0000000f0a0a2219 */ /* 0x020fe4000000120b */
[----:B------:R-:W-:Y:S02]  /*d090*/  ISETP.GE.U32.AND P1, PT, R12, 0x32, PT ;  /* 0x000000320c00780c */ /* 0x000fe40003f26070 */
[----:B------:R-:W-:-:S05]  /*d0a0*/  LEA.HI R11, R18, -R21, RZ, 0x1a ;  /* 0x80000015120b7211 */ /* 0x000fca00078fd0ff */
[----:B------:R-:W-:Y:S02]  /*d0b0*/  IMAD R11, R11, 0x8, R0 ;  /* 0x000000080b0b7824 */ /* 0x000fe400078e0200 */
[----:B--2---:R-:W-:-:S04]  /*d0c0*/  @P0 IMAD.SHL.U32 R27, R14, 0x2, RZ ;  /* 0x000000020e1b0824 */ /* 0x004fc800078e00ff */
[----:B------:R-:W2:Y:S01]  /*d0d0*/  @P1 LDL R14, [R11+0x8] ;  /* 0x000008000b0e1983 */ /* 0x000ea20000100800 */
[----:B------:R-:W-:Y:S02]  /*d0e0*/  @P2 LOP3.LUT R18, R29, R10, RZ, 0xfc, !PT ;  /* 0x0000000a1d122212 */ /* 0x000fe400078efcff */
[----:B------:R-:W-:Y:S02]  /*d0f0*/  @P0 LOP3.LUT R10, R13, 0x3f, RZ, 0x3c, !PT ;  /* 0x0000003f0d0a0812 */ /* 0x000fe400078e3cff */
[----:B---3--:R-:W-:Y:S01]  /*d100*/  @!P2 SHF.R.U64 R18, R4, R15, R5 ;  /* 0x0000000f0412a219 */ /* 0x008fe20000001205 */
[----:B------:R-:W-:Y:S01]  /*d110*/  VIADD R4, R20, 0x159 ;  /* 0x0000015914047836 */ /* 0x000fe20000000000 */
[----:B------:R-:W-:Y:S02]  /*d120*/  @P0 SHF.L.U32 R10, R27, R10, RZ ;  /* 0x0000000a1b0a0219 */ /* 0x000fe400000006ff */
[----:B------:R-:W-:-:S04]  /*d130*/  @P0 SHF.R.U64 R9, R8, R13, R9 ;  /* 0x0000000d08090219 */ /* 0x000fc80000001209 */
[----:B------:R-:W-:Y:S02]  /*d140*/  @P0 LOP3.LUT R24, R10, R9, RZ, 0xfc, !PT ;  /* 0x000000090a180212 */ /* 0x000fe400078efcff */
[----:B------:R-:W-:Y:S01]  /*d150*/  LOP3.LUT R10, R4, 0x39, RZ, 0xc0, !PT ;  /* 0x00000039040a7812 */ /* 0x000fe200078ec0ff */
[----:B------:R-:W3:Y:S03]  /*d160*/  @P1 LDL.64 R8, [R11] ;  /* 0x000000000b081983 */ /* 0x000ee60000100a00 */
[----:B------:R-:W-:Y:S02]  /*d170*/  ISETP.GE.U32.AND P2, PT, R10, 0x32, PT ;  /* 0x000000320a00780c */ /* 0x000fe40003f46070 */
[----:B------:R-:W-:Y:S02]  /*d180*/  LEA.HI R15, R4, -R21, RZ, 0x1a ;  /* 0x80000015040f7211 */ /* 0x000fe400078fd0ff */
[----:B------:R0:W4:Y:S01]  /*d190*/  @!P1 LDL.64 R4, [R11] ;  /* 0x000000000b049983 */ /* 0x0001220000100a00 */
[----:B------:R-:W-:-:S02]  /*d1a0*/  @!P0 SHF.R.U64 R24, R6, R13, R7 ;  /* 0x0000000d06188219 */ /* 0x000fc40000001207 */
[----:B0-----:R-:W-:-:S06]  /*d1b0*/  IMAD R11, R15, 0x8, R0 ;  /* 0x000000080f0b7824 */ /* 0x001fcc00078e0200 */
[----:B------:R-:W5:Y:S01]  /*d1c0*/  @P2 LDL R6, [R11+0x8] ;  /* 0x000008000b062983 */ /* 0x000f620000100800 */
[----:B------:R-:W-:Y:S01]  /*d1d0*/  @P1 LOP3.LUT R7, R12, 0x3f, RZ, 0x3c, !PT ;  /* 0x0000003f0c071812 */ /* 0x000fe200078e3cff */
[----:B--2---:R-:W-:-:S05]  /*d1e0*/  @P1 IMAD.SHL.U32 R14, R14, 0x2, RZ ;  /* 0x000000020e0e1824 */ /* 0x004fca00078e00ff */
[----:B------:R-:W-:Y:S01]  /*d1f0*/  @P1 SHF.L.U32 R7, R14, R7, RZ ;  /* 0x000000070e071219 */ /* 0x000fe200000006ff */
[----:B------:R-:W-:-:S05]  /*d200*/  VIADD R14, R20, 0x177 ;  /* 0x00000177140e7836 */ /* 0x000fca0000000000 */
[----:B------:R-:W-:-:S04]  /*d210*/  LOP3.LUT R27, R14, 0x37, RZ, 0xc0, !PT ;  /* 0x000000370e1b7812 */ /* 0x000fc800078ec0ff */
[----:B------:R-:W-:Y:S02]  /*d220*/  ISETP.GE.U32.AND P0, PT, R27, 0x32, PT ;  /* 0x000000321b00780c */ /* 0x000fe40003f06070 */
[----:B---3--:R-:W-:Y:S02]  /*d230*/  @P1 SHF.R.U64 R8, R8, R12, R9 ;  /* 0x0000000c08081219 */ /* 0x008fe40000001209 */
[----:B------:R-:W-:Y:S02]  /*d240*/  LEA.HI R29, R14, -R21, RZ, 0x1a ;  /* 0x800000150e1d7211 */ /* 0x000fe400078fd0ff */
[----:B------:R-:W-:Y:S02]  /*d250*/  @P1 LOP3.LUT R13, R7, R8, RZ, 0xfc, !PT ;  /* 0x00000008070d1212 */ /* 0x000fe400078efcff */
[----:B------:R-:W2:Y:S01]  /*d260*/  @P2 LDL.64 R8, [R11] ;  /* 0x000000000b082983 */ /* 0x000ea20000100a00 */
[----:B------:R-:W-:Y:S01]  /*d270*/  IMAD R29, R29, 0x8, R0 ;  /* 0x000000081d1d7824 */ /* 0x000fe200078e0200 */
[----:B----4-:R-:W-:-:S02]  /*d280*/  @!P1 SHF.R.U64 R13, R4, R12, R5 ;  /* 0x0000000c040d9219 */ /* 0x010fc40000001205 */
[----:B------:R-:W-:Y:S02]  /*d290*/  LOP3.LUT R5, R20, 0x20, RZ, 0xc0, !PT ;  /* 0x0000002014057812 */ /* 0x000fe400078ec0ff */
[----:B------:R-:W3:Y:S02]  /*d2a0*/  @P0 LDL R12, [R29+0x8] ;  /* 0x000008001d0c0983 */ /* 0x000ee40000100800 */
[----:B------:R-:W-:Y:S02]  /*d2b0*/  SHF.R.U64 R17, R16, R5, R17 ;  /* 0x0000000510117219 */ /* 0x000fe40000001211 */
[----:B------:R-:W-:Y:S01]  /*d2c0*/  @P2 LOP3.LUT R16, R10, 0x3f, RZ, 0x3c, !PT ;  /* 0x0000003f0a102812 */ /* 0x000fe200078e3cff */
[----:B------:R-:W4:Y:S01]  /*d2d0*/  @!P0 LDL.64 R14, [R29] ;  /* 0x000000001d0e8983 */ /* 0x000f220000100a00 */
[----:B-----5:R-:W-:-:S03]  /*d2e0*/  @P2 IMAD.SHL.U32 R5, R6, 0x2, RZ ;  /* 0x0000000206052824 */ /* 0x020fc600078e00ff */
[----:B------:R-:W5:Y:S02]  /*d2f0*/  @P0 LDL.64 R6, [R29] ;  /* 0x000000001d060983 */ /* 0x000f640000100a00 */
[----:B------:R-:W-:Y:S02]  /*d300*/  @P2 SHF.L.U32 R16, R5, R16, RZ ;  /* 0x0000001005102219 */ /* 0x000fe400000006ff */
[----:B------:R-:W4:Y:S01]  /*d310*/  @!P2 LDL.64 R4, [R11] ;  /* 0x000000000b04a983 */ /* 0x000f220000100a00 */
[----:B--2---:R-:W-:Y:S02]  /*d320*/  @P2 SHF.R.U64 R9, R8, R10, R9 ;  /* 0x0000000a08092219 */ /* 0x004fe40000001209 */
[----:B------:R-:W-:Y:S02]  /*d330*/  @P0 LOP3.LUT R8, R27, 0x3f, RZ, 0x3c, !PT ;  /* 0x0000003f1b080812 */ /* 0x000fe400078e3cff */
[----:B------:R-:W-:Y:S01]  /*d340*/  @P2 LOP3.LUT R16, R16, R9, RZ, 0xfc, !PT ;  /* 0x0000000910102212 */ /* 0x000fe200078efcff */
[----:B---3--:R-:W-:-:S05]  /*d350*/  @P0 IMAD.SHL.U32 R9, R12, 0x2, RZ ;  /* 0x000000020c090824 */ /* 0x008fca00078e00ff */
[----:B------:R-:W-:Y:S02]  /*d360*/  @P0 SHF.L.U32 R8, R9, R8, RZ ;  /* 0x0000000809080219 */ /* 0x000fe400000006ff */
[----:B-----5:R-:W-:-:S04]  /*d370*/  @P0 SHF.R.U64 R7, R6, R27, R7 ;  /* 0x0000001b06070219 */ /* 0x020fc80000001207 */
[----:B------:R-:W-:Y:S02]  /*d380*/  @P0 LOP3.LUT R12, R8, R7, RZ, 0xfc, !PT ;  /* 0x00000007080c0212 */ /* 0x000fe400078efcff */
[----:B----4-:R-:W-:Y:S02]  /*d390*/  @!P2 SHF.R.U64 R16, R4, R10, R5 ;  /* 0x0000000a0410a219 */ /* 0x010fe40000001205 */
[----:B------:R-:W2:Y:S01]  /*d3a0*/  LDL.128 R4, [R1] ;  /* 0x0000000001047983 */ /* 0x000ea20000100c00 */
[----:B------:R-:W-:-:S05]  /*d3b0*/  VIADD R8, R20, 0x195 ;  /* 0x0000019514087836 */ /* 0x000fca0000000000 */
[----:B------:R-:W-:-:S05]  /*d3c0*/  LEA.HI R9, R8, -R21, RZ, 0x1a ;  /* 0x8000001508097211 */ /* 0x000fca00078fd0ff */
[----:B------:R-:W-:Y:S01]  /*d3d0*/  IMAD R10, R9, 0x8, R0 ;  /* 0x00000008090a7824 */ /* 0x000fe200078e0200 */
[----:B--2---:R-:W-:-:S04]  /*d3e0*/  LOP3.LUT R7, R8, 0x35, RZ, 0xc0, !PT ;  /* 0x0000003508077812 */ /* 0x004fc800078ec0ff */
[----:B------:R-:W-:-:S13]  /*d3f0*/  ISETP.GE.U32.AND P1, PT, R7, 0x32, PT ;  /* 0x000000320700780c */ /* 0x000fda0003f26070 */
[----:B------:R-:W2:Y:S04]  /*d400*/  @P1 LDL R11, [R10+0x8] ;  /* 0x000008000a0b1983 */ /* 0x000ea80000100800 */
[----:B------:R-:W3:Y:S01]  /*d410*/  @P1 LDL.64 R8, [R10] ;  /* 0x000000000a081983 */ /* 0x000ee20000100a00 */
[----:B------:R-:W-:Y:S02]  /*d420*/  @!P0 SHF.R.U64 R12, R14, R27, R15 ;  /* 0x0000001b0e0c8219 */ /* 0x000fe4000000120f */
[----:B------:R-:W-:Y:S01]  /*d430*/  LOP3.LUT R14, R17, 0x7fff, RZ, 0xc0, !PT ;  /* 0x00007fff110e7812 */ /* 0x000fe200078ec0ff */
[----:B------:R-:W-:Y:S02]  /*d440*/  VIADD R17, R20, 0xf ;  /* 0x0000000f14117836 */ /* 0x000fe40000000000 */
[----:B------:R-:W-:-:S03]  /*d450*/  IMAD.WIDE.U32 R2, R22, 0x8, R2 ;  /* 0x0000000816027825 */ /* 0x000fc600078e0002 */
[----:B------:R-:W-:Y:S01]  /*d460*/  LOP3.LUT R17, R17, 0x2f, RZ, 0xc0, !PT ;  /* 0x0000002f11117812 */ /* 0x000fe200078ec0ff */
[----:B------:R-:W-:-:S03]  /*d470*/  IMAD.MOV.U32 R15, RZ, RZ, RZ ;  /* 0x000000ffff0f7224 */ /* 0x000fc600078e00ff */
[----:B------:R-:W-:Y:S02]  /*d480*/  SHF.R.U64 R17, R4, R17, R5 ;  /* 0x0000001104117219 */ /* 0x000fe40000001205 */
[----:B------:R0:W-:Y:S02]  /*d490*/  STG.E.64 desc[UR4][R2.64], R14 ;  /* 0x0000000e02007986 */ /* 0x0001e4000c101b04 */
[----:B0-----:R-:W-:Y:S01]  /*d4a0*/  LOP3.LUT R14, R17, 0x7fff, RZ, 0xc0, !PT ;  /* 0x00007fff110e7812 */ /* 0x001fe200078ec0ff */
[----:B------:R-:W-:-:S04]  /*d4b0*/  VIADD R17, R20, 0x1e ;  /* 0x0000001e14117836 */ /* 0x000fc80000000000 */
[----:B------:R0:W-:Y:S02]  /*d4c0*/  STG.E.64 desc[UR4][R2.64+0x100], R14 ;  /* 0x0001000e02007986 */ /* 0x0001e4000c101b04 */
[----:B0-----:R-:W-:Y:S02]  /*d4d0*/  LOP3.LUT R14, R17, 0x3e, RZ, 0xc0, !PT ;  /* 0x0000003e110e7812 */ /* 0x001fe400078ec0ff */
[----:B------:R-:W-:Y:S02]  /*d4e0*/  @P1 LOP3.LUT R17, R7, 0x3f, RZ, 0x3c, !PT ;  /* 0x0000003f07111812 */ /* 0x000fe400078e3cff */
[----:B------:R-:W-:Y:S01]  /*d4f0*/  SHF.R.U64 R15, R4, R14, R5 ;  /* 0x0000000e040f7219 */ /* 0x000fe20000001205 */
[----:B--2---:R-:W-:Y:S02]  /*d500*/  @P1 IMAD.SHL.U32 R4, R11, 0x2, RZ ;  /* 0x000000020b041824 */ /* 0x004fe400078e00ff */
[----:B------:R-:W2:Y:S03]  /*d510*/  @!P1 LDL.64 R10, [R10] ;  /* 0x000000000a0a9983 */ /* 0x000ea60000100a00 */
[----:B------:R-:W-:Y:S01]  /*d520*/  @P1 SHF.L.U32 R17, R4, R17, RZ ;  /* 0x0000001104111219 */ /* 0x000fe200000006ff */
[----:B------:R-:W-:-:S05]  /*d530*/  VIADD R4, R20, 0x1b3 ;  /* 0x000001b314047836 */ /* 0x000fca0000000000 */
[----:B------:R-:W-:-:S04]  /*d540*/  LOP3.LUT R22, R4, 0x33, RZ, 0xc0, !PT ;  /* 0x0000003304167812 */ /* 0x000fc800078ec0ff */
[----:B------:R-:W-:Y:S02]  /*d550*/  ISETP.GE.U32.AND P2, PT, R22, 0x32, PT ;  /* 0x000000321600780c */ /* 0x000fe40003f46070 */
[----:B------:R-:W-:-:S05]  /*d560*/  LEA.HI R29, R4, -R21, RZ, 0x1a ;  /* 0x80000015041d7211 */ /* 0x000fca00078fd0ff */
[----:B------:R-:W-:Y:S01]  /*d570*/  IMAD R29, R29, 0x8, R0 ;  /* 0x000000081d1d7824 */ /* 0x000fe200078e0200 */
[----:B---3--:R-:W-:-:S05]  /*d580*/  @P1 SHF.R.U64 R8, R8, R7, R9 ;  /* 0x0000000708081219 */ /* 0x008fca0000001209 */
[----:B------:R-:W3:Y:S01]  /*d590*/  @P2 LDL R27, [R29+0x8] ;  /* 0x000008001d1b2983 */ /* 0x000ee20000100800 */
[----:B------:R-:W-:-:S03]  /*d5a0*/  @P1 LOP3.LUT R17, R17, R8, RZ, 0xfc, !PT ;  /* 0x0000000811111212 */ /* 0x000fc600078efcff */
[----:B------:R-:W4:Y:S04]  /*d5b0*/  @P2 LDL.64 R8, [R29] ;  /* 0x000000001d082983 */ /* 0x000f280000100a00 */
[----:B------:R-:W5:Y:S01]  /*d5c0*/  @!P2 LDL.64 R4, [R29] ;  /* 0x000000001d04a983 */ /* 0x000f620000100a00 */
[----:B------:R-:W-:-:S13]  /*d5d0*/  ISETP.GE.U32.AND P0, PT, R14, 0x32, PT ;  /* 0x000000320e00780c */ /* 0x000fda0003f06070 */
[----:B------:R-:W-:Y:S01]  /*d5e0*/  @P0 IMAD.SHL.U32 R6, R6, 0x2, RZ ;  /* 0x0000000206060824 */ /* 0x000fe200078e00ff */
[----:B------:R-:W-:Y:S02]  /*d5f0*/  LOP3.LUT R26, R26, 0x7fff, RZ, 0xc0, !PT ;  /* 0x00007fff1a1a7812 */ /* 0x000fe400078ec0ff */
[----:B------:R-:W-:Y:S02]  /*d600*/  LOP3.LUT R18, R18, 0x7fff, RZ, 0xc0, !PT ;  /* 0x00007fff12127812 */ /* 0x000fe400078ec0ff */
[----:B--2---:R-:W-:Y:S02]  /*d610*/  @!P1 SHF.R.U64 R17, R10, R7, R11 ;  /* 0x000000070a119219 */ /* 0x004fe4000000120b */
[----:B------:R-:W-:Y:S01]  /*d620*/  @P2 LOP3.LUT R7, R22, 0x3f, RZ, 0x3c, !PT ;  /* 0x0000003f16072812 */ /* 0x000fe200078e3cff */
[----:B---3--:R-:W-:-:S05]  /*d630*/  @P2 IMAD.SHL.U32 R10, R27, 0x2, RZ ;  /* 0x000000021b0a2824 */ /* 0x008fca00078e00ff */
[----:B------:R-:W-:Y:S01]  /*d640*/  @P2 SHF.L.U32 R7, R10, R7, RZ ;  /* 0x000000070a072219 */ /* 0x000fe200000006ff */
[----:B------:R-:W-:Y:S01]  /*d650*/  VIADD R10, R20, 0xd2 ;  /* 0x000000d2140a7836 */ /* 0x000fe20000000000 */
[----:B----4-:R-:W-:-:S04]  /*d660*/  @P2 SHF.R.U64 R8, R8, R22, R9 ;  /* 0x0000001608082219 */ /* 0x010fc80000001209 */
[----:B------:R-:W-:-:S04]  /*d670*/  LOP3.LUT R9, R10, 0x32, RZ, 0xc0, !PT ;  /* 0x000000320a097812 */ /* 0x000fc800078ec0ff */
[----:B------:R-:W-:Y:S02]  /*d680*/  ISETP.NE.AND P1, PT, R9, 0x32, PT ;  /* 0x000000320900780c */ /* 0x000fe40003f25270 */
[----:B------:R-:W-:Y:S02]  /*d690*/  @P2 LOP3.LUT R8, R7, R8, RZ, 0xfc, !PT ;  /* 0x0000000807082212 */ /* 0x000fe400078efcff */
[----:B------:R-:W-:Y:S01]  /*d6a0*/  LEA.HI R11, R10, -R21, RZ, 0x1a ;  /* 0x800000150a0b7211 */ /* 0x000fe200078fd0ff */
[----:B------:R-:W-:Y:S01]  /*d6b0*/  VIADD R10, R20, 0x2d ;  /* 0x0000002d140a7836 */ /* 0x000fe20000000000 */
[----:B------:R-:W-:-:S03]  /*d6c0*/  @P0 LOP3.LUT R7, R14, 0x3f, RZ, 0x3c, !PT ;  /* 0x0000003f0e070812 */ /* 0x000fc600078e3cff */
[--C-:B------:R-:W-:Y:S01]  /*d6d0*/  IMAD R31, R11, 0x8, R0.reuse ;  /* 0x000000080b1f7824 */ /* 0x100fe200078e0200 */
[----:B------:R-:W-:Y:S02]  /*d6e0*/  @P0 SHF.L.U32 R6, R6, R7, RZ ;  /* 0x0000000706060219 */ /* 0x000fe400000006ff */
[----:B------:R-:W-:Y:S02]  /*d6f0*/  LEA.HI R7, R10, -R21, RZ, 0x1a ;  /* 0x800000150a077211 */ /* 0x000fe400078fd0ff */
[----:B------:R-:W-:Y:S01]  /*d700*/  @P0 LOP3.LUT R15, R6, R15, RZ, 0xfc, !PT ;  /* 0x0000000f060f0212 */ /* 0x000fe200078efcff */
[----:B------:R-:W2:Y:S01]  /*d710*/  @!P1 LDL R11, [R31+0x4] ;  /* 0x000004001f0b9983 */ /* 0x000ea20000100800 */
[----:B-----5:R-:W-:Y:S01]  /*d720*/  @!P2 SHF.R.U64 R8, R4, R22, R5 ;  /* 0x000000160408a219 */ /* 0x020fe20000001205 */
[----:B------:R-:W-:Y:S02]  /*d730*/  IMAD R30, R7, 0x8, R0 ;  /* 0x00000008071e7824 */ /* 0x000fe400078e0200 */
[----:B------:R-:W2:Y:S01]  /*d740*/  @!P1 LDL R14, [R31+0x8] ;  /* 0x000008001f0e9983 */ /* 0x000ea20000100800 */
[----:B------:R-:W-:Y:S01]  /*d750*/  LOP3.LUT R6, R15, 0x7fff, RZ, 0xc0, !PT ;  /* 0x00007fff0f067812 */ /* 0x000fe200078ec0ff */
[----:B------:R-:W-:-:S02]  /*d760*/  IMAD.MOV.U32 R7, RZ, RZ, RZ ;  /* 0x000000ffff077224 */ /* 0x000fc400078e00ff */
[----:B------:R-:W3:Y:S01]  /*d770*/  @P1 LDL.64 R4, [R31] ;  /* 0x000000001f041983 */ /* 0x000ee20000100a00 */
[----:B------:R-:W-:-:S03]  /*d780*/  IMAD.MOV.U32 R27, RZ, RZ, RZ ;  /* 0x000000ffff1b7224 */ /* 0x000fc600078e00ff */
[----:B------:R0:W-:Y:S01]  /*d790*/  STG.E.64 desc[UR4][R2.64+0x200], R6 ;  /* 0x0002000602007986 */ /* 0x0001e2000c101b04 */
[----:B------:R-:W-:-:S03]  /*d7a0*/  VIADD R15, R20, 0x4b ;  /* 0x0000004b140f7836 */ /* 0x000fc60000000000 */
[----:B------:R1:W-:Y:S04]  /*d7b0*/  STG.E.64 desc[UR4][R2.64+0x400], R26 ;  /* 0x0004001a02007986 */ /* 0x0003e8000c101b04 */
[----:B0-----:R0:W4:Y:S01]  /*d7c0*/  LDL.64 R6, [R30] ;  /* 0x000000001e067983 */ /* 0x0011220000100a00 */
[----:B-1----:R-:W-:Y:S02]  /*d7d0*/  LOP3.LUT R26, R19, 0x7fff, RZ, 0xc0, !PT ;  /* 0x00007fff131a7812 */ /* 0x002fe400078ec0ff */
[----:B------:R-:W-:-:S03]  /*d7e0*/  LEA.HI R19, R15, -R21, RZ, 0x1a ;  /* 0x800000150f137211 */ /* 0x000fc600078fd0ff */
[----:B------:R1:W-:Y:S01]  /*d7f0*/  STG.E.64 desc[UR4][R2.64+0x800], R26 ;  /* 0x0008001a02007986 */ /* 0x0003e2000c101b04 */
[----:B------:R-:W-:Y:S01]  /*d800*/  LOP3.LUT R22, R25, 0x7fff, RZ, 0xc0, !PT ;  /* 0x00007fff19167812 */ /* 0x000fe200078ec0ff */
[----:B0-----:R-:W-:Y:S01]  /*d810*/  IMAD R30, R19, 0x8, R0 ;  /* 0x00000008131e7824 */ /* 0x001fe200078e0200 */
[----:B-1----:R-:W-:Y:S01]  /*d820*/  LOP3.LUT R26, R23, 0x7fff, RZ, 0xc0, !PT ;  /* 0x00007fff171a7812 */ /* 0x002fe200078ec0ff */
[----:B------:R-:W-:-:S04]  /*d830*/  IMAD.MOV.U32 R23, RZ, RZ, RZ ;  /* 0x000000ffff177224 */ /* 0x000fc800078e00ff */
[----:B------:R0:W-:Y:S04]  /*d840*/  STG.E.64 desc[UR4][R2.64+0xc00], R26 ;  /* 0x000c001a02007986 */ /* 0x0001e8000c101b04 */
[----:B------:R1:W-:Y:S01]  /*d850*/  STG.E.64 desc[UR4][R2.64+0xa00], R22 ;  /* 0x000a001602007986 */ /* 0x0003e2000c101b04 */
[----:B0-----:R-:W-:-:S03]  /*d860*/  VIADD R26, R20, 0x69 ;  /* 0x00000069141a7836 */ /* 0x001fc60000000000 */
[----:B-1----:R-:W5:Y:S02]  /*d870*/  LDL.64 R22, [R30] ;  /* 0x000000001e167983 */ /* 0x002f640000100a00 */
[----:B------:R-:W-:-:S05]  /*d880*/  LEA.HI R19, R26, -R21, RZ, 0x1a ;  /* 0x800000151a137211 */ /* 0x000fca00078fd0ff */
[----:B------:R-:W-:Y:S02]  /*d890*/  IMAD R31, R19, 0x8, R0 ;  /* 0x00000008131f7824 */ /* 0x000fe400078e0200 */
[----:B------:R-:W-:-:S05]  /*d8a0*/  IMAD.MOV.U32 R19, RZ, RZ, RZ ;  /* 0x000000ffff137224 */ /* 0x000fca00078e00ff */
[----:B------:R0:W-:Y:S04]  /*d8b0*/  STG.E.64 desc[UR4][R2.64+0x1100], R18 ;  /* 0x0011001202007986 */ /* 0x0001e8000c101b04 */
[----:B0-----:R0:W5:Y:S01]  /*d8c0*/  LDL.64 R18, [R31] ;  /* 0x000000001f127983 */ /* 0x0011620000100a00 */
[----:B------:R-:W-:Y:S01]  /*d8d0*/  LOP3.LUT R24, R24, 0x7fff, RZ, 0xc0, !PT ;  /* 0x00007fff18187812 */ /* 0x000fe200078ec0ff */
[----:B------:R-:W-:Y:S01]  /*d8e0*/  IMAD.MOV.U32 R25, RZ, RZ, RZ ;  /* 0x000000ffff197224 */ /* 0x000fe200078e00ff */
[----:B------:R-:W-:Y:S01]  /*d8f0*/  LOP3.LUT R28, R28, 0x7fff, RZ, 0xc0, !PT ;  /* 0x00007fff1c1c7812 */ /* 0x000fe200078ec0ff */
[----:B------:R-:W-:-:S03]  /*d900*/  IMAD.MOV.U32 R29, RZ, RZ, RZ ;  /* 0x000000ffff1d7224 */ /* 0x000fc600078e00ff */
[----:B------:R1:W-:Y:S04]  /*d910*/  STG.E.64 desc[UR4][R2.64+0x1300], R24 ;  /* 0x0013001802007986 */ /* 0x0003e8000c101b04 */
[----:B------:R0:W-:Y:S01]  /*d920*/  STG.E.64 desc[UR4][R2.64+0x600], R28 ;  /* 0x0006001c02007986 */ /* 0x0001e2000c101b04 */
[----:B-1----:R-:W-:Y:S02]  /*d930*/  LOP3.LUT R24, R13, 0x7fff, RZ, 0xc0, !PT ;  /* 0x00007fff0d187812 */ /* 0x002fe400078ec0ff */
[----:B0-----:R-:W-:-:S03]  /*d940*/  LOP3.LUT R28, R16, 0x7fff, RZ, 0xc0, !PT ;  /* 0x00007fff101c7812 */ /* 0x001fc600078ec0ff */
[----:B------:R0:W-:Y:S01]  /*d950*/  STG.E.64 desc[UR4][R2.64+0x1500], R24 ;  /* 0x0015001802007986 */ /* 0x0001e2000c101b04 */
[----:B------:R-:W-:Y:S01]  /*d960*/  LOP3.LUT R16, R17, 0x7fff, RZ, 0xc0, !PT ;  /* 0x00007fff11107812 */ /* 0x000fe200078ec0ff */
[----:B------:R-:W-:Y:S01]  /*d970*/  IMAD.MOV.U32 R17, RZ, RZ, RZ ;  /* 0x000000ffff117224 */ /* 0x000fe200078e00ff */
[----:B------:R-:W-:-:S04]  /*d980*/  LOP3.LUT R12, R12, 0x7fff, RZ, 0xc0, !PT ;  /* 0x00007fff0c0c7812 */ /* 0x000fc800078ec0ff */
[----:B------:R1:W-:Y:S01]  /*d990*/  STG.E.64 desc[UR4][R2.64+0x1b00], R16 ;  /* 0x001b001002007986 */ /* 0x0003e2000c101b04 */
[----:B0-----:R-:W-:-:S05]  /*d9a0*/  VIADD R24, R20, 0x87 ;  /* 0x0000008714187836 */ /* 0x001fca0000000000 */
[-C--:B------:R-:W-:Y:S01]  /*d9b0*/  LEA.HI R27, R24, -R21.reuse, RZ, 0x1a ;  /* 0x80000015181b7211 */ /* 0x080fe200078fd0ff */
[C---:B-1----:R-:W-:Y:S02]  /*d9c0*/  VIADD R17, R20.reuse, 0xa5 ;  /* 0x000000a514117836 */ /* 0x042fe40000000000 */
[----:B------:R-:W-:Y:S02]  /*d9d0*/  IMAD.MOV.U32 R13, RZ, RZ, RZ ;  /* 0x000000ffff0d7224 */ /* 0x000fe400078e00ff */
[--C-:B------:R-:W-:Y:S01]  /*d9e0*/  IMAD R27, R27, 0x8, R0.reuse ;  /* 0x000000081b1b7824 */ /* 0x100fe200078e0200 */
[-C--:B------:R-:W-:Y:S01]  /*d9f0*/  LEA.HI R25, R17, -R21.reuse, RZ, 0x1a ;  /* 0x8000001511197211 */ /* 0x080fe200078fd0ff */
[----:B------:R-:W-:Y:S01]  /*da00*/  VIADD R16, R20, 0xc3 ;  /* 0x000000c314107836 */ /* 0x000fe20000000000 */
[----:B------:R0:W-:Y:S04]  /*da10*/  STG.E.64 desc[UR4][R2.64+0x1900], R12 ;  /* 0x0019000c02007986 */ /* 0x0001e8000c101b04 */
[----:B------:R1:W-:Y:S01]  /*da20*/  STG.E.64 desc[UR4][R2.64+0x1700], R28 ;  /* 0x0017001c02007986 */ /* 0x0003e2000c101b04 */
[----:B0-----:R-:W-:Y:S01]  /*da30*/  LOP3.LUT R12, R8, 0x7fff, RZ, 0xc0, !PT ;  /* 0x00007fff080c7812 */ /* 0x001fe200078ec0ff */
[----:B------:R-:W-:Y:S01]  /*da40*/  IMAD R8, R25, 0x8, R0 ;  /* 0x0000000819087824 */ /* 0x000fe200078e0200 */
[----:B-1----:R-:W-:-:S03]  /*da50*/  LEA.HI R29, R16, -R21, RZ, 0x1a ;  /* 0x80000015101d7211 */ /* 0x002fc600078fd0ff */
[----:B------:R0:W-:Y:S01]  /*da60*/  STG.E.64 desc[UR4][R2.64+0x1d00], R12 ;  /* 0x001d000c02007986 */ /* 0x0001e2000c101b04 */
[----:B------:R-:W-:Y:S02]  /*da70*/  VIADD R25, R20, 0xf0 ;  /* 0x000000f014197836 */ /* 0x000fe40000000000 */
[----:B0-----:R-:W-:-:S06]  /*da80*/  IMAD R12, R29, 0x8, R0 ;  /* 0x000000081d0c7824 */ /* 0x001fcc00078e0200 */
[----:B------:R-:W5:Y:S01]  /*da90*/  LDL.64 R12, [R12] ;  /* 0x000000000c0c7983 */ /* 0x000f620000100a00 */
[----:B------:R-:W-:Y:S02]  /*daa0*/  LOP3.LUT R15, R15, 0x2b, RZ, 0xc0, !PT ;  /* 0x0000002b0f0f7812 */ /* 0x000fe400078ec0ff */
[----:B--2---:R-:W-:Y:S02]  /*dab0*/  @!P1 SHF.L.W.U32.HI R11, R11, 0xe, R14 ;  /* 0x0000000e0b0b9819 */ /* 0x004fe40000010e0e */
[----:B---3--:R-:W-:Y:S02]  /*dac0*/  @P1 SHF.R.U64 R11, R4, R9, R5 ;  /* 0x00000009040b1219 */ /* 0x008fe40000001205 */
[----:B------:R0:W2:Y:S01]  /*dad0*/  LDL.64 R4, [R27] ;  /* 0x000000001b047983 */ /* 0x0000a20000100a00 */
[----:B------:R-:W-:Y:S01]  /*dae0*/  LOP3.LUT R9, R10, 0x2d, RZ, 0xc0, !PT ;  /* 0x0000002d0a097812 */ /* 0x000fe200078ec0ff */
[----:B------:R-:W-:-:S05]  /*daf0*/  VIADD R14, R20, 0xe1 ;  /* 0x000000e1140e7836 */ /* 0x000fca0000000000 */
[----:B------:R-:W-:Y:S02]  /*db00*/  LEA.HI R31, R14, -R21, RZ, 0x1a ;  /* 0x800000150e1f7211 */ /* 0x000fe400078fd0ff */
[----:B----4-:R-:W-:Y:S02]  /*db10*/  SHF.R.U64 R7, R6, R9, R7 ;  /* 0x0000000906077219 */ /* 0x010fe40000001207 */
[----:B------:R-:W3:Y:S01]  /*db20*/  LDL.64 R8, [R8] ;  /* 0x0000000008087983 */ /* 0x000ee20000100a00 */
[----:B------:R-:W-:Y:S02]  /*db30*/  LOP3.LUT R6, R11, 0x7fff, RZ, 0xc0, !PT ;  /* 0x00007fff0b067812 */ /* 0x000fe400078ec0ff */
[----:B------:R-:W-:Y:S01]  /*db40*/  LOP3.LUT R10, R7, 0x7fff, RZ, 0xc0, !PT ;  /* 0x00007fff070a7812 */ /* 0x000fe200078ec0ff */
[----:B------:R-:W-:Y:S02]  /*db50*/  IMAD.MOV.U32 R7, RZ, RZ, RZ ;  /* 0x000000ffff077224 */ /* 0x000fe400078e00ff */
[----:B------:R-:W-:Y:S01]  /*db60*/  IMAD R31, R31, 0x8, R0 ;  /* 0x000000081f1f7824 */ /* 0x000fe200078e0200 */
[----:B0-----:R-:W-:-:S02]  /*db70*/  LEA.HI R27, R25, -R21, RZ, 0x1a ;  /* 0x80000015191b7211 */ /* 0x001fc400078fd0ff */
[----:B------:R0:W-:Y:S01]  /*db80*/  STG.E.64 desc[UR4][R2.64+0xe00], R6 ;  /* 0x000e000602007986 */ /* 0x0001e2000c101b04 */
[----:B------:R-:W-:Y:S02]  /*db90*/  IMAD.MOV.U32 R11, RZ, RZ, RZ ;  /* 0x000000ffff0b7224 */ /* 0x000fe400078e00ff */
[----:B------:R-:W-:-:S03]  /*dba0*/  IMAD R28, R27, 0x8, R0 ;  /* 0x000000081b1c7824 */ /* 0x000fc600078e0200 */
[----:B------:R1:W-:Y:S04]  /*dbb0*/  STG.E.64 desc[UR4][R2.64+0x300], R10 ;  /* 0x0003000a02007986 */ /* 0x0003e8000c101b04 */
[----:B0-----:R0:W4:Y:S04]  /*dbc0*/  LDL.64 R6, [R31] ;  /* 0x000000001f067983 */ /* 0x0011280000100a00 */
[----:B-1----:R1:W4:Y:S01]  /*dbd0*/  LDL.64 R10, [R28] ;  /* 0x000000001c0a7983 */ /* 0x0023220000100a00 */
[----:B-----5:R-:W-:Y:S01]  /*dbe0*/  SHF.R.U64 R22, R22, R15, R23 ;  /* 0x0000000f16167219 */ /* 0x020fe20000001217 */
[----:B------:R-:W-:Y:S01]  /*dbf0*/  VIADD R15, R20, 0x10e ;  /* 0x0000010e140f7836 */ /* 0x000fe20000000000 */
[----:B------:R-:W-:-:S04]  /*dc00*/  LOP3.LUT R23, R26, 0x29, RZ, 0xc0, !PT ;  /* 0x000000291a177812 */ /* 0x000fc800078ec0ff */
[----:B------:R-:W-:-:S05]  /*dc10*/  LEA.HI R27, R15, -R21, RZ, 0x1a ;  /* 0x800000150f1b7211 */ /* 0x000fca00078fd0ff */
[----:B------:R-:W-:Y:S01]  /*dc20*/  IMAD R26, R27, 0x8, R0 ;  /* 0x000000081b1a7824 */ /* 0x000fe200078e0200 */
[----:B------:R-:W-:-:S04]  /*dc30*/  SHF.R.U64 R23, R18, R23, R19 ;  /* 0x0000001712177219 */ /* 0x000fc80000001213 */
[----:B------:R5:W4:Y:S01]  /*dc40*/  LDL.64 R18, [R26] ;  /* 0x000000001a127983 */ /* 0x000b220000100a00 */
[----:B------:R-:W-:Y:S02]  /*dc50*/  LOP3.LUT R27, R24, 0x27, RZ, 0xc0, !PT ;  /* 0x00000027181b7812 */ /* 0x000fe400078ec0ff */
[----:B------:R-:W-:Y:S02]  /*dc60*/  LOP3.LUT R22, R22, 0x7fff, RZ, 0xc0, !PT ;  /* 0x00007fff16167812 */ /* 0x000fe400078ec0ff */
[----:B------:R-:W-:Y:S01]  /*dc70*/  LOP3.LUT R17, R17, 0x25, RZ, 0xc0, !PT ;  /* 0x0000002511117812 */ /* 0x000fe200078ec0ff */
[----:B0-----:R-:W-:Y:S02]  /*dc80*/  IMAD.MOV.U32 R31, RZ, RZ, RZ ;  /* 0x000000ffff1f7224 */ /* 0x001fe400078e00ff */
[C---:B-1----:R-:W-:Y:S02]  /*dc90*/  VIADD R28, R20.reuse, 0x168 ;  /* 0x00000168141c7836 */ /* 0x042fe40000000000 */
[----:B-----5:R-:W-:-:S02]  /*dca0*/  VIADD R26, R20, 0x186 ;  /* 0x00000186141a7836 */ /* 0x020fc40000000000 */
[----:B------:R-:W-:Y:S01]  /*dcb0*/  VIADD R24, R20, 0x1a4 ;  /* 0x000001a414187836 */ /* 0x000fe20000000000 */
[----:B--2---:R-:W-:Y:S02]  /*dcc0*/  SHF.R.U64 R27, R4, R27, R5 ;  /* 0x0000001b041b7219 */ /* 0x004fe40000001205 */
[----:B------:R-:W-:Y:S01]  /*dcd0*/  LOP3.LUT R4, R23, 0x7fff, RZ, 0xc0, !PT ;  /* 0x00007fff17047812 */ /* 0x000fe200078ec0ff */
[----:B------:R-:W-:Y:S02]  /*dce0*/  IMAD.MOV.U32 R23, RZ, RZ, RZ ;  /* 0x000000ffff177224 */ /* 0x000fe400078e00ff */
[----:B------:R-:W-:-:S03]  /*dcf0*/  IMAD.MOV.U32 R5, RZ, RZ, RZ ;  /* 0x000000ffff057224 */ /* 0x000fc600078e00ff */
[----:B------:R0:W-:Y:S04]  /*dd00*/  STG.E.64 desc[UR4][R2.64+0x500], R22 ;  /* 0x0005001602007986 */ /* 0x0001e8000c101b04 */
[----:B------:R1:W-:Y:S01]  /*dd10*/  STG.E.64 desc[UR4][R2.64+0x700], R4 ;  /* 0x0007000402007986 */ /* 0x0003e2000c101b04 */
[----:B---3--:R-:W-:Y:S01]  /*dd20*/  SHF.R.U64 R17, R8, R17, R9 ;  /* 0x0000001108117219 */ /* 0x008fe20000001209 */
[----:B------:R-:W-:Y:S01]  /*dd30*/  VIADD R8, R20, 0x12c ;  /* 0x0000012c14087836 */ /* 0x000fe20000000000 */
[----:B0-----:R-:W-:Y:S02]  /*dd40*/  LOP3.LUT R22, R27, 0x7fff, RZ, 0xc0, !PT ;  /* 0x00007fff1b167812 */ /* 0x001fe400078ec0ff */
[----:B------:R-:W-:Y:S02]  /*dd50*/  LOP3.LUT R27, R16, 0x23, RZ, 0xc0, !PT ;  /* 0x00000023101b7812 */ /* 0x000fe400078ec0ff */
[----:B------:R-:W-:-:S02]  /*dd60*/  LOP3.LUT R9, R14, 0x21, RZ, 0xc0, !PT ;  /* 0x000000210e097812 */ /* 0x000fc400078ec0ff */
[----:B------:R-:W-:Y:S01]  /*dd70*/  SHF.R.U64 R27, R12, R27, R13 ;  /* 0x0000001b0c1b7219 */ /* 0x000fe2000000120d */
[----:B------:R-:W-:Y:S01]  /*dd80*/  VIADD R12, R20, 0x14a ;  /* 0x0000014a140c7836 */ /* 0x000fe20000000000 */
[----:B-1----:R-:W-:-:S05]  /*dd90*/  LEA.HI R5, R8, -R21, RZ, 0x1a ;  /* 0x8000001508057211 */ /* 0x002fca00078fd0ff */
[----:B------:R-:W-:Y:S01]  /*dda0*/  IMAD R5, R5, 0x8, R0 ;  /* 0x0000000805057824 */ /* 0x000fe200078e0200 */
[----:B------:R-:W-:Y:S02]  /*ddb0*/  LOP3.LUT R30, R27, 0x7fff, RZ, 0xc0, !PT ;  /* 0x00007fff1b1e7812 */ /* 0x000fe400078ec0ff */
[----:B----4-:R-:W-:-:S03]  /*ddc0*/  SHF.R.U64 R9, R6, R9, R7 ;  /* 0x0000000906097219 */ /* 0x010fc60000001207 */
[----:B------:R-:W2:Y:S01]  /*ddd0*/  LDL.64 R4, [R5] ;  /* 0x0000000005047983 */ /* 0x000ea20000100a00 */
[----:B------:R-:W-:Y:S02]  /*dde0*/  LEA.HI R7, R12, -R21, RZ, 0x1a ;  /* 0x800000150c077211 */ /* 0x000fe400078fd0ff */
[----:B------:R-:W-:Y:S02]  /*ddf0*/  LOP3.LUT R32, R9, 0x7fff, RZ, 0xc0, !PT ;  /* 0x00007fff09207812 */ /* 0x000fe400078ec0ff */
[----:B------:R-:W-:Y:S01]  /*de00*/  LOP3.LUT R9, R25, 0x30, RZ, 0xc0, !PT ;  /* 0x0000003019097812 */ /* 0x000fe200078ec0ff */
[----:B------:R-:W-:Y:S01]  /*de10*/  IMAD R7, R7, 0x8, R0 ;  /* 0x0000000807077824 */ /* 0x000fe200078e0200 */
[----:B------:R-:W-:Y:S01]  /*de20*/  LOP3.LUT R16, R17, 0x7fff, RZ, 0xc0, !PT ;  /* 0x00007fff11107812 */ /* 0x000fe200078ec0ff */
[----:B------:R0:W-:Y:S01]  /*de30*/  STG.E.64 desc[UR4][R2.64+0x900], R22 ;  /* 0x0009001602007986 */ /* 0x0001e2000c101b04 */
[----:B------:R-:W-:Y:S01]  /*de40*/  IMAD.MOV.U32 R17, RZ, RZ, RZ ;  /* 0x000000ffff117224 */ /* 0x000fe200078e00ff */
[----:B------:R-:W-:-:S02]  /*de50*/  SHF.R.U64 R9, R10, R9, R11 ;  /* 0x000000090a097219 */ /* 0x000fc4000000120b */
[----:B------:R1:W-:Y:S01]  /*de60*/  STG.E.64 desc[UR4][R2.64+0xd00], R30 ;  /* 0x000d001e02007986 */ /* 0x0003e2000c101b04 */
[----:B------:R-:W-:-:S03]  /*de70*/  LEA.HI R11, R28, -R21, RZ, 0x1a ;  /* 0x800000151c0b7211 */ /* 0x000fc600078fd0ff */
[----:B------:R-:W3:Y:S01]  /*de80*/  LDL.64 R6, [R7] ;  /* 0x0000000007067983 */ /* 0x000ee20000100a00 */
[----:B------:R-:W-:Y:S01]  /*de90*/  LOP3.LUT R13, R15, 0x2e, RZ, 0xc0, !PT ;  /* 0x0000002e0f0d7812 */ /* 0x000fe200078ec0ff */
[C---:B0-----:R-:W-:Y:S02]  /*dea0*/  VIADD R22, R20.reuse, 0x1c2 ;  /* 0x000001c214167836 */ /* 0x041fe40000000000 */
[----:B------:R0:W-:Y:S01]  /*deb0*/  STG.E.64 desc[UR4][R2.64+0xb00], R16 ;  /* 0x000b001002007986 */ /* 0x0001e2000c101b04 */
[----:B-1----:R-:W-:Y:S01]  /*dec0*/  VIADD R30, R20, 0x1d1 ;  /* 0x000001d1141e7836 */ /* 0x002fe20000000000 */
[-C--:B------:R-:W-:Y:S01]  /*ded0*/  LEA.HI R15, R26, -R21.reuse, RZ, 0x1a ;  /* 0x800000151a0f7211 */ /* 0x080fe200078fd0ff */
[--C-:B------:R-:W-:Y:S01]  /*dee0*/  IMAD R11, R11, 0x8, R0.reuse ;  /* 0x000000080b0b7824 */ /* 0x100fe200078e0200 */
[-C--:B------:R-:W-:Y:S02]  /*def0*/  LEA.HI R23, R22, -R21.reuse, RZ, 0x1a ;  /* 0x8000001516177211 */ /* 0x080fe400078fd0ff */
[-C--:B0-----:R-:W-:Y:S01]  /*df00*/  LEA.HI R17, R24, -R21.reuse, RZ, 0x1a ;  /* 0x8000001518117211 */ /* 0x081fe200078fd0ff */
[--C-:B------:R-:W-:Y:S01]  /*df10*/  IMAD R15, R15, 0x8, R0.reuse ;  /* 0x000000080f0f7824 */ /* 0x100fe200078e0200 */
[----:B------:R-:W-:Y:S01]  /*df20*/  LEA.HI R21, R30, -R21, RZ, 0x1a ;  /* 0x800000151e157211 */ /* 0x000fe200078fd0ff */
[----:B------:R-:W4:Y:S01]  /*df30*/  LDL.64 R10, [R11] ;  /* 0x000000000b0a7983 */ /* 0x000f220000100a00 */
[----:B------:R-:W-:-:S02]  /*df40*/  IMAD R23, R23, 0x8, R0 ;  /* 0x0000000817177824 */ /* 0x000fc400078e0200 */
[--C-:B------:R-:W-:Y:S01]  /*df50*/  IMAD R16, R17, 0x8, R0.reuse ;  /* 0x0000000811107824 */ /* 0x100fe200078e0200 */
[----:B------:R-:W5:Y:S01]  /*df60*/  LDL.64 R14, [R15] ;  /* 0x000000000f0e7983 */ /* 0x000f620000100a00 */
[----:B------:R-:W-:Y:S01]  /*df70*/  IMAD R20, R21, 0x8, R0 ;  /* 0x0000000815147824 */ /* 0x000fe200078e0200 */
[----:B------:R-:W-:-:S03]  /*df80*/  SHF.R.U64 R0, R18, R13, R19 ;  /* 0x0000000d12007219 */ /* 0x000fc60000001213 */
[----:B------:R-:W5:Y:S04]  /*df90*/  LDL.64 R16, [R16] ;  /* 0x0000000010107983 */ /* 0x000f680000100a00 */
[----:B------:R0:W5:Y:S04]  /*dfa0*/  LDL.64 R18, [R23] ;  /* 0x0000000017127983 */ /* 0x0001680000100a00 */
[----:B------:R-:W5:Y:S01]  /*dfb0*/  LDL.64 R20, [R20] ;  /* 0x0000000014147983 */ /* 0x000f620000100a00 */
[----:B------:R-:W-:Y:S02]  /*dfc0*/  LOP3.LUT R13, R8, 0x2c, RZ, 0xc0, !PT ;  /* 0x0000002c080d7812 */ /* 0x000fe400078ec0ff */
[----:B0-----:R-:W-:-:S02]  /*dfd0*/  LOP3.LUT R23, R28, 0x28, RZ, 0xc0, !PT ;  /* 0x000000281c177812 */ /* 0x001fc400078ec0ff */
[----:B------:R-:W-:Y:S02]  /*dfe0*/  LOP3.LUT R8, R0, 0x7fff, RZ, 0xc0, !PT ;  /* 0x00007fff00087812 */ /* 0x000fe400078ec0ff */
[----:B------:R-:W-:Y:S01]  /*dff0*/  LOP3.LUT R25, R26, 0x26, RZ, 0xc0, !PT ;  /* 0x000000261a197812 */ /* 0x000fe200078ec0ff */
[----:B------:R-:W-:-:S05]  /*e000*/  IMAD.MOV.U32 R33, RZ, RZ, RZ ;  /* 0x000000ffff217224 */ /* 0x000fca00078e00ff */
[----:B------:R-:W-:Y:S01]  /*e010*/  STG.E.64 desc[UR4][R2.64+0xf00], R32 ;  /* 0x000f002002007986 */ /* 0x000fe2000c101b04 */
[----:B--2---:R-:W-:Y:S02]  /*e020*/  SHF.R.U64 R13, R4, R13, R5 ;  /* 0x0000000d040d7219 */ /* 0x004fe40000001205 */
[----:B------:R-:W-:Y:S02]  /*e030*/  LOP3.LUT R5, R12, 0x2a, RZ, 0xc0, !PT ;  /* 0x0000002a0c057812 */ /* 0x000fe400078ec0ff */
[----:B------:R-:W-:Y:S01]  /*e040*/  LOP3.LUT R4, R9, 0x7fff, RZ, 0xc0, !PT ;  /* 0x00007fff09047812 */ /* 0x000fe200078ec0ff */
[----:B------:R-:W-:Y:S01]  /*e050*/  IMAD.MOV.U32 R9, RZ, RZ, RZ ;  /* 0x000000ffff097224 */ /* 0x000fe200078e00ff */
[----:B---3--:R-:W-:Y:S01]  /*e060*/  SHF.R.U64 R7, R6, R5, R7 ;  /* 0x0000000506077219 */ /* 0x008fe20000001207 */
[----:B------:R-:W-:Y:S01]  /*e070*/  IMAD.MOV.U32 R5, RZ, RZ, RZ ;  /* 0x000000ffff057224 */ /* 0x000fe200078e00ff */
[----:B------:R-:W-:Y:S02]  /*e080*/  LOP3.LUT R6, R13, 0x7fff, RZ, 0xc0, !PT ;  /* 0x00007fff0d067812 */ /* 0x000fe400078ec0ff */
[----:B------:R-:W-:Y:S01]  /*e090*/  LOP3.LUT R12, R7, 0x7fff, RZ, 0xc0, !PT ;  /* 0x00007fff070c7812 */ /* 0x000fe200078ec0ff */
[----:B------:R-:W-:Y:S01]  /*e0a0*/  IMAD.MOV.U32 R7, RZ, RZ, RZ ;  /* 0x000000ffff077224 */ /* 0x000fe200078e00ff */
[----:B------:R0:W-:Y:S01]  /*e0b0*/  STG.E.64 desc[UR4][R2.64+0x1000], R4 ;  /* 0x0010000402007986 */ /* 0x0001e2000c101b04 */
[----:B------:R-:W-:-:S03]  /*e0c0*/  IMAD.MOV.U32 R13, RZ, RZ, RZ ;  /* 0x000000ffff0d7224 */ /* 0x000fc600078e00ff */
[----:B------:R1:W-:Y:S04]  /*e0d0*/  STG.E.64 desc[UR4][R2.64+0x1400], R6 ;  /* 0x0014000602007986 */ /* 0x0003e8000c101b04 */
[----:B------:R2:W-:Y:S01]  /*e0e0*/  STG.E.64 desc[UR4][R2.64+0x1200], R8 ;  /* 0x0012000802007986 */ /* 0x0005e2000c101b04 */
[----:B0-----:R-:W-:Y:S02]  /*e0f0*/  LOP3.LUT R5, R24, 0x24, RZ, 0xc0, !PT ;  /* 0x0000002418057812 */ /* 0x001fe400078ec0ff */
[----:B----4-:R-:W-:Y:S02]  /*e100*/  SHF.R.U64 R23, R10, R23, R11 ;  /* 0x000000170a177219 */ /* 0x010fe4000000120b */
[----:B------:R-:W-:Y:S02]  /*e110*/  LOP3.LUT R11, R22, 0x22, RZ, 0xc0, !PT ;  /* 0x00000022160b7812 */ /* 0x000fe400078ec0ff */
[----:B-1----:R-:W-:Y:S01]  /*e120*/  LOP3.LUT R7, R30, 0x31, RZ, 0xc0, !PT ;  /* 0x000000311e077812 */ /* 0x002fe200078ec0ff */
[----:B------:R0:W-:Y:S01]  /*e130*/  STG.E.64 desc[UR4][R2.64+0x1600], R12 ;  /* 0x0016000c02007986 */ /* 0x0001e2000c101b04 */
[----:B-----5:R-:W-:-:S02]  /*e140*/  SHF.R.U64 R25, R14, R25, R15 ;  /* 0x000000190e197219 */ /* 0x020fc4000000120f */
[----:B--2---:R-:W-:Y:S02]  /*e150*/  SHF.R.U64 R8, R16, R5, R17 ;  /* 0x0000000510087219 */ /* 0x004fe40000001211 */
[----:B------:R-:W-:Y:S01]  /*e160*/  SHF.R.U64 R11, R18, R11, R19 ;  /* 0x0000000b120b7219 */ /* 0x000fe20000001213 */
[----:B------:R-:W-:Y:S01]  /*e170*/  IMAD.MOV.U32 R5, RZ, RZ, RZ ;  /* 0x000000ffff057224 */ /* 0x000fe200078e00ff */
[----:B0-----:R-:W-:Y:S01]  /*e180*/  SHF.R.U64 R12, R20, R7, R21 ;  /* 0x00000007140c7219 */ /* 0x001fe20000001215 */
[----:B------:R-:W-:Y:S01]  /*e190*/  IMAD.MOV.U32 R7, RZ, RZ, RZ ;  /* 0x000000ffff077224 */ /* 0x000fe200078e00ff */
[----:B------:R-:W-:Y:S01]  /*e1a0*/  LOP3.LUT R10, R11, 0x7fff, RZ, 0xc0, !PT ;  /* 0x00007fff0b0a7812 */ /* 0x000fe200078ec0ff */
[----:B------:R-:W-:Y:S01]  /*e1b0*/  IMAD.MOV.U32 R11, RZ, RZ, RZ ;  /* 0x000000ffff0b7224 */ /* 0x000fe200078e00ff */
[----:B------:R-:W-:Y:S02]  /*e1c0*/  LOP3.LUT R4, R23, 0x7fff, RZ, 0xc0, !PT ;  /* 0x00007fff17047812 */ /* 0x000fe400078ec0ff */
        /* <DEDUP_REMOVED lines=9> */
.L_x_16:
        /* <DEDUP_REMOVED lines=17> */
[----:B------:R-:W-:-:S05]  /*e370*/  LEA.HI R24, R25, -R0, RZ, 0x1a ;  /* 0x8000000019187211 */ /* 0x000fca00078fd0ff */
[----:B------:R-:W-:Y:S01]  /*e380*/  IMAD R24, R24, 0x8, R21 ;  /* 0x0000000818187824 */ /* 0x000fe200078e0215 */
[----:B--2---:R0:W-:Y:S04]  /*e390*/  STL.128 [R33], R4 ;  /* 0x0000000421007387 */ /* 0x0041e80000100c00 */
[----:B---3--:R1:W-:Y:S04]  /*e3a0*/  STL.128 [R33+0x10], R8 ;  /* 0x0000100821007387 */ /* 0x0083e80000100c00 */
[----:B----4-:R2:W-:Y:S04]  /*e3b0*/  STL.128 [R33+0x20], R12 ;  /* 0x0000200c21007387 */ /* 0x0105e80000100c00 */
[----:B-----5:R3:W-:Y:S04]  /*e3c0*/  STL.128 [R33+0x30], R16 ;  /* 0x0000301021007387 */ /* 0x0207e80000100c00 */
[----:B------:R-:W4:Y:S04]  /*e3d0*/  LDL.64 R26, [R22] ;  /* 0x00000000161a7983 */ /* 0x000f280000100a00 */
[----:B------:R-:W5:Y:S04]  /*e3e0*/  LDL R29, [R22+0x8] ;  /* 0x00000800161d7983 */ /* 0x000f680000100800 */
[----:B------:R-:W5:Y:S01]  /*e3f0*/  LDL.64 R24, [R24] ;  /* 0x0000000018187983 */ /* 0x000f620000100a00 */
[----:B------:R-:W-:-:S05]  /*e400*/  VIADD R31, R20, 0x54 ;  /* 0x00000054141f7836 */ /* 0x000fca0000000000 */
[----:B0-----:R-:W-:Y:S01]  /*e410*/  LEA.HI R4, R31, -R0, RZ, 0x1a ;  /* 0x800000001f047211 */ /* 0x001fe200078fd0ff */
[----:B-1----:R-:W-:-:S04]  /*e420*/  IMAD.WIDE.U32 R8, R23, 0x8, R2 ;  /* 0x0000000817087825 */ /* 0x002fc800078e0002 */
[----:B------:R-:W-:Y:S02]  /*e430*/  IMAD R10, R4, 0x8, R21 ;  /* 0x00000008040a7824 */ /* 0x000fe400078e0215 */
[----:B------:R-:W-:Y:S02]  /*e440*/  IMAD.MOV.U32 R3, RZ, RZ, RZ ;  /* 0x000000ffff037224 */ /* 0x000fe400078e00ff */
[C---:B--2---:R-:W-:Y:S01]  /*e450*/  VIADD R13, R20.reuse, 0x7e ;  /* 0x0000007e140d7836 */ /* 0x044fe20000000000 */
[----:B------:R0:W2:Y:S01]  /*e460*/  LDL.64 R14, [R10] ;  /* 0x000000000a0e7983 */ /* 0x0000a20000100a00 */
[----:B------:R-:W-:Y:S02]  /*e470*/  IMAD.MOV.U32 R7, RZ, RZ, RZ ;  /* 0x000000ffff077224 */ /* 0x000fe400078e00ff */
[C---:B---3--:R-:W-:Y:S02]  /*e480*/  VIADD R17, R20.reuse, 0x8c ;  /* 0x0000008c14117836 */ /* 0x048fe40000000000 */
[----:B------:R-:W-:-:S02]  /*e490*/  VIADD R19, R20, 0x9a ;  /* 0x0000009a14137836 */ /* 0x000fc40000000000 */
[----:B------:R-:W-:Y:S02]  /*e4a0*/  VIADD R23, R20, 0xb6 ;  /* 0x000000b614177836 */ /* 0x000fe40000000000 */
[----:B------:R-:W-:Y:S01]  /*e4b0*/  IMAD.MOV.U32 R11, RZ, RZ, RZ ;  /* 0x000000ffff0b7224 */ /* 0x000fe200078e00ff */
[C-C-:B----4-:R-:W-:Y:S02]  /*e4c0*/  SHF.R.U64 R5, R26.reuse, 0x1c, R27.reuse ;  /* 0x0000001c1a057819 */ /* 0x150fe4000000121b */
[--C-:B------:R-:W-:Y:S02]  /*e4d0*/  SHF.R.U64 R4, R26, 0xe, R27.reuse ;  /* 0x0000000e1a047819 */ /* 0x100fe4000000121b */
[----:B------:R-:W-:Y:S01]  /*e4e0*/  LOP3.LUT R2, R5, 0x3fff, RZ, 0xc0, !PT ;  /* 0x00003fff05027812 */ /* 0x000fe200078ec0ff */
[----:B------:R-:W-:Y:S01]  /*e4f0*/  IMAD.MOV.U32 R5, RZ, RZ, RZ ;  /* 0x000000ffff057224 */ /* 0x000fe200078e00ff */
[----:B------:R-:W-:Y:S02]  /*e500*/  SHF.R.U32.HI R6, RZ, 0xa, R27 ;  /* 0x0000000aff067819 */ /* 0x000fe4000001161b */
[----:B------:R-:W-:Y:S01]  /*e510*/  LOP3.LUT R4, R4, 0x3fff, RZ, 0xc0, !PT ;  /* 0x00003fff04047812 */ /* 0x000fe200078ec0ff */
[----:B------:R1:W-:Y:S01]  /*e520*/  STG.E.64 desc[UR4][R8.64+0x200], R2 ;  /* 0x0002000208007986 */ /* 0x0003e2000c101b04 */
[----:B------:R-:W-:-:S02]  /*e530*/  LOP3.LUT R6, R6, 0x3fff, RZ, 0xc0, !PT ;  /* 0x00003fff06067812 */ /* 0x000fc400078ec0ff */
[----:B-----5:R-:W-:Y:S01]  /*e540*/  SHF.L.W.U32.HI R29, R27, 0x8, R29 ;  /* 0x000000081b1d7819 */ /* 0x020fe20000010e1d */
[----:B------:R3:W-:Y:S01]  /*e550*/  STG.E.64 desc[UR4][R8.64+0x100], R4 ;  /* 0x0001000408007986 */ /* 0x0007e2000c101b04 */
[----:B------:R-:W-:Y:S01]  /*e560*/  SHF.R.U64 R24, R24, 0x6, R25 ;  /* 0x0000000618187819 */ /* 0x000fe20000001219 */
[C---:B------:R-:W-:Y:S01]  /*e570*/  VIADD R25, R20.reuse, 0xc4 ;  /* 0x000000c414197836 */ /* 0x040fe20000000000 */
[----:B0-----:R-:W-:Y:S01]  /*e580*/  LOP3.LUT R10, R29, 0x3fff, RZ, 0xc0, !PT ;  /* 0x00003fff1d0a7812 */ /* 0x001fe200078ec0ff */
[----:B------:R0:W-:Y:S01]  /*e590*/  STG.E.64 desc[UR4][R8.64+0x300], R6 ;  /* 0x0003000608007986 */ /* 0x0001e2000c101b04 */
[-C--:B-1----:R-:W-:Y:S01]  /*e5a0*/  LEA.HI R2, R13, -R0.reuse, RZ, 0x1a ;  /* 0x800000000d027211 */ /* 0x082fe200078fd0ff */
[C---:B------:R-:W-:Y:S02]  /*e5b0*/  VIADD R13, R20.reuse, 0xd2 ;  /* 0x000000d2140d7836 */ /* 0x040fe40000000000 */
[C---:B------:R-:W-:Y:S01]  /*e5c0*/  VIADD R3, R20.reuse, 0xfc ;  /* 0x000000fc14037836 */ /* 0x040fe20000000000 */
[-C--:B---3--:R-:W-:Y:S01]  /*e5d0*/  LEA.HI R4, R17, -R0.reuse, RZ, 0x1a ;  /* 0x8000000011047211 */ /* 0x088fe200078fd0ff */
[----:B------:R-:W-:Y:S01]  /*e5e0*/  VIADD R5, R20, 0x118 ;  /* 0x0000011814057836 */ /* 0x000fe20000000000 */
[-C--:B------:R-:W-:Y:S01]  /*e5f0*/  LEA.HI R12, R25, -R0.reuse, RZ, 0x1a ;  /* 0x80000000190c7211 */ /* 0x080fe200078fd0ff */
[----:B------:R1:W-:Y:S01]  /*e600*/  STG.E.64 desc[UR4][R8.64+0x400], R10 ;  /* 0x0004000a08007986 */ /* 0x0003e2000c101b04 */
[--C-:B0-----:R-:W-:Y:S01]  /*e610*/  IMAD R6, R2, 0x8, R21.reuse ;  /* 0x0000000802067824 */ /* 0x101fe200078e0215 */
[-C--:B------:R-:W-:Y:S01]  /*e620*/  LEA.HI R2, R19, -R0.reuse, RZ, 0x1a ;  /* 0x8000000013027211 */ /* 0x080fe200078fd0ff */
[--C-:B------:R-:W-:Y:S01]  /*e630*/  IMAD R16, R4, 0x8, R21.reuse ;  /* 0x0000000804107824 */ /* 0x100fe200078e0215 */
[-C--:B------:R-:W-:Y:S01]  /*e640*/  LEA.HI R4, R23, -R0.reuse, RZ, 0x1a ;  /* 0x8000000017047211 */ /* 0x080fe200078fd0ff */
[----:B------:R-:W-:Y:S01]  /*e650*/  VIADD R7, R20, 0x10a ;  /* 0x0000010a14077836 */ /* 0x000fe20000000000 */
[-C--:B------:R-:W-:Y:S01]  /*e660*/  LEA.HI R18, R13, -R0.reuse, RZ, 0x1a ;  /* 0x800000000d127211 */ /* 0x080fe200078fd0ff */
[--C-:B------:R-:W-:Y:S01]  /*e670*/  IMAD R2, R2, 0x8, R21.reuse ;  /* 0x0000000802027824 */ /* 0x100fe200078e0215 */
[----:B------:R-:W3:Y:S04]  /*e680*/  LDL R26, [R6+0x4] ;  /* 0x00000400061a7983 */ /* 0x000ee80000100800 */
[----:B------:R-:W4:Y:S01]  /*e690*/  LDL.64 R16, [R16] ;  /* 0x0000000010107983 */ /* 0x000f220000100a00 */
[--C-:B-1----:R-:W-:Y:S01]  /*e6a0*/  IMAD R11, R4, 0x8, R21.reuse ;  /* 0x00000008040b7824 */ /* 0x102fe200078e0215 */
[-C--:B------:R-:W-:Y:S01]  /*e6b0*/  LEA.HI R10, R7, -R0.reuse, RZ, 0x1a ;  /* 0x80000000070a7211 */ /* 0x080fe200078fd0ff */
[--C-:B------:R-:W-:Y:S01]  /*e6c0*/  IMAD R7, R12, 0x8, R21.reuse ;  /* 0x000000080c077824 */ /* 0x100fe200078e0215 */
[-C--:B------:R-:W-:Y:S01]  /*e6d0*/  LEA.HI R4, R3, -R0.reuse, RZ, 0x1a ;  /* 0x8000000003047211 */ /* 0x080fe200078fd0ff */
[----:B------:R0:W3:Y:S01]  /*e6e0*/  LDL R27, [R6+0x8] ;  /* 0x00000800061b7983 */ /* 0x0000e20000100800 */
[----:B------:R-:W-:Y:S01]  /*e6f0*/  LEA.HI R12, R5, -R0, RZ, 0x1a ;  /* 0x80000000050c7211 */ /* 0x000fe200078fd0ff */
[----:B------:R-:W-:-:S02]  /*e700*/  IMAD R5, R18, 0x8, R21 ;  /* 0x0000000812057824 */ /* 0x000fc400078e0215 */
[----:B------:R-:W5:Y:S01]  /*e710*/  LDL.64 R2, [R2] ;  /* 0x0000000002027983 */ /* 0x000f620000100a00 */
[----:B------:R-:W-:-:S03]  /*e720*/  IMAD R30, R4, 0x8, R21 ;  /* 0x00000008041e7824 */ /* 0x000fc600078e0215 */
[----:B------:R-:W3:Y:S04]  /*e730*/  LDL R22, [R11+0x4] ;  /* 0x000004000b167983 */ /* 0x000ee80000100800 */
[----:B------:R-:W3:Y:S04]  /*e740*/  LDL R23, [R11+0x8] ;  /* 0x000008000b177983 */ /* 0x000ee80000100800 */
[----:B------:R-:W3:Y:S04]  /*e750*/  LDL.64 R4, [R5] ;  /* 0x0000000005047983 */ /* 0x000ee80000100a00 */
[----:B------:R-:W3:Y:S01]  /*e760*/  LDL.64 R6, [R7] ;  /* 0x0000000007067983 */ /* 0x000ee20000100a00 */
[----:B------:R-:W-:-:S02]  /*e770*/  IMAD R10, R10, 0x8, R21 ;  /* 0x000000080a0a7824 */ /* 0x000fc400078e0215 */
[----:B------:R-:W-:Y:S01]  /*e780*/  IMAD R12, R12, 0x8, R21 ;  /* 0x000000080c0c7824 */ /* 0x000fe200078e0215 */
[----:B------:R-:W3:Y:S01]  /*e790*/  LDL R18, [R30+0x4] ;  /* 0x000004001e127983 */ /* 0x000ee20000100800 */
[----:B------:R-:W-:-:S03]  /*e7a0*/  VIADD R25, R20, 0x134 ;  /* 0x0000013414197836 */ /* 0x000fc60000000000 */
[----:B------:R-:W3:Y:S04]  /*e7b0*/  LDL.64 R10, [R10] ;  /* 0x000000000a0a7983 */ /* 0x000ee80000100a00 */
[----:B------:R-:W3:Y:S01]  /*e7c0*/  LDL.64 R12, [R12] ;  /* 0x000000000c0c7983 */ /* 0x000ee20000100a00 */
[----:B------:R-:W-:-:S03]  /*e7d0*/  LOP3.LUT R28, R24, 0x3fff, RZ, 0xc0, !PT ;  /* 0x00003fff181c7812 */ /* 0x000fc600078ec0ff */
[----:B------:R-:W3:Y:S01]  /*e7e0*/  LDL R19, [R30+0x8] ;  /* 0x000008001e137983 */ /* 0x000ee20000100800 */
[----:B------:R-:W-:-:S05]  /*e7f0*/  LEA.HI R24, R25, -R0, RZ, 0x1a ;  /* 0x8000000019187211 */ /* 0x000fca00078fd0ff */
[----:B------:R-:W-:-:S05]  /*e800*/  IMAD R31, R24, 0x8, R21 ;  /* 0x00000008181f7824 */ /* 0x000fca00078e0215 */
[----:B------:R-:W3:Y:S04]  /*e810*/  LDL R24, [R31+0x4] ;  /* 0x000004001f187983 */ /* 0x000ee80000100800 */
[----:B------:R-:W3:Y:S01]  /*e820*/  LDL R25, [R31+0x8] ;  /* 0x000008001f197983 */ /* 0x000ee20000100800 */
[----:B--2---:R-:W-:Y:S01]  /*e830*/  SHF.R.U64 R14, R14, 0x14, R15 ;  /* 0x000000140e0e7819 */ /* 0x004fe2000000120f */
[----:B------:R-:W-:-:S03]  /*e840*/  IMAD.MOV.U32 R15, RZ, RZ, RZ ;  /* 0x000000ffff0f7224 */ /* 0x000fc600078e00ff */
[----:B------:R-:W-:-:S05]  /*e850*/  LOP3.LUT R14, R14, 0x3fff, RZ, 0xc0, !PT ;  /* 0x00003fff0e0e7812 */ /* 0x000fca00078ec0ff */
[----:B------:R1:W-:Y:S02]  /*e860*/  STG.E.64 desc[UR4][R8.64+0x600], R14 ;  /* 0x0006000e08007986 */ /* 0x0003e4000c101b04 */
[----:B-1----:R-:W-:Y:S02]  /*e870*/  VIADD R15, R20, 0x150 ;  /* 0x00000150140f7836 */ /* 0x002fe40000000000 */
[----:B------:R-:W-:-:S05]  /*e880*/  IMAD.MOV.U32 R29, RZ, RZ, RZ ;  /* 0x000000ffff1d7224 */ /* 0x000fca00078e00ff */
[----:B------:R1:W-:Y:S02]  /*e890*/  STG.E.64 desc[UR4][R8.64+0x500], R28 ;  /* 0x0005001c08007986 */ /* 0x0003e4000c101b04 */
[----:B-1----:R-:W-:Y:S01]  /*e8a0*/  VIADD R29, R20, 0x1b2 ;  /* 0x000001b2141d7836 */ /* 0x002fe20000000000 */
[----:B----4-:R-:W-:Y:S02]  /*e8b0*/  SHF.R.U64 R17, R16, 0xc, R17 ;  /* 0x0000000c10117819 */ /* 0x010fe40000001211 */
[----:B-----5:R-:W-:Y:S02]  /*e8c0*/  SHF.R.U64 R3, R2, 0x1a, R3 ;  /* 0x0000001a02037819 */ /* 0x020fe40000001203 */
[----:B------:R-:W-:Y:S02]  /*e8d0*/  LOP3.LUT R2, R17, 0x3fff, RZ, 0xc0, !PT ;  /* 0x00003fff11027812 */ /* 0x000fe400078ec0ff */
[----:B---3--:R-:W-:Y:S02]  /*e8e0*/  SHF.L.W.U32.HI R23, R22, 0xa, R23 ;  /* 0x0000000a16177819 */ /* 0x008fe40000010e17 */
[----:B------:R-:W-:Y:S01]  /*e8f0*/  LOP3.LUT R22, R3, 0x3fff, RZ, 0xc0, !PT ;  /* 0x00003fff03167812 */ /* 0x000fe200078ec0ff */
[----:B------:R-:W-:Y:S01]  /*e900*/  IMAD.MOV.U32 R3, RZ, RZ, RZ ;  /* 0x000000ffff037224 */ /* 0x000fe200078e00ff */
[----:B------:R-:W-:-:S02]  /*e910*/  SHF.R.U64 R5, R4, 0x12, R5 ;  /* 0x0000001204057819 */ /* 0x000fc40000001205 */
[----:B------:R-:W-:Y:S02]  /*e920*/  SHF.R.U64 R7, R6, 0x4, R7 ;  /* 0x0000000406077819 */ /* 0x000fe40000001207 */
[----:B------:R1:W-:Y:S02]  /*e930*/  STG.E.64 desc[UR4][R8.64+0xa00], R2 ;  /* 0x000a000208007986 */ /* 0x0003e4000c101b04 */
[----:B------:R-:W-:Y:S01]  /*e940*/  LOP3.LUT R4, R7, 0x3fff, RZ, 0xc0, !PT ;  /* 0x00003fff07047812 */ /* 0x000fe200078ec0ff */
[----:B------:R-:W-:Y:S01]  /*e950*/  IMAD.MOV.U32 R7, RZ, RZ, RZ ;  /* 0x000000ffff077224 */ /* 0x000fe200078e00ff */
[----:B0-----:R-:W-:Y:S02]  /*e960*/  LOP3.LUT R6, R23, 0x3fff, RZ, 0xc0, !PT ;  /* 0x00003fff17067812 */ /* 0x001fe400078ec0ff */
[----:B-1----:R-:W-:Y:S01]  /*e970*/  LOP3.LUT R2, R5, 0x3fff, RZ, 0xc0, !PT ;  /* 0x00003fff05027812 */ /* 0x002fe200078ec0ff */
[----:B------:R-:W-:-:S05]  /*e980*/  IMAD.MOV.U32 R5, RZ, RZ, RZ ;  /* 0x000000ffff057224 */ /* 0x000fca00078e00ff */
[----:B------:R0:W-:Y:S01]  /*e990*/  STG.E.64 desc[UR4][R8.64+0xe00], R4 ;  /* 0x000e000408007986 */ /* 0x0001e2000c101b04 */
[----:B------:R-:W-:Y:S02]  /*e9a0*/  SHF.L.W.U32.HI R26, R26, 0x2, R27 ;  /* 0x000000021a1a7819 */ /* 0x000fe40000010e1b */
[----:B------:R-:W-:Y:S01]  /*e9b0*/  SHF.R.U64 R11, R10, 0xa, R11 ;  /* 0x0000000a0a0b7819 */ /* 0x000fe2000000120b */
[----:B------:R1:W-:Y:S01]  /*e9c0*/  STG.E.64 desc[UR4][R8.64+0xf00], R2 ;  /* 0x000f000208007986 */ /* 0x0003e2000c101b04 */
[----:B------:R-:W-:Y:S02]  /*e9d0*/  SHF.R.U64 R13, R12, 0x18, R13 ;  /* 0x000000180c0d7819 */ /* 0x000fe4000000120d */
[----:B------:R-:W-:Y:S01]  /*e9e0*/  SHF.L.W.U32.HI R18, R18, 0x4, R19 ;  /* 0x0000000412127819 */ /* 0x000fe20000010e13 */
[----:B0-----:R-:W-:Y:S01]  /*e9f0*/  VIADD R5, R20, 0x142 ;  /* 0x0000014214057836 */ /* 0x001fe20000000000 */
[----:B------:R0:W-:Y:S01]  /*ea00*/  STG.E.64 desc[UR4][R8.64+0xd00], R6 ;  /* 0x000d000608007986 */ /* 0x0001e2000c101b04 */
[----:B------:R-:W-:-:S03]  /*ea10*/  LOP3.LUT R16, R26, 0x3fff, RZ, 0xc0, !PT ;  /* 0x00003fff1a107812 */ /* 0x000fc600078ec0ff */
[-C--:B-1----:R-:W-:Y:S01]  /*ea20*/  LEA.HI R2, R5, -R0.reuse, RZ, 0x1a ;  /* 0x8000000005027211 */ /* 0x082fe200078fd0ff */
[----:B------:R-:W-:Y:S01]  /*ea30*/  IMAD.MOV.U32 R17, RZ, RZ, RZ ;  /* 0x000000ffff117224 */ /* 0x000fe200078e00ff */
[----:B------:R-:W-:Y:S01]  /*ea40*/  LOP3.LUT R12, R11, 0x3fff, RZ, 0xc0, !PT ;  /* 0x00003fff0b0c7812 */ /* 0x000fe200078ec0ff */
[----:B------:R-:W-:Y:S01]  /*ea50*/  IMAD.MOV.U32 R11, RZ, RZ, RZ ;  /* 0x000000ffff0b7224 */ /* 0x000fe200078e00ff */
[----:B------:R-:W-:Y:S01]  /*ea60*/  LOP3.LUT R10, R18, 0x3fff, RZ, 0xc0, !PT ;  /* 0x00003fff120a7812 */ /* 0x000fe200078ec0ff */
[----:B------:R-:W-:Y:S01]  /*ea70*/  VIADD R5, R20, 0x17a ;  /* 0x0000017a14057836 */ /* 0x000fe20000000000 */
[----:B------:R-:W-:Y:S01]  /*ea80*/  LEA.HI R4, R15, -R0, RZ, 0x1a ;  /* 0x800000000f047211 */ /* 0x000fe200078fd0ff */
[--C-:B------:R-:W-:Y:S01]  /*ea90*/  IMAD R2, R2, 0x8, R21.reuse ;  /* 0x0000000802027824 */ /* 0x100fe200078e0215 */
[----:B0-----:R-:W-:Y:S01]  /*eaa0*/  LOP3.LUT R6, R13, 0x3fff, RZ, 0xc0, !PT ;  /* 0x00003fff0d067812 */ /* 0x001fe200078ec0ff */
[----:B------:R-:W-:Y:S02]  /*eab0*/  IMAD.MOV.U32 R13, RZ, RZ, RZ ;  /* 0x000000ffff0d7224 */ /* 0x000fe400078e00ff */
[----:B------:R-:W-:Y:S01]  /*eac0*/  VIADD R3, R20, 0x62 ;  /* 0x0000006214037836 */ /* 0x000fe20000000000 */
[----:B------:R0:W-:Y:S01]  /*ead0*/  STG.E.64 desc[UR4][R8.64+0x900], R16 ;  /* 0x0009001008007986 */ /* 0x0001e2000c101b04 */
[----:B------:R-:W-:-:S03]  /*eae0*/  IMAD R4, R4, 0x8, R21 ;  /* 0x0000000804047824 */ /* 0x000fc600078e0215 */
[----:B------:R1:W-:Y:S01]  /*eaf0*/  STG.E.64 desc[UR4][R8.64+0x1200], R10 ;  /* 0x0012000a08007986 */ /* 0x0003e2000c101b04 */
[----:B------:R-:W-:-:S03]  /*eb00*/  VIADD R19, R20, 0x196 ;  /* 0x0000019614137836 */ /* 0x000fc60000000000 */
[----:B------:R2:W-:Y:S01]  /*eb10*/  STG.E.64 desc[UR4][R8.64+0x1300], R12 ;  /* 0x0013000c08007986 */ /* 0x0005e2000c101b04 */
[----:B------:R-:W-:-:S03]  /*eb20*/  VIADD R27, R20, 0xa8 ;  /* 0x000000a8141b7836 */ /* 0x000fc60000000000 */
[----:B------:R3:W-:Y:S01]  /*eb30*/  STG.E.64 desc[UR4][R8.64+0x1400], R6 ;  /* 0x0014000608007986 */ /* 0x0007e2000c101b04 */
[----:B0-----:R-:W-:Y:S01]  /*eb40*/  VIADD R17, R20, 0x15e ;  /* 0x0000015e14117836 */ /* 0x001fe20000000000 */
[----:B------:R-:W-:Y:S01]  /*eb50*/  SHF.L.W.U32.HI R25, R24, 0xc, R25 ;  /* 0x0000000c18197819 */ /* 0x000fe20000010e19 */
[----:B------:R-:W-:Y:S01]  /*eb60*/  IMAD.MOV.U32 R23, RZ, RZ, RZ ;  /* 0x000000ffff177224 */ /* 0x000fe200078e00ff */
[----:B------:R-:W4:Y:S01]  /*eb70*/  LDL.64 R14, [R4] ;  /* 0x00000000040e7983 */ /* 0x000f220000100a00 */
[-C--:B-1----:R-:W-:Y:S01]  /*eb80*/  LEA.HI R10, R5, -R0.reuse, RZ, 0x1a ;  /* 0x80000000050a7211 */ /* 0x082fe200078fd0ff */
[C---:B------:R-:W-:Y:S02]  /*eb90*/  VIADD R11, R20.reuse, 0x188 ;  /* 0x00000188140b7836 */ /* 0x040fe40000000000 */
[----:B--2---:R0:W2:Y:S01]  /*eba0*/  LDL.64 R12, [R2] ;  /* 0x00000000020c7983 */ /* 0x0040a20000100a00 */
[----:B---3--:R-:W-:Y:S01]  /*ebb0*/  VIADD R7, R20, 0x70 ;  /* 0x0000007014077836 */ /* 0x008fe20000000000 */
[----:B------:R-:W-:-:S02]  /*ebc0*/  LEA.HI R6, R17, -R0, RZ, 0x1a ;  /* 0x8000000011067211 */ /* 0x000fc400078fd0ff */
[-C--:B0-----:R-:W-:Y:S01]  /*ebd0*/  LEA.HI R2, R3, -R0.reuse, RZ, 0x1a ;  /* 0x8000000003027211 */ /* 0x081fe200078fd0ff */
[--C-:B------:R-:W-:Y:S01]  /*ebe0*/  IMAD R24, R10, 0x8, R21.reuse ;  /* 0x000000080a187824 */ /* 0x100fe200078e0215 */
[-C--:B------:R-:W-:Y:S01]  /*ebf0*/  LEA.HI R4, R7, -R0.reuse, RZ, 0x1a ;  /* 0x8000000007047211 */ /* 0x080fe200078fd0ff */
[----:B------:R-:W-:Y:S01]  /*ec00*/  VIADD R5, R20, 0xe0 ;  /* 0x000000e014057836 */ /* 0x000fe20000000000 */
[-C--:B------:R-:W-:Y:S01]  /*ec10*/  LEA.HI R16, R11, -R0.reuse, RZ, 0x1a ;  /* 0x800000000b107211 */ /* 0x080fe200078fd0ff */
[--C-:B------:R-:W-:Y:S01]  /*ec20*/  IMAD R7, R2, 0x8, R21.reuse ;  /* 0x0000000802077824 */ /* 0x100fe200078e0215 */
[-C--:B------:R-:W-:Y:S02]  /*ec30*/  LEA.HI R26, R19, -R0.reuse, RZ, 0x1a ;  /* 0x80000000131a7211 */ /* 0x080fe400078fd0ff */
[----:B------:R-:W-:Y:S01]  /*ec40*/  LEA.HI R2, R27, -R0, RZ, 0x1a ;  /* 0x800000001b027211 */ /* 0x000fe200078fd0ff */
[----:B------:R-:W-:Y:S01]  /*ec50*/  VIADD R27, R20, 0x126 ;  /* 0x00000126141b7836 */ /* 0x000fe20000000000 */
[----:B------:R0:W-:Y:S01]  /*ec60*/  STG.E.64 desc[UR4][R8.64+0xb00], R22 ;  /* 0x000b001608007986 */ /* 0x0001e2000c101b04 */
[----:B------:R-:W-:-:S02]  /*ec70*/  IMAD R6, R6, 0x8, R21 ;  /* 0x0000000806067824 */ /* 0x000fc400078e0215 */
[--C-:B------:R-:W-:Y:S01]  /*ec80*/  IMAD R18, R16, 0x8, R21.reuse ;  /* 0x0000000810127824 */ /* 0x100fe200078e0215 */
[----:B------:R-:W3:Y:S01]  /*ec90*/  LDL R7, [R7+0x4] ;  /* 0x0000040007077983 */ /* 0x000ee20000100800 */
[--C-:B------:R-:W-:Y:S01]  /*eca0*/  IMAD R16, R26, 0x8, R21.reuse ;  /* 0x000000081a107824 */ /* 0x100fe200078e0215 */
[-C--:B------:R-:W-:Y:S01]  /*ecb0*/  LEA.HI R26, R27, -R0.reuse, RZ, 0x1a ;  /* 0x800000001b1a7211 */ /* 0x080fe200078fd0ff */
[C---:B------:R-:W-:Y:S01]  /*ecc0*/  VIADD R3, R20.reuse, 0xee ;  /* 0x000000ee14037836 */ /* 0x040fe20000000000 */
[----:B------:R1:W5:Y:S01]  /*ecd0*/  LDL.64 R10, [R6] ;  /* 0x00000000060a7983 */ /* 0x0003620000100a00 */
[----:B------:R-:W-:Y:S02]  /*ece0*/  VIADD R27, R20, 0x1a4 ;  /* 0x000001a4141b7836 */ /* 0x000fe40000000000 */
[--C-:B------:R-:W-:Y:S01]  /*ecf0*/  IMAD R28, R2, 0x8, R21.reuse ;  /* 0x00000008021c7824 */ /* 0x100fe200078e0215 */
[----:B------:R-:W3:Y:S04]  /*ed00*/  LDL.64 R16, [R16] ;  /* 0x0000000010107983 */ /* 0x000ee80000100a00 */
[----:B0-----:R-:W3:Y:S04]  /*ed10*/  LDL R22, [R24+0x4] ;  /* 0x0000040018167983 */ /* 0x001ee80000100800 */
[----:B------:R0:W3:Y:S01]  /*ed20*/  LDL R23, [R24+0x8] ;  /* 0x0000080018177983 */ /* 0x0000e20000100800 */
[----:B-1----:R-:W-:Y:S01]  /*ed30*/  IMAD R6, R4, 0x8, R21 ;  /* 0x0000000804067824 */ /* 0x002fe200078e0215 */
[----:B------:R-:W-:-:S02]  /*ed40*/  LEA.HI R2, R3, -R0, RZ, 0x1a ;  /* 0x8000000003027211 */ /* 0x000fc400078fd0ff */
[----:B------:R-:W3:Y:S01]  /*ed50*/  LDL.64 R18, [R18] ;  /* 0x0000000012127983 */ /* 0x000ee20000100a00 */
[-C--:B0-----:R-:W-:Y:S01]  /*ed60*/  LEA.HI R24, R5, -R0.reuse, RZ, 0x1a ;  /* 0x8000000005187211 */ /* 0x081fe200078fd0ff */
[----:B------:R-:W-:Y:S02]  /*ed70*/  VIADD R5, R20, 0x16c ;  /* 0x0000016c14057836 */ /* 0x000fe40000000000 */
[----:B------:R0:W3:Y:S03]  /*ed80*/  LDL R3, [R28+0x4] ;  /* 0x000004001c037983 */ /* 0x0000e60000100800 */
[-C--:B------:R-:W-:Y:S01]  /*ed90*/  LEA.HI R4, R5, -R0.reuse, RZ, 0x1a ;  /* 0x8000000005047211 */ /* 0x080fe200078fd0ff */
[--C-:B------:R-:W-:Y:S01]  /*eda0*/  IMAD R5, R24, 0x8, R21.reuse ;  /* 0x0000000818057824 */ /* 0x100fe200078e0215 */
[----:B------:R-:W-:Y:S01]  /*edb0*/  LEA.HI R24, R27, -R0, RZ, 0x1a ;  /* 0x800000001b187211 */ /* 0x000fe200078fd0ff */
[--C-:B------:R-:W-:Y:S01]  /*edc0*/  IMAD R2, R2, 0x8, R21.reuse ;  /* 0x0000000802027824 */ /* 0x100fe200078e0215 */
[----:B------:R-:W3:Y:S01]  /*edd0*/  LDL.U16 R6, [R6+0x6] ;  /* 0x0000060006067983 */ /* 0x000ee20000100400 */
[----:B------:R-:W-:-:S02]  /*ede0*/  IMAD R26, R26, 0x8, R21 ;  /* 0x000000081a1a7824 */ /* 0x000fc400078e0215 */
[--C-:B0-----:R-:W-:Y:S01]  /*edf0*/  IMAD R28, R24, 0x8, R21.reuse ;  /* 0x00000008181c7824 */ /* 0x101fe200078e0215 */
[----:B------:R-:W-:Y:S01]  /*ee00*/  LEA.HI R24, R29, -R0, RZ, 0x1a ;  /* 0x800000001d187211 */ /* 0x000fe200078fd0ff */
[--C-:B------:R-:W-:Y:S01]  /*ee10*/  IMAD R27, R4, 0x8, R21.reuse ;  /* 0x00000008041b7824 */ /* 0x100fe200078e0215 */
[----:B------:R-:W3:Y:S03]  /*ee20*/  LDL R5, [R5+0x4] ;  /* 0x0000040005057983 */ /* 0x000ee60000100800 */
[----:B------:R-:W-:Y:S01]  /*ee30*/  IMAD R24, R24, 0x8, R21 ;  /* 0x0000000818187824 */ /* 0x000fe200078e0215 */
[----:B------:R-:W3:Y:S04]  /*ee40*/  LDL R2, [R2+0x4] ;  /* 0x0000040002027983 */ /* 0x000ee80000100800 */
[----:B------:R-:W3:Y:S04]  /*ee50*/  LDL R4, [R26+0x4] ;  /* 0x000004001a047983 */ /* 0x000ee80000100800 */
[----:B------:R-:W3:Y:S04]  /*ee60*/  LDL R20, [R27+0x4] ;  /* 0x000004001b147983 */ /* 0x000ee80000100800 */
[----:B------:R-:W3:Y:S04]  /*ee70*/  LDL R0, [R28+0x4] ;  /* 0x000004001c007983 */ /* 0x000ee80000100800 */
[----:B------:R-:W3:Y:S04]  /*ee80*/  LDL R21, [R21] ;  /* 0x0000000015157983 */ /* 0x000ee80000100800 */
[----:B------:R-:W3:Y:S01]  /*ee90*/  LDL R24, [R24+0x4] ;  /* 0x0000040018187983 */ /* 0x000ee20000100800 */
[----:B----4-:R-:W-:-:S02]  /*eea0*/  SHF.R.U64 R15, R14, 0x10, R15 ;  /* 0x000000100e0f7819 */ /* 0x010fc4000000120f */
[----:B--2---:R-:W-:Y:S02]  /*eeb0*/  SHF.R.U64 R13, R12, 0x2, R13 ;  /* 0x000000020c0d7819 */ /* 0x004fe4000000120d */
[----:B------:R-:W-:Y:S02]  /*eec0*/  LOP3.LUT R12, R25, 0x3fff, RZ, 0xc0, !PT ;  /* 0x00003fff190c7812 */ /* 0x000fe400078ec0ff */
[----:B------:R-:W-:Y:S01]  /*eed0*/  LOP3.LUT R14, R13, 0x3fff, RZ, 0xc0, !PT ;  /* 0x00003fff0d0e7812 */ /* 0x000fe200078ec0ff */
[----:B------:R-:W-:-:S05]  /*eee0*/  IMAD.MOV.U32 R13, RZ, RZ, RZ ;  /* 0x000000ffff0d7224 */ /* 0x000fca00078e00ff */
[----:B------:R0:W-:Y:S01]  /*eef0*/  STG.E.64 desc[UR4][R8.64+0x1600], R12 ;  /* 0x0016000c08007986 */ /* 0x0001e2000c101b04 */
[----:B-----5:R-:W-:Y:S02]  /*ef00*/  SHF.R.U64 R11, R10, 0x1e, R11 ;  /* 0x0000001e0a0b7819 */ /* 0x020fe4000000120b */
[----:B------:R-:W-:Y:S01]  /*ef10*/  LOP3.LUT R10, R15, 0x3fff, RZ, 0xc0, !PT ;  /* 0x00003fff0f0a7812 */ /* 0x000fe200078ec0ff */
[----:B------:R-:W-:Y:S01]  /*ef20*/  IMAD.MOV.U32 R15, RZ, RZ, RZ ;  /* 0x000000ffff0f7224 */ /* 0x000fe200078e00ff */
[----:B---3--:R-:W-:Y:S02]  /*ef30*/  SHF.R.U64 R17, R16, 0x16, R17 ;  /* 0x0000001610117819 */ /* 0x008fe40000001211 */
[----:B0-----:R-:W-:Y:S02]  /*ef40*/  LOP3.LUT R12, R11, 0x3fff, RZ, 0xc0, !PT ;  /* 0x00003fff0b0c7812 */ /* 0x001fe400078ec0ff */
[----:B------:R0:W-:Y:S01]  /*ef50*/  STG.E.64 desc[UR4][R8.64+0x1700], R14 ;  /* 0x0017000e08007986 */ /* 0x0001e2000c101b04 */
[----:B------:R-:W-:Y:S01]  /*ef60*/  IMAD.MOV.U32 R11, RZ, RZ, RZ ;  /* 0x000000ffff0b7224 */ /* 0x000fe200078e00ff */
[----:B------:R-:W-:-:S02]  /*ef70*/  SHF.R.U32.HI R7, RZ, 0x2, R7 ;  /* 0x00000002ff077819 */ /* 0x000fc40000011607 */
[----:B------:R-:W-:-:S04]  /*ef80*/  SHF.R.U64 R19, R18, 0x8, R19 ;  /* 0x0000000812137819 */ /* 0x000fc80000001213 */
[----:B------:R-:W-:Y:S02]  /*ef90*/  LOP3.LUT R16, R19, 0x3fff, RZ, 0xc0, !PT ;  /* 0x00003fff13107812 */ /* 0x000fe400078ec0ff */
[----:B0-----:R-:W-:Y:S01]  /*efa0*/  LOP3.LUT R14, R17, 0x3fff, RZ, 0xc0, !PT ;  /* 0x00003fff110e7812 */ /* 0x001fe200078ec0ff */
[----:B------:R-:W-:Y:S01]  /*efb0*/  IMAD.MOV.U32 R17, RZ, RZ, RZ ;  /* 0x000000ffff117224 */ /* 0x000fe200078e00ff */
[----:B------:R-:W-:Y:S01]  /*efc0*/  SHF.R.U32.HI R3, RZ, 0x8, R3 ;  /* 0x00000008ff037819 */ /* 0x000fe20000011603 */
[----:B------:R0:W-:Y:S04]  /*efd0*/  STG.E.64 desc[UR4][R8.64+0x1800], R10 ;  /* 0x0018000a08007986 */ /* 0x0001e8000c101b04 */
[----:B------:R1:W-:Y:S01]  /*efe0*/  STG.E.64 desc[UR4][R8.64+0x1c00], R16 ;  /* 0x001c001008007986 */ /* 0x0003e2000c101b04 */
[----:B------:R-:W-:-:S03]  /*eff0*/  LOP3.LUT R6, R6, 0x3fff, RZ, 0xc0, !PT ;  /* 0x00003fff06067812 */ /* 0x000fc600078ec0ff */
[----:B------:R2:W-:Y:S01]  /*f000*/  STG.E.64 desc[UR4][R8.64+0x1900], R12 ;  /* 0x0019000c08007986 */ /* 0x0005e2000c101b04 */
[----:B------:R-:W-:Y:S02]  /*f010*/  SHF.L.W.U32.HI R22, R22, 0x6, R23 ;  /* 0x0000000616167819 */ /* 0x000fe40000010e17 */
[----:B0-----:R-:W-:Y:S01]  /*f020*/  LOP3.LUT R10, R7, 0x3fff, RZ, 0xc0, !PT ;  /* 0x00003fff070a7812 */ /* 0x001fe200078ec0ff */
[----:B------:R-:W-:Y:S01]  /*f030*/  IMAD.MOV.U32 R7, RZ, RZ, RZ ;  /* 0x000000ffff077224 */ /* 0x000fe200078e00ff */
[----:B-1----:R-:W-:Y:S02]  /*f040*/  LOP3.LUT R16, R5, 0x3fff, RZ, 0xc0, !PT ;  /* 0x00003fff05107812 */ /* 0x002fe400078ec0ff */
[----:B------:R-:W-:Y:S02]  /*f050*/  SHF.R.U32.HI R5, RZ, 0xe, R2 ;  /* 0x0000000eff057819 */ /* 0x000fe40000011602 */
[----:B--2---:R-:W-:Y:S02]  /*f060*/  LOP3.LUT R12, R3, 0x3fff, RZ, 0xc0, !PT ;  /* 0x00003fff030c7812 */ /* 0x004fe400078ec0ff */
[----:B------:R-:W-:-:S02]  /*f070*/  SHF.R.U32.HI R2, RZ, 0x6, R4 ;  /* 0x00000006ff027819 */ /* 0x000fc40000011604 */
[----:B------:R-:W-:Y:S02]  /*f080*/  SHF.R.U32.HI R20, RZ, 0xc, R20 ;  /* 0x0000000cff147819 */ /* 0x000fe40000011614 */
[----:B------:R-:W-:Y:S01]  /*f090*/  SHF.R.U32.HI R0, RZ, 0x4, R0 ;  /* 0x00000004ff007819 */ /* 0x000fe20000011600 */
[----:B------:R0:W-:Y:S01]  /*f0a0*/  STG.E.64 desc[UR4][R8.64+0x700], R10 ;  /* 0x0007000a08007986 */ /* 0x0001e2000c101b04 */
[----:B------:R-:W-:Y:S01]  /*f0b0*/  LOP3.LUT R4, R5, 0x3fff, RZ, 0xc0, !PT ;  /* 0x00003fff05047812 */ /* 0x000fe200078ec0ff */
[----:B------:R-:W-:Y:S01]  /*f0c0*/  IMAD.MOV.U32 R19, RZ, RZ, RZ ;  /* 0x000000ffff137224 */ /* 0x000fe200078e00ff */
[----:B------:R-:W-:Y:S01]  /*f0d0*/  LOP3.LUT R18, R22, 0x3fff, RZ, 0xc0, !PT ;  /* 0x00003fff16127812 */ /* 0x000fe200078ec0ff */
[----:B------:R1:W-:Y:S01]  /*f0e0*/  STG.E.64 desc[UR4][R8.64+0x800], R6 ;  /* 0x0008000608007986 */ /* 0x0003e2000c101b04 */
[----:B------:R-:W-:Y:S01]  /*f0f0*/  IMAD.MOV.U32 R5, RZ, RZ, RZ ;  /* 0x000000ffff057224 */ /* 0x000fe200078e00ff */
[----:B------:R-:W-:Y:S01]  /*f100*/  SHF.R.U32.HI R24, RZ, 0x12, R24 ;  /* 0x00000012ff187819 */ /* 0x000fe20000011618 */
[----:B------:R-:W-:Y:S01]  /*f110*/  IMAD.MOV.U32 R3, RZ, RZ, RZ ;  /* 0x000000ffff037224 */ /* 0x000fe200078e00ff */
[----:B------:R2:W-:Y:S01]  /*f120*/  STG.E.64 desc[UR4][R8.64+0xc00], R12 ;  /* 0x000c000c08007986 */ /* 0x0005e2000c101b04 */
[----:B------:R-:W-:Y:S01]  /*f130*/  IMAD.MOV.U32 R25, RZ, RZ, RZ ;  /* 0x000000ffff197224 */ /* 0x000fe200078e00ff */
[----:B0-----:R-:W-:-:S02]  /*f140*/  LOP3.LUT R10, R2, 0x3fff, RZ, 0xc0, !PT ;  /* 0x00003fff020a7812 */ /* 0x001fc400078ec0ff */
[----:B------:R-:W-:Y:S02]  /*f150*/  LOP3.LUT R2, R21, 0x3fff, RZ, 0xc0, !PT ;  /* 0x00003fff15027812 */ /* 0x000fe400078ec0ff */
[----:B-1----:R-:W-:Y:S02]  /*f160*/  LOP3.LUT R6, R20, 0x3fff, RZ, 0xc0, !PT ;  /* 0x00003fff14067812 */ /* 0x002fe400078ec0ff */
[----:B--2---:R-:W-:Y:S01]  /*f170*/  LOP3.LUT R12, R0, 0x3fff, RZ, 0xc0, !PT ;  /* 0x00003fff000c7812 */ /* 0x004fe200078ec0ff */
        /* <DEDUP_REMOVED lines=10> */
.L_x_1:
[----:B------:R-:W-:-:S13]  /*f220*/  ISETP.GT.AND P0, PT, R6, 0x17, PT ;  /* 0x000000170600780c */ /* 0x000fda0003f04270 */
[----:B------:R-:W-:Y:S05]  /*f230*/  @P0 BRA `(.L_x_17) ;  /* 0x000000a400e00947 */ /* 0x000fea0003800000 */
        /* <DEDUP_REMOVED lines=16> */
[----:B------:R-:W-:-:S03]  /*f340*/  VIADD R27, R26, 0x11 ;  /* 0x000000111a1b7836 */ /* 0x000fc60000000000 */
[----:B------:R-:W4:Y:S02]  /*f350*/  LDG.E.64.CONSTANT R16, desc[UR4][R14.64+0x20] ;  /* 0x000020040e107981 */ /* 0x000f24000c1e9b00 */
[----:B------:R-:W-:Y:S02]  /*f360*/  LOP3.LUT R27, R27, 0x31, RZ, 0xc0, !PT ;  /* 0x000000311b1b7812 */ /* 0x000fe400078ec0ff */
[----:B------:R-:W4:Y:S02]  /*f370*/  LDG.E.64.CONSTANT R18, desc[UR4][R14.64+0x28] ;  /* 0x000028040e127981 */ /* 0x000f24000c1e9b00 */
[----:B------:R-:W-:Y:S02]  /*f380*/  ISETP.GE.U32.AND P1, PT, R27, 0x30, PT ;  /* 0x000000301b00780c */ /* 0x000fe40003f26070 */
[----:B------:R-:W5:Y:S04]  /*f390*/  LDG.E.64.CONSTANT R8, desc[UR4][R14.64+0x30] ;  /* 0x000030040e087981 */ /* 0x000f68000c1e9b00 */
[----:B------:R-:W5:Y:S04]  /*f3a0*/  LDG.E.64.CONSTANT R10, desc[UR4][R14.64+0x38] ;  /* 0x000038040e0a7981 */ /* 0x000f68000c1e9b00 */
[----:B------:R-:W5:Y:S04]  /*f3b0*/  LDG.E.64.CONSTANT R12, desc[UR4][R14.64+0x40] ;  /* 0x000040040e0c7981 */ /* 0x000f68000c1e9b00 */
[----:B------:R-:W5:Y:S04]  /*f3c0*/  LDG.E.64.CONSTANT R14, desc[UR4][R14.64+0x48] ;  /* 0x000048040e0e7981 */ /* 0x000f68000c1e9b00 */
[----:B--2---:R0:W-:Y:S04]  /*f3d0*/  STL.128 [R1+0x10], R20 ;  /* 0x0000101401007387 */ /* 0x0041e80000100c00 */
[----:B---3--:R1:W-:Y:S04]  /*f3e0*/  STL.128 [R1], R4 ;  /* 0x0000000401007387 */ /* 0x0083e80000100c00 */
[----:B0-----:R-:W2:Y:S01]  /*f3f0*/  @P1 LDL.128 R20, [R1] ;  /* 0x0000000001141983 */ /* 0x001ea20000100c00 */
[----:B------:R-:W-:-:S03]  /*f400*/  VIADD R28, R26, 0x33 ;  /* 0x000000331a1c7836 */ /* 0x000fc60000000000 */
[----:B----4-:R0:W-:Y:S02]  /*f410*/  STL.128 [R1+0x20], R16 ;  /* 0x0000201001007387 */ /* 0x0101e40000100c00 */
[----:B-1----:R-:W-:-:S04]  /*f420*/  LOP3.LUT R6, R28, 0x33, RZ, 0xc0, !PT ;  /* 0x000000331c067812 */ /* 0x002fc800078ec0ff */
[----:B------:R-:W-:Y:S01]  /*f430*/  ISETP.GE.U32.AND P2, PT, R6, 0x30, PT ;  /* 0x000000300600780c */ /* 0x000fe20003f46070 */
[----:B-----5:R-:W-:Y:S04]  /*f440*/  STL.128 [R1+0x30], R8 ;  /* 0x0000300801007387 */ /* 0x020fe80000100c00 */
[----:B0-----:R-:W3:Y:S04]  /*f450*/  @!P1 LDL.64 R16, [R1] ;  /* 0x0000000001109983 */ /* 0x001ee80000100a00 */
[----:B------:R0:W-:Y:S01]  /*f460*/  STL.128 [R1+0x40], R12 ;  /* 0x0000400c01007387 */ /* 0x0001e20000100c00 */
[----:B------:R-:W-:-:S05]  /*f470*/  VIADD R18, R26, 0x55 ;  /* 0x000000551a127836 */ /* 0x000fca0000000000 */
[----:B------:R-:W-:Y:S02]  /*f480*/  LOP3.LUT R19, R18, 0x35, RZ, 0xc0, !PT ;  /* 0x0000003512137812 */ /* 0x000fe400078ec0ff */
[----:B--2---:R-:W-:-:S05]  /*f490*/  LEA.HI R23, R28, -R25, RZ, 0x1a ;  /* 0x800000191c177211 */ /* 0x004fca00078fd0ff */
[----:B------:R-:W-:-:S05]  /*f4a0*/  IMAD R29, R23, 0x8, R0 ;  /* 0x00000008171d7824 */ /* 0x000fca00078e0200 */
[----:B------:R-:W2:Y:S04]  /*f4b0*/  @P2 LDL R23, [R29+0x8] ;  /* 0x000008001d172983 */ /* 0x000ea80000100800 */
[----:B0-----:R-:W4:Y:S04]  /*f4c0*/  @P2 LDL.64 R14, [R29] ;  /* 0x000000001d0e2983 */ /* 0x001f280000100a00 */
[----:B------:R0:W5:Y:S01]  /*f4d0*/  @!P2 LDL.64 R8, [R29] ;  /* 0x000000001d08a983 */ /* 0x0001620000100a00 */
[----:B------:R-:W-:Y:S02]  /*f4e0*/  ISETP.GE.U32.AND P3, PT, R19, 0x30, PT ;  /* 0x000000301300780c */ /* 0x000fe40003f66070 */
[----:B------:R-:W-:-:S05]  /*f4f0*/  LEA.HI R7, R18, -R25, RZ, 0x1a ;  /* 0x8000001912077211 */ /* 0x000fca00078fd0ff */
[----:B------:R-:W-:Y:S01]  /*f500*/  IMAD R28, R7, 0x8, R0 ;  /* 0x00000008071c7824 */ /* 0x000fe200078e0200 */
[----:B------:R-:W-:-:S05]  /*f510*/  @P1 SHF.R.U64 R12, R20, R27, R21 ;  /* 0x0000001b140c1219 */ /* 0x000fca0000001215 */
[----:B------:R-:W5:Y:S01]  /*f520*/  @P3 LDL R18, [R28+0x8] ;  /* 0x000008001c123983 */ /* 0x000f620000100800 */
[----:B------:R-:W-:Y:S01]  /*f530*/  @P1 IMAD.SHL.U32 R22, R22, 0x2, RZ ;  /* 0x0000000216161824 */ /* 0x000fe200078e00ff */
[----:B------:R-:W-:Y:S01]  /*f540*/  @P1 LOP3.LUT R7, R27, 0x3f, RZ, 0x3c, !PT ;  /* 0x0000003f1b071812 */ /* 0x000fe200078e3cff */
[----:B------:R-:W-:Y:S01]  /*f550*/  VIADD R20, R26, 0x77 ;  /* 0x000000771a147836 */ /* 0x000fe20000000000 */
[----:B------:R-:W5:Y:S02]  /*f560*/  @P3 LDL.64 R10, [R28] ;  /* 0x000000001c0a3983 */ /* 0x000f640000100a00 */
[----:B------:R-:W-:Y:S02]  /*f570*/  @P1 SHF.L.U32 R7, R22, R7, RZ ;  /* 0x0000000716071219 */ /* 0x000fe400000006ff */
[----:B------:R-:W-:Y:S02]  /*f580*/  LOP3.LUT R21, R20, 0x37, RZ, 0xc0, !PT ;  /* 0x0000003714157812 */ /* 0x000fe400078ec0ff */
[----:B------:R-:W-:-:S02]  /*f590*/  @P1 LOP3.LUT R7, R7, R12, RZ, 0xfc, !PT ;  /* 0x0000000c07071212 */ /* 0x000fc400078efcff */
[----:B------:R-:W-:Y:S01]  /*f5a0*/  ISETP.GE.U32.AND P0, PT, R21, 0x30, PT ;  /* 0x000000301500780c */ /* 0x000fe20003f06070 */
[----:B------:R-:W5:Y:S01]  /*f5b0*/  @!P3 LDL.64 R12, [R28] ;  /* 0x000000001c0cb983 */ /* 0x000f620000100a00 */
[----:B0-----:R-:W-:Y:S02]  /*f5c0*/  LEA.HI R29, R20, -R25, RZ, 0x1a ;  /* 0x80000019141d7211 */ /* 0x001fe400078fd0ff */
[----:B---3--:R-:W-:-:S03]  /*f5d0*/  @!P1 SHF.R.U64 R7, R16, R27, R17 ;  /* 0x0000001b10079219 */ /* 0x008fc60000001211 */
[----:B------:R-:W-:Y:S01]  /*f5e0*/  IMAD R29, R29, 0x8, R0 ;  /* 0x000000081d1d7824 */ /* 0x000fe200078e0200 */
[----:B------:R-:W-:-:S05]  /*f5f0*/  @P2 LOP3.LUT R16, R6, 0x3f, RZ, 0x3c, !PT ;  /* 0x0000003f06102812 */ /* 0x000fca00078e3cff */
[----:B------:R-:W3:Y:S01]  /*f600*/  @P0 LDL R17, [R29+0x8] ;  /* 0x000008001d110983 */ /* 0x000ee20000100800 */
[----:B------:R-:W-:-:S05]  /*f610*/  VIADD R20, R26, 0x99 ;  /* 0x000000991a147836 */ /* 0x000fca0000000000 */
[----:B------:R-:W-:-:S05]  /*f620*/  LEA.HI R27, R20, -R25, RZ, 0x1a ;  /* 0x80000019141b7211 */ /* 0x000fca00078fd0ff */
[----:B------:R-:W-:Y:S02]  /*f630*/  IMAD R27, R27, 0x8, R0 ;  /* 0x000000081b1b7824 */ /* 0x000fe400078e0200 */
[----:B--2---:R-:W-:-:S05]  /*f640*/  @P2 IMAD.SHL.U32 R23, R23, 0x2, RZ ;  /* 0x0000000217172824 */ /* 0x004fca00078e00ff */
[----:B------:R-:W-:Y:S02]  /*f650*/  @P2 SHF.L.U32 R16, R23, R16, RZ ;  /* 0x0000001017102219 */ /* 0x000fe400000006ff */
[-C--:B----4-:R-:W-:Y:S02]  /*f660*/  @P2 SHF.R.U64 R23, R14, R6.reuse, R15 ;  /* 0x000000060e172219 */ /* 0x090fe4000000120f */
[----:B------:R-:W2:Y:S02]  /*f670*/  @P0 LDL.64 R14, [R29] ;  /* 0x000000001d0e0983 */ /* 0x000ea40000100a00 */
[----:B------:R-:W-:Y:S02]  /*f680*/  @P2 LOP3.LUT R16, R16, R23, RZ, 0xfc, !PT ;  /* 0x0000001710102212 */ /* 0x000fe400078efcff */
[----:B-----5:R-:W-:Y:S02]  /*f690*/  @!P2 SHF.R.U64 R16, R8, R6, R9 ;  /* 0x000000060810a219 */ /* 0x020fe40000001209 */
[----:B------:R-:W-:Y:S01]  /*f6a0*/  LOP3.LUT R6, R20, 0x39, RZ, 0xc0, !PT ;  /* 0x0000003914067812 */ /* 0x000fe200078ec0ff */
[----:B------:R-:W4:Y:S03]  /*f6b0*/  @!P0 LDL.64 R8, [R29] ;  /* 0x000000001d088983 */ /* 0x000f260000100a00 */
[----:B------:R-:W-:-:S13]  /*f6c0*/  ISETP.GE.U32.AND P1, PT, R6, 0x30, PT ;  /* 0x000000300600780c */ /* 0x000fda0003f26070 */
[----:B------:R-:W5:Y:S01]  /*f6d0*/  @P1 LDL R22, [R27+0x8] ;  /* 0x000008001b161983 */ /* 0x000f620000100800 */
[----:B------:R-:W-:Y:S01]  /*f6e0*/  @P3 IMAD.SHL.U32 R23, R18, 0x2, RZ ;  /* 0x0000000212173824 */ /* 0x000fe200078e00ff */
[----:B------:R-:W-:-:S04]  /*f6f0*/  @P3 LOP3.LUT R18, R19, 0x3f, RZ, 0x3c, !PT ;  /* 0x0000003f13123812 */ /* 0x000fc800078e3cff */
[----:B------:R-:W-:Y:S02]  /*f700*/  @P3 SHF.L.U32 R18, R23, R18, RZ ;  /* 0x0000001217123219 */ /* 0x000fe400000006ff */
[----:B------:R-:W-:Y:S02]  /*f710*/  @P3 SHF.R.U64 R23, R10, R19, R11 ;  /* 0x000000130a173219 */ /* 0x000fe4000000120b */
[----:B------:R-:W5:Y:S02]  /*f720*/  @P1 LDL.64 R10, [R27] ;  /* 0x000000001b0a1983 */ /* 0x000f640000100a00 */
[----:B------:R-:W-:Y:S01]  /*f730*/  @P3 LOP3.LUT R20, R18, R23, RZ, 0xfc, !PT ;  /* 0x0000001712143212 */ /* 0x000fe200078efcff */
[----:B------:R-:W-:Y:S01]  /*f740*/  VIADD R18, R26, 0xbb ;  /* 0x000000bb1a127836 */ /* 0x000fe20000000000 */
[----:B------:R-:W-:-:S04]  /*f750*/  @!P3 SHF.R.U64 R20, R12, R19, R13 ;  /* 0x000000130c14b219 */ /* 0x000fc8000000120d */
[----:B------:R-:W-:-:S04]  /*f760*/  LOP3.LUT R19, R18, 0x3b, RZ, 0xc0, !PT ;  /* 0x0000003b12137812 */ /* 0x000fc800078ec0ff */
[----:B------:R-:W-:Y:S02]  /*f770*/  ISETP.GE.U32.AND P2, PT, R19, 0x30, PT ;  /* 0x000000301300780c */ /* 0x000fe40003f46070 */
[----:B------:R-:W-:Y:S01]  /*f780*/  LEA.HI R13, R18, -R25, RZ, 0x1a ;  /* 0x80000019120d7211 */ /* 0x000fe200078fd0ff */
[----:B---3--:R-:W-:Y:S01]  /*f790*/  @P0 IMAD.SHL.U32 R17, R17, 0x2, RZ ;  /* 0x0000000211110824 */ /* 0x008fe200078e00ff */
[----:B------:R-:W-:-:S03]  /*f7a0*/  @P0 LOP3.LUT R12, R21, 0x3f, RZ, 0x3c, !PT ;  /* 0x0000003f150c0812 */ /* 0x000fc600078e3cff */
[----:B------:R-:W-:Y:S01]  /*f7b0*/  IMAD R28, R13, 0x8, R0 ;  /* 0x000000080d1c7824 */ /* 0x000fe200078e0200 */
[----:B------:R-:W-:Y:S02]  /*f7c0*/  @P0 SHF.L.U32 R18, R17, R12, RZ ;  /* 0x0000000c11120219 */ /* 0x000fe400000006ff */
[----:B------:R0:W3:Y:S04]  /*f7d0*/  @!P1 LDL.64 R12, [R27] ;  /* 0x000000001b0c9983 */ /* 0x0000e80000100a00 */
[----:B------:R-:W3:Y:S01]  /*f7e0*/  @P2 LDL R23, [R28+0x8] ;  /* 0x000008001c172983 */ /* 0x000ee20000100800 */
[----:B------:R-:W-:Y:S02]  /*f7f0*/  @P1 LOP3.LUT R17, R6, 0x3f, RZ, 0x3c, !PT ;  /* 0x0000003f06111812 */ /* 0x000fe400078e3cff */
[----:B--2---:R-:W-:Y:S01]  /*f800*/  @P0 SHF.R.U64 R15, R14, R21, R15 ;  /* 0x000000150e0f0219 */ /* 0x004fe2000000120f */
[----:B------:R-:W-:-:S03]  /*f810*/  VIADD R14, R26, 0xdd ;  /* 0x000000dd1a0e7836 */ /* 0x000fc60000000000 */
[----:B------:R-:W-:Y:S02]  /*f820*/  @P0 LOP3.LUT R18, R18, R15, RZ, 0xfc, !PT ;  /* 0x0000000f12120212 */ /* 0x000fe400078efcff */
[----:B----4-:R-:W-:Y:S02]  /*f830*/  @!P0 SHF.R.U64 R18, R8, R21, R9 ;  /* 0x0000001508128219 */ /* 0x010fe40000001209 */
[----:B------:R-:W2:Y:S01]  /*f840*/  @P2 LDL.64 R8, [R28] ;  /* 0x000000001c082983 */ /* 0x000ea20000100a00 */
[----:B------:R-:W-:-:S04]  /*f850*/  LOP3.LUT R21, R14, 0x3d, RZ, 0xc0, !PT ;  /* 0x0000003d0e157812 */ /* 0x000fc800078ec0ff */
[----:B------:R-:W-:Y:S02]  /*f860*/  ISETP.GE.U32.AND P0, PT, R21, 0x30, PT ;  /* 0x000000301500780c */ /* 0x000fe40003f06070 */
[----:B0-----:R-:W-:Y:S02]  /*f870*/  LEA.HI R27, R14, -R25, RZ, 0x1a ;  /* 0x800000190e1b7211 */ /* 0x001fe400078fd0ff */
[----:B------:R-:W4:Y:S03]  /*f880*/  @!P2 LDL.64 R14, [R28] ;  /* 0x000000001c0ea983 */ /* 0x000f260000100a00 */
[----:B------:R-:W-:Y:S02]  /*f890*/  IMAD R27, R27, 0x8, R0 ;  /* 0x000000081b1b7824 */ /* 0x000fe400078e0200 */
[----:B-----5:R-:W-:-:S05]  /*f8a0*/  @P1 IMAD.SHL.U32 R22, R22, 0x2, RZ ;  /* 0x0000000216161824 */ /* 0x020fca00078e00ff */
[----:B------:R-:W-:Y:S02]  /*f8b0*/  @P1 SHF.L.U32 R17, R22, R17, RZ ;  /* 0x0000001116111219 */ /* 0x000fe400000006ff */
[----:B------:R-:W5:Y:S01]  /*f8c0*/  @P0 LDL R22, [R27+0x8] ;  /* 0x000008001b160983 */ /* 0x000f620000100800 */
[----:B------:R-:W-:-:S04]  /*f8d0*/  @P1 SHF.R.U64 R10, R10, R6, R11 ;  /* 0x000000060a0a1219 */ /* 0x000fc8000000120b */
[----:B------:R-:W-:Y:S02]  /*f8e0*/  @P1 LOP3.LUT R17, R17, R10, RZ, 0xfc, !PT ;  /* 0x0000000a11111212 */ /* 0x000fe400078efcff */
[----:B------:R-:W5:Y:S01]  /*f8f0*/  @P0 LDL.64 R10, [R27] ;  /* 0x000000001b0a0983 */ /* 0x000f620000100a00 */
[----:B---3--:R-:W-:Y:S02]  /*f900*/  @!P1 SHF.R.U64 R17, R12, R6, R13 ;  /* 0x000000060c119219 */ /* 0x008fe4000000120d */
[----:B------:R-:W-:Y:S01]  /*f910*/  @P2 LOP3.LUT R6, R19, 0x3f, RZ, 0x3c, !PT ;  /* 0x0000003f13062812 */ /* 0x000fe200078e3cff */
[----:B------:R-:W3:Y:S01]  /*f920*/  @!P0 LDL.64 R12, [R27] ;  /* 0x000000001b0c8983 */ /* 0x000ee20000100a00 */
[----:B------:R-:W-:-:S05]  /*f930*/  @P2 IMAD.SHL.U32 R23, R23, 0x2, RZ ;  /* 0x0000000217172824 */ /* 0x000fca00078e00ff */
[----:B------:R-:W-:Y:S01]  /*f940*/  @P2 SHF.L.U32 R23, R23, R6, RZ ;  /* 0x0000000617172219 */ /* 0x000fe200000006ff */
[----:B------:R-:W-:Y:S01]  /*f950*/  VIADD R6, R26, 0xff ;  /* 0x000000ff1a067836 */ /* 0x000fe20000000000 */
[----:B--2---:R-:W-:-:S04]  /*f960*/  @P2 SHF.R.U64 R8, R8, R19, R9 ;  /* 0x0000001308082219 */ /* 0x004fc80000001209 */
[C---:B------:R-:W-:Y:S02]  /*f970*/  LOP3.LUT R9, R6.reuse, 0x3f, RZ, 0xc0, !PT ;  /* 0x0000003f06097812 */ /* 0x040fe400078ec0ff */
[----:B------:R-:W-:Y:S02]  /*f980*/  @P2 LOP3.LUT R8, R23, R8, RZ, 0xfc, !PT ;  /* 0x0000000817082212 */ /* 0x000fe400078efcff */
[----:B------:R-:W-:Y:S02]  /*f990*/  ISETP.GE.U32.AND P1, PT, R9, 0x30, PT ;  /* 0x000000300900780c */ /* 0x000fe40003f26070 */
[----:B------:R-:W-:-:S05]  /*f9a0*/  LEA.HI R23, R6, -R25, RZ, 0x1a ;  /* 0x8000001906177211 */ /* 0x000fca00078fd0ff */
[----:B------:R-:W-:Y:S01]  /*f9b0*/  IMAD R23, R23, 0x8, R0 ;  /* 0x0000000817177824 */ /* 0x000fe200078e0200 */
[----:B----4-:R-:W-:Y:S02]  /*f9c0*/  @!P2 SHF.R.U64 R8, R14, R19, R15 ;  /* 0x000000130e08a219 */ /* 0x010fe4000000120f */
[----:B------:R-:W-:-:S03]  /*f9d0*/  @P0 LOP3.LUT R14, R21, 0x3f, RZ, 0x3c, !PT ;  /* 0x0000003f150e0812 */ /* 0x000fc600078e3cff */
[----:B------:R-:W2:Y:S01]  /*f9e0*/  @P1 LDL R27, [R23+0x8] ;  /* 0x00000800171b1983 */ /* 0x000ea20000100800 */
[----:B-----5:R-:W-:-:S05]  /*f9f0*/  @P0 IMAD.SHL.U32 R19, R22, 0x2, RZ ;  /* 0x0000000216130824 */ /* 0x020fca00078e00ff */
[----:B------:R-:W-:Y:S02]  /*fa00*/  @P0 SHF.L.U32 R19, R19, R14, RZ ;  /* 0x0000000e13130219 */ /* 0x000fe400000006ff */
[----:B------:R-:W4:Y:S01]  /*fa10*/  @P1 LDL.64 R14, [R23] ;  /* 0x00000000170e1983 */ /* 0x000f220000100a00 */
[----:B------:R-:W-:Y:S01]  /*fa20*/  VIADD R22, R26, 0x132 ;  /* 0x000001321a167836 */ /* 0x000fe20000000000 */
[----:B------:R-:W-:-:S04]  /*fa30*/  @P0 SHF.R.U64 R10, R10, R21, R11 ;  /* 0x000000150a0a0219 */ /* 0x000fc8000000120b */
[----:B------:R-:W-:Y:S02]  /*fa40*/  @P0 LOP3.LUT R19, R19, R10, RZ, 0xfc, !PT ;  /* 0x0000000a13130212 */ /* 0x000fe400078efcff */
[----:B------:R-:W-:Y:S02]  /*fa50*/  LOP3.LUT R10, R22, 0x32, RZ, 0xc0, !PT ;  /* 0x00000032160a7812 */ /* 0x000fe400078ec0ff */
[----:B---3--:R-:W-:Y:S02]  /*fa60*/  @!P0 SHF.R.U64 R19, R12, R21, R13 ;  /* 0x000000150c138219 */ /* 0x008fe4000000120d */
[----:B------:R-:W3:Y:S01]  /*fa70*/  @!P1 LDL.64 R12, [R23] ;  /* 0x00000000170c9983 */ /* 0x000ee20000100a00 */
[----:B------:R-:W-:Y:S02]  /*fa80*/  ISETP.GE.U32.AND P0, PT, R10, 0x30, PT ;  /* 0x000000300a00780c */ /* 0x000fe40003f06070 */
[----:B------:R-:W-:-:S05]  /*fa90*/  LEA.HI R21, R22, -R25, RZ, 0x1a ;  /* 0x8000001916157211 */ /* 0x000fca00078fd0ff */
[----:B------:R-:W-:Y:S01]  /*faa0*/  IMAD R21, R21, 0x8, R0 ;  /* 0x0000000815157824 */ /* 0x000fe200078e0200 */
[----:B------:R-:W-:-:S05]  /*fab0*/  @P1 LOP3.LUT R11, R6, 0x3f, RZ, 0xc, !PT ;  /* 0x0000003f060b1812 */ /* 0x000fca00078e0cff */
[----:B------:R-:W5:Y:S04]  /*fac0*/  @P0 LDL R6, [R21+0x8] ;  /* 0x0000080015060983 */ /* 0x000f680000100800 */
[----:B------:R-:W5:Y:S01]  /*fad0*/  @P0 LDL.64 R28, [R21] ;  /* 0x00000000151c0983 */ /* 0x000f620000100a00 */
[----:B--2---:R-:W-:-:S05]  /*fae0*/  @P1 IMAD.SHL.U32 R22, R27, 0x2, RZ ;  /* 0x000000021b161824 */ /* 0x004fca00078e00ff */
[----:B------:R-:W-:Y:S02]  /*faf0*/  @P1 SHF.L.U32 R11, R22, R11, RZ ;  /* 0x0000000b160b1219 */ /* 0x000fe400000006ff */
[-C--:B----4-:R-:W-:Y:S02]  /*fb00*/  @P1 SHF.R.U64 R22, R14, R9.reuse, R15 ;  /* 0x000000090e161219 */ /* 0x090fe4000000120f */
[----:B------:R-:W2:Y:S02]  /*fb10*/  @!P0 LDL.64 R14, [R21] ;  /* 0x00000000150e8983 */ /* 0x000ea40000100a00 */
[----:B------:R-:W-:Y:S02]  /*fb20*/  @P1 LOP3.LUT R11, R11, R22, RZ, 0xfc, !PT ;  /* 0x000000160b0b1212 */ /* 0x000fe400078efcff */
[----:B---3--:R-:W-:Y:S01]  /*fb30*/  @!P1 SHF.R.U64 R11, R12, R9, R13 ;  /* 0x000000090c0b9219 */ /* 0x008fe2000000120d */
[----:B------:R-:W-:-:S05]  /*fb40*/  VIADD R12, R26, 0x154 ;  /* 0x000001541a0c7836 */ /* 0x000fca0000000000 */
[----:B------:R-:W-:-:S04]  /*fb50*/  LOP3.LUT R23, R12, 0x34, RZ, 0xc0, !PT ;  /* 0x000000340c177812 */ /* 0x000fc800078ec0ff */
[----:B------:R-:W-:Y:S02]  /*fb60*/  ISETP.GE.U32.AND P1, PT, R23, 0x30, PT ;  /* 0x000000301700780c */ /* 0x000fe40003f26070 */
[----:B------:R-:W-:Y:S01]  /*fb70*/  LEA.HI R27, R12, -R25, RZ, 0x1a ;  /* 0x800000190c1b7211 */ /* 0x000fe200078fd0ff */
[----:B-----5:R-:W-:Y:S01]  /*fb80*/  @P0 IMAD.SHL.U32 R9, R6, 0x2, RZ ;  /* 0x0000000206090824 */ /* 0x020fe200078e00ff */
[----:B------:R-:W-:-:S03]  /*fb90*/  @P0 LOP3.LUT R6, R10, 0x3f, RZ, 0x3c, !PT ;  /* 0x0000003f0a060812 */ /* 0x000fc600078e3cff */
[----:B------:R-:W-:Y:S01]  /*fba0*/  IMAD R27, R27, 0x8, R0 ;  /* 0x000000081b1b7824 */ /* 0x000fe200078e0200 */
[----:B------:R-:W-:Y:S02]  /*fbb0*/  @P0 SHF.L.U32 R6, R9, R6, RZ ;  /* 0x0000000609060219 */ /* 0x000fe400000006ff */
[----:B------:R-:W-:-:S03]  /*fbc0*/  @P0 SHF.R.U64 R9, R28, R10, R29 ;  /* 0x0000000a1c090219 */ /* 0x000fc6000000121d */
[----:B------:R-:W3:Y:S01]  /*fbd0*/  @P1 LDL R21, [R27+0x8] ;  /* 0x000008001b151983 */ /* 0x000ee20000100800 */
[----:B------:R-:W-:-:S03]  /*fbe0*/  @P0 LOP3.LUT R9, R6, R9, RZ, 0xfc, !PT ;  /* 0x0000000906090212 */ /* 0x000fc600078efcff */
[----:B------:R-:W4:Y:S01]  /*fbf0*/  @!P1 LDL.64 R12, [R27] ;  /* 0x000000001b0c9983 */ /* 0x000f220000100a00 */
[----:B------:R-:W-:-:S05]  /*fc00*/  VIADD R6, R26, 0x176 ;  /* 0x000001761a067836 */ /* 0x000fca0000000000 */
[----:B------:R-:W-:-:S05]  /*fc10*/  LEA.HI R29, R6, -R25, RZ, 0x1a ;  /* 0x80000019061d7211 */ /* 0x000fca00078fd0ff */
[----:B------:R-:W-:Y:S01]  /*fc20*/  IMAD R22, R29, 0x8, R0 ;  /* 0x000000081d167824 */ /* 0x000fe200078e0200 */
[----:B--2---:R-:W-:Y:S02]  /*fc30*/  @!P0 SHF.R.U64 R9, R14, R10, R15 ;  /* 0x0000000a0e098219 */ /* 0x004fe4000000120f */
[----:B------:R-:W2:Y:S01]  /*fc40*/  @P1 LDL.64 R14, [R27] ;  /* 0x000000001b0e1983 */ /* 0x000ea20000100a00 */
[----:B------:R-:W-:-:S04]  /*fc50*/  LOP3.LUT R10, R6, 0x36, RZ, 0xc0, !PT ;  /* 0x00000036060a7812 */ /* 0x000fc800078ec0ff */
[----:B------:R-:W-:-:S13]  /*fc60*/  ISETP.GE.U32.AND P0, PT, R10, 0x30, PT ;  /* 0x000000300a00780c */ /* 0x000fda0003f06070 */
[----:B------:R-:W5:Y:S01]  /*fc70*/  @P0 LDL R6, [R22+0x8] ;  /* 0x0000080016060983 */ /* 0x000f620000100800 */
[----:B---3--:R-:W-:Y:S01]  /*fc80*/  @P1 IMAD.SHL.U32 R28, R21, 0x2, RZ ;  /* 0x00000002151c1824 */ /* 0x008fe200078e00ff */
[----:B------:R-:W-:-:S04]  /*fc90*/  @P1 LOP3.LUT R21, R23, 0x3f, RZ, 0x3c, !PT ;  /* 0x0000003f17151812 */ /* 0x000fc800078e3cff */
[----:B------:R-:W-:Y:S02]  /*fca0*/  @P1 SHF.L.U32 R21, R28, R21, RZ ;  /* 0x000000151c151219 */ /* 0x000fe400000006ff */
[----:B------:R-:W3:Y:S01]  /*fcb0*/  @P0 LDL.64 R28, [R22] ;  /* 0x00000000161c0983 */ /* 0x000ee20000100a00 */
[----:B--2---:R-:W-:-:S04]  /*fcc0*/  @P1 SHF.R.U64 R14, R14, R23, R15 ;  /* 0x000000170e0e1219 */ /* 0x004fc8000000120f */
[----:B------:R-:W-:Y:S01]  /*fcd0*/  @P1 LOP3.LUT R21, R21, R14, RZ, 0xfc, !PT ;  /* 0x0000000e15151212 */ /* 0x000fe200078efcff */
[----:B------:R-:W-:Y:S01]  /*fce0*/  VIADD R14, R26, 0x198 ;  /* 0x000001981a0e7836 */ /* 0x000fe20000000000 */
[----:B----4-:R-:W-:-:S04]  /*fcf0*/  @!P1 SHF.R.U64 R21, R12, R23, R13 ;  /* 0x000000170c159219 */ /* 0x010fc8000000120d */
[----:B------:R-:W-:-:S04]  /*fd00*/  LOP3.LUT R23, R14, 0x38, RZ, 0xc0, !PT ;  /* 0x000000380e177812 */ /* 0x000fc800078ec0ff */
[----:B------:R-:W-:Y:S02]  /*fd10*/  ISETP.GE.U32.AND P1, PT, R23, 0x30, PT ;  /* 0x000000301700780c */ /* 0x000fe40003f26070 */
[----:B------:R-:W-:Y:S02]  /*fd20*/  LEA.HI R27, R14, -R25, RZ, 0x1a ;  /* 0x800000190e1b7211 */ /* 0x000fe400078fd0ff */
[----:B------:R-:W2:Y:S03]  /*fd30*/  @!P0 LDL.64 R14, [R22] ;  /* 0x00000000160e8983 */ /* 0x000ea60000100a00 */
[----:B------:R-:W-:-:S06]  /*fd40*/  IMAD R27, R27, 0x8, R0 ;  /* 0x000000081b1b7824 */ /* 0x000fcc00078e0200 */
[----:B------:R-:W4:Y:S01]  /*fd50*/  @P1 LDL R22, [R27+0x8] ;  /* 0x000008001b161983 */ /* 0x000f220000100800 */
[----:B-----5:R-:W-:Y:S01]  /*fd60*/  @P0 IMAD.SHL.U32 R13, R6, 0x2, RZ ;  /* 0x00000002060d0824 */ /* 0x020fe200078e00ff */
[----:B------:R-:W-:-:S04]  /*fd70*/  @P0 LOP3.LUT R6, R10, 0x3f, RZ, 0x3c, !PT ;  /* 0x0000003f0a060812 */ /* 0x000fc800078e3cff */
[----:B------:R-:W-:Y:S02]  /*fd80*/  @P0 SHF.L.U32 R6, R13, R6, RZ ;  /* 0x000000060d060219 */ /* 0x000fe400000006ff */
[----:B------:R-:W5:Y:S01]  /*fd90*/  @P1 LDL.64 R12, [R27] ;  /* 0x000000001b0c1983 */ /* 0x000f620000100a00 */
[----:B---3--:R-:W-:-:S04]  /*fda0*/  @P0 SHF.R.U64 R29, R28, R10, R29 ;  /* 0x0000000a1c1d0219 */ /* 0x008fc8000000121d */
[----:B------:R-:W-:Y:S02]  /*fdb0*/  @P0 LOP3.LUT R6, R6, R29, RZ, 0xfc, !PT ;  /* 0x0000001d06060212 */ /* 0x000fe400078efcff */
[----:B--2---:R-:W-:Y:S01]  /*fdc0*/  @!P0 SHF.R.U64 R6, R14, R10, R15 ;  /* 0x0000000a0e068219 */ /* 0x004fe2000000120f */
[----:B------:R-:W-:Y:S01]  /*fdd0*/  VIADD R14, R26, 0x1ba ;  /* 0x000001ba1a0e7836 */ /* 0x000fe20000000000 */
[----:B------:R-:W-:Y:S01]  /*fde0*/  @P1 LOP3.LUT R10, R23, 0x3f, RZ, 0x3c, !PT ;  /* 0x0000003f170a1812 */ /* 0x000fe200078e3cff */
[----:B----4-:R-:W-:-:S05]  /*fdf0*/  @P1 IMAD.SHL.U32 R15, R22, 0x2, RZ ;  /* 0x00000002160f1824 */ /* 0x010fca00078e00ff */
[----:B------:R-:W-:Y:S02]  /*fe00*/  @P1 SHF.L.U32 R22, R15, R10, RZ ;  /* 0x0000000a0f161219 */ /* 0x000fe400000006ff */
[----:B------:R-:W-:-:S04]  /*fe10*/  LOP3.LUT R10, R14, 0x3a, RZ, 0xc0, !PT ;  /* 0x0000003a0e0a7812 */ /* 0x000fc800078ec0ff */
[----:B------:R-:W-:Y:S02]  /*fe20*/  ISETP.GE.U32.AND P0, PT, R10, 0x30, PT ;  /* 0x000000300a00780c */ /* 0x000fe40003f06070 */
[----:B------:R-:W-:Y:S02]  /*fe30*/  LEA.HI R29, R14, -R25, RZ, 0x1a ;  /* 0x800000190e1d7211 */ /* 0x000fe400078fd0ff */
[----:B-----5:R-:W-:Y:S02]  /*fe40*/  @P1 SHF.R.U64 R28, R12, R23, R13 ;  /* 0x000000170c1c1219 */ /* 0x020fe4000000120d */
[----:B------:R-:W2:Y:S01]  /*fe50*/  @!P1 LDL.64 R12, [R27] ;  /* 0x000000001b0c9983 */ /* 0x000ea20000100a00 */
[----:B------:R-:W-:-:S06]  /*fe60*/  IMAD R29, R29, 0x8, R0 ;  /* 0x000000081d1d7824 */ /* 0x000fcc00078e0200 */
[----:B------:R-:W3:Y:S04]  /*fe70*/  @P0 LDL.64 R14, [R29] ;  /* 0x000000001d0e0983 */ /* 0x000ee80000100a00 */
[----:B------:R-:W4:Y:S01]  /*fe80*/  @P0 LDL R27, [R29+0x8] ;  /* 0x000008001d1b0983 */ /* 0x000f220000100800 */
[----:B------:R-:W-:Y:S02]  /*fe90*/  @P1 LOP3.LUT R22, R22, R28, RZ, 0xfc, !PT ;  /* 0x0000001c16161212 */ /* 0x000fe400078efcff */
[----:B--2---:R-:W-:Y:S01]  /*fea0*/  @!P1 SHF.R.U64 R22, R12, R23, R13 ;  /* 0x000000170c169219 */ /* 0x004fe2000000120d */
[C---:B------:R-:W-:Y:S01]  /*feb0*/  VIADD R12, R26.reuse, 0x1dc ;  /* 0x000001dc1a0c7836 */ /* 0x040fe20000000000 */
[----:B------:R-:W-:-:S04]  /*fec0*/  LOP3.LUT R23, R26, 0x20, RZ, 0xc0, !PT ;  /* 0x000000201a177812 */ /* 0x000fc800078ec0ff */
[----:B------:R-:W-:Y:S01]  /*fed0*/  SHF.R.U64 R23, R4, R23, R5 ;  /* 0x0000001704177219 */ /* 0x000fe20000001205 */
[----:B----4-:R-:W-:Y:S01]  /*fee0*/  @P0 IMAD.SHL.U32 R5, R27, 0x2, RZ ;  /* 0x000000021b050824 */ /* 0x010fe200078e00ff */
[----:B------:R-:W-:Y:S02]  /*fef0*/  LOP3.LUT R27, R12, 0x3c, RZ, 0xc0, !PT ;  /* 0x0000003c0c1b7812 */ /* 0x000fe400078ec0ff */
[----:B------:R-:W-:Y:S02]  /*ff00*/  @P0 LOP3.LUT R4, R10, 0x3f, RZ, 0x3c, !PT ;  /* 0x0000003f0a040812 */ /* 0x000fe400078e3cff */
[----:B------:R-:W-:Y:S02]  /*ff10*/  ISETP.GE.U32.AND P1, PT, R27, 0x30, PT ;  /* 0x000000301b00780c */ /* 0x000fe40003f26070 */
[----:B------:R-:W-:Y:S02]  /*ff20*/  LEA.HI R31, R12, -R25, RZ, 0x1a ;  /* 0x800000190c1f7211 */ /* 0x000fe400078fd0ff */
[----:B------:R-:W-:-:S02]  /*ff30*/  @P0 SHF.L.U32 R4, R5, R4, RZ ;  /* 0x0000000405040219 */ /* 0x000fc400000006ff */
[----:B---3--:R-:W-:Y:S01]  /*ff40*/  @P0 SHF.R.U64 R15, R14, R10, R15 ;  /* 0x0000000a0e0f0219 */ /* 0x008fe2000000120f */
[----:B------:R-:W-:-:S03]  /*ff50*/  IMAD R31, R31, 0x8, R0 ;  /* 0x000000081f1f7824 */ /* 0x000fc600078e0200 */
[----:B------:R-:W-:Y:S02]  /*ff60*/  @P0 LOP3.LUT R28, R4, R15, RZ, 0xfc, !PT ;  /* 0x0000000f041c0212 */ /* 0x000fe400078efcff */
[----:B------:R-:W2:Y:S04]  /*ff70*/  @!P0 LDL.64 R4, [R29] ;  /* 0x000000001d048983 */ /* 0x000ea80000100a00 */
[----:B------:R-:W3:Y:S04]  /*ff80*/  @P1 LDL R30, [R31+0x8] ;  /* 0x000008001f1e1983 */ /* 0x000ee80000100800 */
[----:B------:R-:W4:Y:S04]  /*ff90*/  @P1 LDL.64 R12, [R31] ;  /* 0x000000001f0c1983 */ /* 0x000f280000100a00 */
[----:B------:R0:W5:Y:S01]  /*ffa0*/  @!P1 LDL.64 R14, [R31] ;  /* 0x000000001f0e9983 */ /* 0x0001620000100a00 */
[----:B------:R-:W-:-:S04]  /*ffb0*/  IMAD.WIDE.U32 R2, R24, 0x8, R2 ;  /* 0x0000000818027825 */ /* 0x000fc800078e0002 */
[----:B0-----:R-:W-:Y:S01]  /*ffc0*/  IMAD.MOV.U32 R31, RZ, RZ, RZ ;  /* 0x000000ffff1f7224 */ /* 0x001fe200078e00ff */
[----:B------:R-:W-:Y:S02]  /*ffd0*/  LOP3.LUT R32, R8, 0x1ffff, RZ, 0xc0, !PT ;  /* 0x0001ffff08207812 */ /* 0x000fe400078ec0ff */
[----:B------:R-:W-:Y:S01]  /*ffe0*/  LOP3.LUT R8, R11, 0x1ffff, RZ, 0xc0, !PT ;  /* 0x0001ffff0b087812 */ /* 0x000fe200078ec0ff */
[----:B------:R-:W-:Y:S02]  /*fff0*/  VIADD R11, R26, 0x22 ;  /* 0x000000221a0b7836 */ /* 0x000fe40000000000 */
[----:B------:R-:W-:-:S05]  /*10000*/  IMAD.MOV.U32 R33, RZ, RZ, RZ ;  /* 0x000000ffff217224 */ /* 0x000fca00078e00ff */
[----:B------:R0:W-:Y:S02]  /*10010*/  STG.E.64 desc[UR4][R2.64+0xb00], R32 ;  /* 0x000b002002007986 */ /* 0x0001e4000c101b04 */
[----:B0-----:R-:W-:Y:S02]  /*10020*/  LOP3.LUT R32, R19, 0x1ffff, RZ, 0xc0, !PT ;  /* 0x0001ffff13207812 */ /* 0x001fe400078ec0ff */
[----:B--2---:R-:W-:Y:S02]  /*10030*/  @!P0 SHF.R.U64 R28, R4, R10, R5 ;  /* 0x0000000a041c8219 */ /* 0x004fe40000001205 */
[----:B------:R-:W-:Y:S01]  /*10040*/  @P1 LOP3.LUT R4, R27, 0x3f, RZ, 0x3c, !PT ;  /* 0x0000003f1b041812 */ /* 0x000fe200078e3cff */
[----:B---3--:R-:W-:Y:S01]  /*10050*/  @P1 IMAD.SHL.U32 R5, R30, 0x2, RZ ;  /* 0x000000021e051824 */ /* 0x008fe200078e00ff */
[----:B----4-:R-:W-:-:S04]  /*10060*/  @P1 SHF.R.U64 R13, R12, R27, R13 ;  /* 0x0000001b0c0d1219 */ /* 0x010fc8000000120d */
[----:B------:R-:W-:Y:S01]  /*10070*/  @P1 SHF.L.U32 R4, R5, R4, RZ ;  /* 0x0000000405041219 */ /* 0x000fe200000006ff */
[----:B------:R-:W-:-:S03]  /*10080*/  VIADD R5, R26, 0x1fe ;  /* 0x000001fe1a057836 */ /* 0x000fc60000000000 */
[----:B------:R-:W-:Y:S02]  /*10090*/  @P1 LOP3.LUT R10, R4, R13, RZ, 0xfc, !PT ;  /* 0x0000000d040a1212 */ /* 0x000fe400078efcff */
[----:B-----5:R-:W-:Y:S02]  /*100a0*/  @!P1 SHF.R.U64 R10, R14, R27, R15 ;  /* 0x0000001b0e0a9219 */ /* 0x020fe4000000120f */
[----:B------:R-:W-:Y:S01]  /*100b0*/  LOP3.LUT R14, R5, 0x3e, RZ, 0xc0, !PT ;  /* 0x0000003e050e7812 */ /* 0x000fe200078ec0ff */
[----:B------:R-:W-:Y:S01]  /*100c0*/  VIADD R15, R26, 0x110 ;  /* 0x000001101a0f7836 */ /* 0x000fe20000000000 */
[----:B------:R-:W-:Y:S02]  /*100d0*/  LOP3.LUT R4, R23, 0x1ffff, RZ, 0xc0, !PT ;  /* 0x0001ffff17047812 */ /* 0x000fe400078ec0ff */
[----:B------:R-:W-:Y:S02]  /*100e0*/  ISETP.GE.U32.AND P1, PT, R14, 0x30, PT ;  /* 0x000000300e00780c */ /* 0x000fe40003f26070 */
[----:B------:R-:W-:Y:S01]  /*100f0*/  LEA.HI R23, R5, -R25, RZ, 0x1a ;  /* 0x8000001905177211 */ /* 0x000fe200078fd0ff */
[----:B------:R-:W-:Y:S01]  /*10100*/  IMAD.MOV.U32 R5, RZ, RZ, RZ ;  /* 0x000000ffff057224 */ /* 0x000fe200078e00ff */
[----:B------:R-:W-:-:S02]  /*10110*/  LOP3.LUT R12, R7, 0x1ffff, RZ, 0xc0, !PT ;  /* 0x0001ffff070c7812 */ /* 0x000fc400078ec0ff */
[----:B------:R-:W-:Y:S02]  /*10120*/  LOP3.LUT R7, R15, 0x30, RZ, 0xc0, !PT ;  /* 0x000000300f077812 */ /* 0x000fe400078ec0ff */
[----:B------:R0:W-:Y:S01]  /*10130*/  STG.E.64 desc[UR4][R2.64], R4 ;  /* 0x0000000402007986 */ /* 0x0001e2000c101b04 */
[----:B------:R-:W-:Y:S01]  /*10140*/  IMAD R23, R23, 0x8, R0 ;  /* 0x0000000817177824 */ /* 0x000fe200078e0200 */
[----:B------:R-:W-:Y:S01]  /*10150*/  ISETP.NE.AND P0, PT, R7, 0x30, PT ;  /* 0x000000300700780c */ /* 0x000fe20003f05270 */
[----:B------:R-:W-:Y:S01]  /*10160*/  IMAD.MOV.U32 R13, RZ, RZ, RZ ;  /* 0x000000ffff0d7224 */ /* 0x000fe200078e00ff */
[----:B------:R-:W-:Y:S02]  /*10170*/  LEA.HI R15, R15, -R25, RZ, 0x1a ;  /* 0x800000190f0f7211 */ /* 0x000fe400078fd0ff */
[----:B------:R-:W-:Y:S02]  /*10180*/  LOP3.LUT R30, R18, 0x1ffff, RZ, 0xc0, !PT ;  /* 0x0001ffff121e7812 */ /* 0x000fe400078ec0ff */
[----:B0-----:R-:W-:-:S02]  /*10190*/  LOP3.LUT R4, R16, 0x1ffff, RZ, 0xc0, !PT ;  /* 0x0001ffff10047812 */ /* 0x001fc400078ec0ff */
[----:B------:R-:W2:Y:S01]  /*101a0*/  @P1 LDL R16, [R23+0x8] ;  /* 0x0000080017101983 */ /* 0x000ea20000100800 */
[----:B------:R-:W-:-:S03]  /*101b0*/  IMAD R15, R15, 0x8, R0 ;  /* 0x000000080f0f7824 */ /* 0x000fc600078e0200 */
[----:B------:R0:W-:Y:S04]  /*101c0*/  STG.E.64 desc[UR4][R2.64+0x300], R4 ;  /* 0x0003000402007986 */ /* 0x0001e8000c101b04 */
[----:B------:R1:W-:Y:S04]  /*101d0*/  STG.E.64 desc[UR4][R2.64+0x100], R12 ;  /* 0x0001000c02007986 */ /* 0x0003e8000c101b04 */
[----:B------:R3:W-:Y:S04]  /*101e0*/  STG.E.64 desc[UR4][R2.64+0x700], R30 ;  /* 0x0007001e02007986 */ /* 0x0007e8000c101b04 */
[----:B------:R-:W4:Y:S04]  /*101f0*/  @!P0 LDL R18, [R15+0x4] ;  /* 0x000004000f128983 */ /* 0x000f280000100800 */
[----:B0-----:R-:W5:Y:S01]  /*10200*/  @P1 LDL.64 R4, [R23] ;  /* 0x0000000017041983 */ /* 0x001f620000100a00 */
[----:B-1----:R-:W-:-:S02]  /*10210*/  LOP3.LUT R12, R20, 0x1ffff, RZ, 0xc0, !PT ;  /* 0x0001ffff140c7812 */ /* 0x002fc400078ec0ff */
[----:B---3--:R-:W-:Y:S02]  /*10220*/  LOP3.LUT R30, R17, 0x1ffff, RZ, 0xc0, !PT ;  /* 0x0001ffff111e7812 */ /* 0x008fe400078ec0ff */
[----:B------:R-:W4:Y:S04]  /*10230*/  @!P0 LDL R17, [R15+0x8] ;  /* 0x000008000f118983 */ /* 0x000f280000100800 */
[----:B------:R0:W-:Y:S04]  /*10240*/  STG.E.64 desc[UR4][R2.64+0x500], R12 ;  /* 0x0005000c02007986 */ /* 0x0001e8000c101b04 */
[----:B------:R1:W-:Y:S04]  /*10250*/  STG.E.64 desc[UR4][R2.64+0x900], R30 ;  /* 0x0009001e02007986 */ /* 0x0003e8000c101b04 */
[----:B0-----:R-:W3:Y:S04]  /*10260*/  @!P1 LDL.64 R12, [R23] ;  /* 0x00000000170c9983 */ /* 0x001ee80000100a00 */
[----:B-1----:R0:W3:Y:S01]  /*10270*/  @P0 LDL.64 R30, [R15] ;  /* 0x000000000f1e0983 */ /* 0x0020e20000100a00 */
[----:B------:R-:W-:Y:S01]  /*10280*/  LOP3.LUT R20, R9, 0x1ffff, RZ, 0xc0, !PT ;  /* 0x0001ffff09147812 */ /* 0x000fe200078ec0ff */
[----:B------:R-:W-:Y:S01]  /*10290*/  IMAD.MOV.U32 R9, RZ, RZ, RZ ;  /* 0x000000ffff097224 */ /* 0x000fe200078e00ff */
[----:B0-----:R-:W-:-:S04]  /*102a0*/  LEA.HI R15, R11, -R25, RZ, 0x1a ;  /* 0x800000190b0f7211 */ /* 0x001fc800078fd0ff */
[----:B------:R0:W-:Y:S01]  /*102b0*/  STG.E.64 desc[UR4][R2.64+0xf00], R8 ;  /* 0x000f000802007986 */ /* 0x0001e2000c101b04 */
[----:B------:R-:W-:Y:S01]  /*102c0*/  IMAD R19, R15, 0x8, R0 ;  /* 0x000000080f137824 */ /* 0x000fe200078e0200 */
[----:B0-----:R-:W-:-:S05]  /*102d0*/  LOP3.LUT R8, R21, 0x1ffff, RZ, 0xc0, !PT ;  /* 0x0001ffff15087812 */ /* 0x001fca00078ec0ff */
[----:B------:R0:W-:Y:S04]  /*102e0*/  STG.E.64 desc[UR4][R2.64+0x1400], R8 ;  /* 0x0014000802007986 */ /* 0x0001e8000c101b04 */
[----:B0-----:R-:W3:Y:S01]  /*102f0*/  LDL.64 R8, [R19] ;  /* 0x0000000013087983 */ /* 0x001ee20000100a00 */
[----:B------:R-:W-:Y:S02]  /*10300*/  VIADD R15, R26, 0x44 ;  /* 0x000000441a0f7836 */ /* 0x000fe40000000000 */
[----:B------:R-:W-:-:S03]  /*10310*/  IMAD.MOV.U32 R21, RZ, RZ, RZ ;  /* 0x000000ffff157224 */ /* 0x000fc600078e00ff */
[----:B------:R-:W-:Y:S02]  /*10320*/  LEA.HI R23, R15, -R25, RZ, 0x1a ;  /* 0x800000190f177211 */ /* 0x000fe400078fd0ff */
[----:B------:R0:W-:Y:S01]  /*10330*/  STG.E.64 desc[UR4][R2.64+0x1200], R20 ;  /* 0x0012001402007986 */ /* 0x0001e2000c101b04 */
[----:B------:R-:W-:Y:S01]  /*10340*/  LOP3.LUT R28, R28, 0x1ffff, RZ, 0xc0, !PT ;  /* 0x0001ffff1c1c7812 */ /* 0x000fe200078ec0ff */
[----:B------:R-:W-:-:S05]  /*10350*/  IMAD.MOV.U32 R29, RZ, RZ, RZ ;  /* 0x000000ffff1d7224 */ /* 0x000fca00078e00ff */
[----:B------:R-:W-:Y:S01]  /*10360*/  STG.E.64 desc[UR4][R2.64+0x1a00], R28 ;  /* 0x001a001c02007986 */ /* 0x000fe2000c101b04 */
[----:B0-----:R-:W-:Y:S01]  /*10370*/  LOP3.LUT R20, R6, 0x1ffff, RZ, 0xc0, !PT ;  /* 0x0001ffff06147812 */ /* 0x001fe200078ec0ff */
[----:B------:R-:W-:-:S04]  /*10380*/  IMAD R6, R23, 0x8, R0 ;  /* 0x0000000817067824 */ /* 0x000fc800078e0200 */
[----:B------:R0:W-:Y:S01]  /*10390*/  STG.E.64 desc[UR4][R2.64+0x1600], R20 ;  /* 0x0016001402007986 */ /* 0x0001e2000c101b04 */
[----:B------:R-:W-:Y:S01]  /*103a0*/  LOP3.LUT R22, R22, 0x1ffff, RZ, 0xc0, !PT ;  /* 0x0001ffff16167812 */ /* 0x000fe200078ec0ff */
[----:B------:R-:W-:Y:S02]  /*103b0*/  IMAD.MOV.U32 R23, RZ, RZ, RZ ;  /* 0x000000ffff177224 */ /* 0x000fe400078e00ff */
[----:B0-----:R0:W3:Y:S02]  /*103c0*/  LDL.64 R20, [R6] ;  /* 0x0000000006147983 */ /* 0x0010e40000100a00 */
[----:B0-----:R-:W-:Y:S02]  /*103d0*/  LOP3.LUT R6, R10, 0x1ffff, RZ, 0xc0, !PT ;  /* 0x0001ffff0a067812 */ /* 0x001fe400078ec0ff */
[----:B------:R-:W-:Y:S01]  /*103e0*/  STG.E.64 desc[UR4][R2.64+0x1800], R22 ;  /* 0x0018001602007986 */ /* 0x000fe2000c101b04 */
[----:B------:R-:W-:Y:S01]  /*103f0*/  LOP3.LUT R11, R11, 0x22, RZ, 0xc0, !PT ;  /* 0x000000220b0b7812 */ /* 0x000fe200078ec0ff */
[----:B------:R-:W-:-:S02]  /*10400*/  VIADD R24, R26, 0x121 ;  /* 0x000001211a187836 */ /* 0x000fc40000000000 */
[----:B--2---:R-:W-:Y:S01]  /*10410*/  @P1 IMAD.SHL.U32 R27, R16, 0x2, RZ ;  /* 0x00000002101b1824 */ /* 0x004fe200078e00ff */
[----:B------:R-:W-:-:S04]  /*10420*/  @P1 LOP3.LUT R16, R14, 0x3f, RZ, 0x3c, !PT ;  /* 0x0000003f0e101812 */ /* 0x000fc800078e3cff */
[----:B------:R-:W-:Y:S02]  /*10430*/  @P1 SHF.L.U32 R16, R27, R16, RZ ;  /* 0x000000101b101219 */ /* 0x000fe400000006ff */
[----:B-----5:R-:W-:Y:S01]  /*10440*/  @P1 SHF.R.U64 R5, R4, R14, R5 ;  /* 0x0000000e04051219 */ /* 0x020fe20000001205 */
[----:B------:R-:W-:-:S05]  /*10450*/  VIADD R4, R26, 0x66 ;  /* 0x000000661a047836 */ /* 0x000fca0000000000 */
[----:B------:R-:W-:Y:S02]  /*10460*/  LEA.HI R19, R4, -R25, RZ, 0x1a ;  /* 0x8000001904137211 */ /* 0x000fe400078fd0ff */
[----:B----4-:R-:W-:Y:S01]  /*10470*/  @!P0 SHF.L.W.U32.HI R18, R18, 0x10, R17 ;  /* 0x0000001012128819 */ /* 0x010fe20000010e11 */
[----:B------:R-:W-:Y:S01]  /*10480*/  VIADD R17, R26, 0x88 ;  /* 0x000000881a117836 */ /* 0x000fe20000000000 */
[----:B------:R-:W-:Y:S02]  /*10490*/  @P1 LOP3.LUT R5, R16, R5, RZ, 0xfc, !PT ;  /* 0x0000000510051212 */ /* 0x000fe400078efcff */
[----:B---3--:R-:W-:Y:S01]  /*104a0*/  @!P1 SHF.R.U64 R5, R12, R14, R13 ;  /* 0x0000000e0c059219 */ /* 0x008fe2000000120d */
[----:B------:R-:W-:Y:S01]  /*104b0*/  IMAD R12, R19, 0x8, R0 ;  /* 0x00000008130c7824 */ /* 0x000fe200078e0200 */
[----:B------:R-:W-:Y:S01]  /*104c0*/  LEA.HI R19, R17, -R25, RZ, 0x1a ;  /* 0x8000001911137211 */ /* 0x000fe200078fd0ff */
[----:B------:R-:W-:Y:S01]  /*104d0*/  VIADD R14, R26, 0xcc ;  /* 0x000000cc1a0e7836 */ /* 0x000fe20000000000 */
[----:B------:R-:W-:Y:S01]  /*104e0*/  @P0 SHF.R.U64 R18, R30, R7, R31 ;  /* 0x000000071e120219 */ /* 0x000fe2000000121f */
[----:B------:R-:W-:-:S02]  /*104f0*/  IMAD.MOV.U32 R7, RZ, RZ, RZ ;  /* 0x000000ffff077224 */ /* 0x000fc400078e00ff */
[----:B------:R-:W2:Y:S01]  /*10500*/  LDL.64 R12, [R12] ;  /* 0x000000000c0c7983 */ /* 0x000ea20000100a00 */
[--C-:B------:R-:W-:Y:S01]  /*10510*/  IMAD R28, R19, 0x8, R0.reuse ;  /* 0x00000008131c7824 */ /* 0x100fe200078e0200 */
[----:B------:R-:W-:Y:S02]  /*10520*/  LEA.HI R27, R14, -R25, RZ, 0x1a ;  /* 0x800000190e1b7211 */ /* 0x000fe400078fd0ff */
[----:B------:R0:W-:Y:S03]  /*10530*/  STG.E.64 desc[UR4][R2.64+0x1c00], R6 ;  /* 0x001c000602007986 */ /* 0x0001e6000c101b04 */
[----:B------:R-:W-:Y:S01]  /*10540*/  IMAD R27, R27, 0x8, R0 ;  /* 0x000000081b1b7824 */ /* 0x000fe200078e0200 */
[----:B------:R-:W3:Y:S01]  /*10550*/  LDL.64 R28, [R28] ;  /* 0x000000001c1c7983 */ /* 0x000ee20000100a00 */
[----:B------:R-:W-:Y:S01]  /*10560*/  VIADD R16, R26, 0xaa ;  /* 0x000000aa1a107836 */ /* 0x000fe20000000000 */
[----:B0-----:R-:W-:-:S05]  /*10570*/  LOP3.LUT R6, R5, 0x1ffff, RZ, 0xc0, !PT ;  /* 0x0001ffff05067812 */ /* 0x001fca00078ec0ff */
[----:B------:R0:W-:Y:S01]  /*10580*/  STG.E.64 desc[UR4][R2.64+0x1e00], R6 ;  /* 0x001e000602007986 */ /* 0x0001e2000c101b04 */
[----:B------:R-:W-:Y:S01]  /*10590*/  LEA.HI R23, R16, -R25, RZ, 0x1a ;  /* 0x8000001910177211 */ /* 0x000fe200078fd0ff */
[----:B------:R-:W-:-:S04]  /*105a0*/  VIADD R5, R26, 0xee ;  /* 0x000000ee1a057836 */ /* 0x000fc80000000000 */
[--C-:B------:R-:W-:Y:S01]  /*105b0*/  IMAD R23, R23, 0x8, R0.reuse ;  /* 0x0000000817177824 */ /* 0x100fe200078e0200 */
[----:B0-----:R-:W4:Y:S01]  /*105c0*/  LDL.64 R6, [R27] ;  /* 0x000000001b067983 */ /* 0x001f220000100a00 */
[----:B------:R-:W-:Y:S01]  /*105d0*/  LEA.HI R31, R5, -R25, RZ, 0x1a ;  /* 0x80000019051f7211 */ /* 0x000fe200078fd0ff */
[----:B------:R-:W-:Y:S01]  /*105e0*/  IMAD.MOV.U32 R19, RZ, RZ, RZ ;  /* 0x000000ffff137224 */ /* 0x000fe200078e00ff */
[----:B------:R-:W-:Y:S02]  /*105f0*/  LOP3.LUT R18, R18, 0x1ffff, RZ, 0xc0, !PT ;  /* 0x0001ffff12127812 */ /* 0x000fe400078ec0ff */
[----:B------:R-:W5:Y:S01]  /*10600*/  LDL.64 R22, [R23] ;  /* 0x0000000017167983 */ /* 0x000f620000100a00 */
[----:B------:R-:W-:Y:S01]  /*10610*/  IMAD R31, R31, 0x8, R0 ;  /* 0x000000081f1f7824 */ /* 0x000fe200078e0200 */
[----:B------:R-:W-:Y:S02]  /*10620*/  SHF.R.U64 R10, R8, R11, R9 ;  /* 0x0000000b080a7219 */ /* 0x000fe40000001209 */
[----:B------:R0:W-:Y:S01]  /*10630*/  STG.E.64 desc[UR4][R2.64+0x1000], R18 ;  /* 0x0010001202007986 */ /* 0x0001e2000c101b04 */
[----:B------:R-:W-:-:S05]  /*10640*/  LEA.HI R9, R24, -R25, RZ, 0x1a ;  /* 0x8000001918097211 */ /* 0x000fca00078fd0ff */
[----:B------:R-:W-:-:S06]  /*10650*/  IMAD R9, R9, 0x8, R0 ;  /* 0x0000000809097824 */ /* 0x000fcc00078e0200 */
[----:B------:R-:W5:Y:S04]  /*10660*/  LDL.64 R8, [R9] ;  /* 0x0000000009087983 */ /* 0x000f680000100a00 */
[----:B0-----:R-:W5:Y:S01]  /*10670*/  LDL.64 R18, [R31] ;  /* 0x000000001f127983 */ /* 0x001f620000100a00 */
[----:B------:R-:W-:Y:S02]  /*10680*/  LOP3.LUT R11, R4, 0x26, RZ, 0xc0, !PT ;  /* 0x00000026040b7812 */ /* 0x000fe400078ec0ff */
[----:B------:R-:W-:Y:S02]  /*10690*/  LOP3.LUT R15, R15, 0x24, RZ, 0xc0, !PT ;  /* 0x000000240f0f7812 */ /* 0x000fe400078ec0ff */
[----:B------:R-:W-:Y:S02]  /*106a0*/  LOP3.LUT R10, R10, 0x1ffff, RZ, 0xc0, !PT ;  /* 0x0001ffff0a0a7812 */ /* 0x000fe400078ec0ff */
[----:B------:R-:W-:-:S02]  /*106b0*/  LOP3.LUT R17, R17, 0x28, RZ, 0xc0, !PT ;  /* 0x0000002811117812 */ /* 0x000fc400078ec0ff */
[----:B------:R-:W-:Y:S02]  /*106c0*/  SHF.R.U64 R20, R20, R15, R21 ;  /* 0x0000000f14147219 */ /* 0x000fe40000001215 */
[----:B------:R-:W-:Y:S01]  /*106d0*/  LOP3.LUT R15, R16, 0x2a, RZ, 0xc0, !PT ;  /* 0x0000002a100f7812 */ /* 0x000fe200078ec0ff */
[----:B------:R0:W-:Y:S01]  /*106e0*/  STG.E.64 desc[UR4][R2.64+0xd00], R32 ;  /* 0x000d002002007986 */ /* 0x0001e2000c101b04 */
[C---:B------:R-:W-:Y:S02]  /*106f0*/  VIADD R30, R26.reuse, 0x1a9 ;  /* 0x000001a91a1e7836 */ /* 0x040fe40000000000 */
[----:B------:R-:W-:Y:S02]  /*10700*/  IMAD.MOV.U32 R21, RZ, RZ, RZ ;  /* 0x000000ffff157224 */ /* 0x000fe400078e00ff */
[----:B0-----:R-:W-:Y:S01]  /*10710*/  VIADD R32, R26, 0x187 ;  /* 0x000001871a207836 */ /* 0x001fe20000000000 */
[----:B--2---:R-:W-:Y:S01]  /*10720*/  SHF.R.U64 R13, R12, R11, R13 ;  /* 0x0000000b0c0d7219 */ /* 0x004fe2000000120d */
[----:B------:R-:W-:Y:S01]  /*10730*/  IMAD.MOV.U32 R11, RZ, RZ, RZ ;  /* 0x000000ffff0b7224 */ /* 0x000fe200078e00ff */
[----:B------:R-:W-:-:S04]  /*10740*/  LOP3.LUT R12, R20, 0x1ffff, RZ, 0xc0, !PT ;  /* 0x0001ffff140c7812 */ /* 0x000fc800078ec0ff */
[----:B------:R0:W-:Y:S01]  /*10750*/  STG.E.64 desc[UR4][R2.64+0x200], R10 ;  /* 0x0002000a02007986 */ /* 0x0001e2000c101b04 */
[----:B---3--:R-:W-:Y:S02]  /*10760*/  SHF.R.U64 R16, R28, R17, R29 ;  /* 0x000000111c107219 */ /* 0x008fe4000000121d */
[----:B------:R-:W-:Y:S01]  /*10770*/  LOP3.LUT R17, R14, 0x2c, RZ, 0xc0, !PT ;  /* 0x0000002c0e117812 */ /* 0x000fe200078ec0ff */
[----:B------:R-:W-:Y:S01]  /*10780*/  VIADD R14, R26, 0x143 ;  /* 0x000001431a0e7836 */ /* 0x000fe20000000000 */
[----:B0-----:R-:W-:Y:S01]  /*10790*/  LOP3.LUT R10, R13, 0x1ffff, RZ, 0xc0, !PT ;  /* 0x0001ffff0d0a7812 */ /* 0x001fe200078ec0ff */
[----:B------:R-:W-:-:S05]  /*107a0*/  IMAD.MOV.U32 R13, RZ, RZ, RZ ;  /* 0x000000ffff0d7224 */ /* 0x000fca00078e00ff */
[----:B------:R0:W-:Y:S01]  /*107b0*/  STG.E.64 desc[UR4][R2.64+0x400], R12 ;  /* 0x0004000c02007986 */ /* 0x0001e2000c101b04 */
[----:B------:R-:W-:-:S03]  /*107c0*/  LOP3.LUT R16, R16, 0x1ffff, RZ, 0xc0, !PT ;  /* 0x0001ffff10107812 */ /* 0x000fc600078ec0ff */
[----:B------:R1:W-:Y:S01]  /*107d0*/  STG.E.64 desc[UR4][R2.64+0x600], R10 ;  /* 0x0006000a02007986 */ /* 0x0003e2000c101b04 */
[----:B----4-:R-:W-:Y:S02]  /*107e0*/  SHF.R.U64 R6, R6, R17, R7 ;  /* 0x0000001106067219 */ /* 0x010fe40000001207 */
[-C--:B------:R-:W-:Y:S01]  /*107f0*/  LEA.HI R7, R14, -R25.reuse, RZ, 0x1a ;  /* 0x800000190e077211 */ /* 0x080fe200078fd0ff */
[----:B0-----:R-:W-:Y:S02]  /*10800*/  VIADD R12, R26, 0x165 ;  /* 0x000001651a0c7836 */ /* 0x001fe40000000000 */
[----:B------:R-:W-:Y:S02]  /*10810*/  IMAD.MOV.U32 R17, RZ, RZ, RZ ;  /* 0x000000ffff117224 */ /* 0x000fe400078e00ff */
[----:B------:R-:W-:Y:S01]  /*10820*/  IMAD R4, R7, 0x8, R0 ;  /* 0x0000000807047824 */ /* 0x000fe200078e0200 */
[----:B-1----:R-:W-:Y:S02]  /*10830*/  LEA.HI R11, R12, -R25, RZ, 0x1a ;  /* 0x800000190c0b7211 */ /* 0x002fe400078fd0ff */
[----:B------:R-:W-:-:S02]  /*10840*/  LOP3.LUT R10, R6, 0x1ffff, RZ, 0xc0, !PT ;  /* 0x0001ffff060a7812 */ /* 0x000fc400078ec0ff */
[----:B------:R-:W-:Y:S01]  /*10850*/  LOP3.LUT R13, R5, 0x2e, RZ, 0xc0, !PT ;  /* 0x0000002e050d7812 */ /* 0x000fe200078ec0ff */
[----:B------:R-:W-:Y:S01]  /*10860*/  IMAD R6, R11, 0x8, R0 ;  /* 0x000000080b067824 */ /* 0x000fe200078e0200 */
[----:B------:R-:W2:Y:S01]  /*10870*/  LDL.64 R4, [R4] ;  /* 0x0000000004047983 */ /* 0x000ea20000100a00 */
[----:B------:R-:W-:Y:S01]  /*10880*/  IMAD.MOV.U32 R11, RZ, RZ, RZ ;  /* 0x000000ffff0b7224 */ /* 0x000fe200078e00ff */
[----:B-----5:R-:W-:Y:S02]  /*10890*/  SHF.R.U64 R15, R22, R15, R23 ;  /* 0x0000000f160f7219 */ /* 0x020fe40000001217 */
[----:B------:R0:W-:Y:S01]  /*108a0*/  STG.E.64 desc[UR4][R2.64+0x800], R16 ;  /* 0x0008001002007986 */ /* 0x0001e2000c101b04 */
[C---:B------:R-:W-:Y:S02]  /*108b0*/  VIADD R28, R26.reuse, 0x1cb ;  /* 0x000001cb1a1c7836 */ /* 0x040fe40000000000 */
[C---:B------:R-:W-:Y:S01]  /*108c0*/  VIADD R22, R26.reuse, 0x1ed ;  /* 0x000001ed1a167836 */ /* 0x040fe20000000000 */
[----:B------:R-:W3:Y:S01]  /*108d0*/  LDL.64 R6, [R6] ;  /* 0x0000000006067983 */ /* 0x000ee20000100a00 */
[----:B------:R-:W-:Y:S01]  /*108e0*/  VIADD R26, R26, 0x20f ;  /* 0x0000020f1a1a7836 */ /* 0x000fe20000000000 */
[----:B------:R-:W-:-:S02]  /*108f0*/  SHF.R.U64 R13, R18, R13, R19 ;  /* 0x0000000d120d7219 */ /* 0x000fc40000001213 */
[----:B------:R1:W-:Y:S01]  /*10900*/  STG.E.64 desc[UR4][R2.64+0xc00], R10 ;  /* 0x000c000a02007986 */ /* 0x0003e2000c101b04 */
[-C--:B0-----:R-:W-:Y:S02]  /*10910*/  LEA.HI R17, R32, -R25.reuse, RZ, 0x1a ;  /* 0x8000001920117211 */ /* 0x081fe400078fd0ff */
[----:B------:R-:W-:Y:S02]  /*10920*/  LOP3.LUT R20, R15, 0x1ffff, RZ, 0xc0, !PT ;  /* 0x0001ffff0f147812 */ /* 0x000fe400078ec0ff */
[-C--:B------:R-:W-:Y:S02]  /*10930*/  LEA.HI R19, R30, -R25.reuse, RZ, 0x1a ;  /* 0x800000191e137211 */ /* 0x080fe400078fd0ff */
[-C--:B------:R-:W-:Y:S01]  /*10940*/  LEA.HI R23, R28, -R25.reuse, RZ, 0x1a ;  /* 0x800000191c177211 */ /* 0x080fe200078fd0ff */
[--C-:B-1----:R-:W-:Y:S01]  /*10950*/  IMAD R10, R17, 0x8, R0.reuse ;  /* 0x00000008110a7824 */ /* 0x102fe200078e0200 */
[-C--:B------:R-:W-:Y:S02]  /*10960*/  LEA.HI R17, R22, -R25.reuse, RZ, 0x1a ;  /* 0x8000001916117211 */ /* 0x080fe400078fd0ff */
[----:B------:R-:W-:Y:S01]  /*10970*/  LEA.HI R25, R26, -R25, RZ, 0x1a ;  /* 0x800000191a197211 */ /* 0x000fe200078fd0ff */
[----:B------:R0:W-:Y:S01]  /*10980*/  STG.E.64 desc[UR4][R2.64+0xa00], R20 ;  /* 0x000a001402007986 */ /* 0x0001e2000c101b04 */
[----:B------:R-:W-:-:S02]  /*10990*/  IMAD R16, R19, 0x8, R0 ;  /* 0x0000000813107824 */ /* 0x000fc400078e0200 */
[--C-:B------:R-:W-:Y:S01]  /*109a0*/  IMAD R18, R17, 0x8, R0.reuse ;  /* 0x0000000811127824 */ /* 0x100fe200078e0200 */
[----:B------:R-:W4:Y:S01]  /*109b0*/  LDL.64 R10, [R10] ;  /* 0x000000000a0a7983 */ /* 0x000f220000100a00 */
[----:B------:R-:W-:Y:S01]  /*109c0*/  LOP3.LUT R15, R24, 0x21, RZ, 0xc0, !PT ;  /* 0x00000021180f7812 */ /* 0x000fe200078ec0ff */
[--C-:B------:R-:W-:Y:S02]  /*109d0*/  IMAD R23, R23, 0x8, R0.reuse ;  /* 0x0000000817177824 */ /* 0x100fe400078e0200 */
[----:B------:R-:W5:Y:S04]  /*109e0*/  LDL.64 R16, [R16] ;  /* 0x0000000010107983 */ /* 0x000f680000100a00 */
[----:B------:R-:W5:Y:S01]  /*109f0*/  LDL.64 R18, [R18] ;  /* 0x0000000012127983 */ /* 0x000f620000100a00 */
[----:B0-----:R-:W-:Y:S01]  /*10a00*/  IMAD R20, R25, 0x8, R0 ;  /* 0x0000000819147824 */ /* 0x001fe200078e0200 */
[----:B------:R-:W-:-:S02]  /*10a10*/  SHF.R.U64 R0, R8, R15, R9 ;  /* 0x0000000f08007219 */ /* 0x000fc40000001209 */
[----:B------:R0:W5:Y:S04]  /*10a20*/  LDL.64 R8, [R23] ;  /* 0x0000000017087983 */ /* 0x0001680000100a00 */
[----:B------:R-:W5:Y:S01]  /*10a30*/  LDL.64 R20, [R20] ;  /* 0x0000000014147983 */ /* 0x000f620000100a00 */
[----:B------:R-:W-:Y:S02]  /*10a40*/  LOP3.LUT R15, R14, 0x23, RZ, 0xc0, !PT ;  /* 0x000000230e0f7812 */ /* 0x000fe400078ec0ff */
[----:B0-----:R-:W-:Y:S02]  /*10a50*/  LOP3.LUT R23, R32, 0x27, RZ, 0xc0, !PT ;  /* 0x0000002720177812 */ /* 0x001fe400078ec0ff */
[----:B------:R-:W-:Y:S02]  /*10a60*/  LOP3.LUT R25, R30, 0x29, RZ, 0xc0, !PT ;  /* 0x000000291e197812 */ /* 0x000fe400078ec0ff */
[----:B--2---:R-:W-:-:S02]  /*10a70*/  SHF.R.U64 R15, R4, R15, R5 ;  /* 0x0000000f040f7219 */ /* 0x004fc40000001205 */
[----:B------:R-:W-:-:S04]  /*10a80*/  LOP3.LUT R5, R12, 0x25, RZ, 0xc0, !PT ;  /* 0x000000250c057812 */ /* 0x000fc800078ec0ff */
[----:B---3--:R-:W-:Y:S01]  /*10a90*/  SHF.R.U64 R7, R6, R5, R7 ;  /* 0x0000000506077219 */ /* 0x008fe20000001207 */
[----:B------:R-:W-:Y:S01]  /*10aa0*/  IMAD.MOV.U32 R5, RZ, RZ, RZ ;  /* 0x000000ffff057224 */ /* 0x000fe200078e00ff */
[----:B------:R-:W-:Y:S02]  /*10ab0*/  LOP3.LUT R4, R13, 0x1ffff, RZ, 0xc0, !PT ;  /* 0x0001ffff0d047812 */ /* 0x000fe400078ec0ff */
[----:B------:R-:W-:Y:S01]  /*10ac0*/  LOP3.LUT R14, R7, 0x1ffff, RZ, 0xc0, !PT ;  /* 0x0001ffff070e7812 */ /* 0x000fe200078ec0ff */
[----:B------:R-:W-:Y:S01]  /*10ad0*/  IMAD.MOV.U32 R7, RZ, RZ, RZ ;  /* 0x000000ffff077224 */ /* 0x000fe200078e00ff */
[----:B------:R-:W-:Y:S01]  /*10ae0*/  LOP3.LUT R6, R15, 0x1ffff, RZ, 0xc0, !PT ;  /* 0x0001ffff0f067812 */ /* 0x000fe200078ec0ff */
[----:B------:R-:W-:Y:S01]  /*10af0*/  IMAD.MOV.U32 R13, RZ, RZ, RZ ;  /* 0x000000ffff0d7224 */ /* 0x000fe200078e00ff */
[----:B------:R-:W-:Y:S01]  /*10b00*/  LOP3.LUT R12, R0, 0x1ffff, RZ, 0xc0, !PT ;  /* 0x0001ffff000c7812 */ /* 0x000fe200078ec0ff */
[----:B------:R0:W-:Y:S04]  /*10b10*/  STG.E.64 desc[UR4][R2.64+0xe00], R4 ;  /* 0x000e000402007986 */ /* 0x0001e8000c101b04 */
[----:B------:R1:W-:Y:S04]  /*10b20*/  STG.E.64 desc[UR4][R2.64+0x1300], R6 ;  /* 0x0013000602007986 */ /* 0x0003e8000c101b04 */
[----:B------:R2:W-:Y:S01]  /*10b30*/  STG.E.64 desc[UR4][R2.64+0x1100], R12 ;  /* 0x0011000c02007986 */ /* 0x0005e2000c101b04 */
[----:B0-----:R-:W-:-:S02]  /*10b40*/  LOP3.LUT R5, R28, 0x2b, RZ, 0xc0, !PT ;  /* 0x0000002b1c057812 */ /* 0x001fc400078ec0ff */
[----:B----4-:R-:W-:Y:S02]  /*10b50*/  SHF.R.U64 R23, R10, R23, R11 ;  /* 0x000000170a177219 */ /* 0x010fe4000000120b */
[----:B------:R-:W-:Y:S02]  /*10b60*/  LOP3.LUT R11, R22, 0x2d, RZ, 0xc0, !PT ;  /* 0x0000002d160b7812 */ /* 0x000fe400078ec0ff */
[----:B-1----:R-:W-:Y:S02]  /*10b70*/  LOP3.LUT R7, R26, 0x2f, RZ, 0xc0, !PT ;  /* 0x0000002f1a077812 */ /* 0x002fe400078ec0ff */
[----:B-----5:R-:W-:Y:S02]  /*10b80*/  SHF.R.U64 R25, R16, R25, R17 ;  /* 0x0000001910197219 */ /* 0x020fe40000001211 */
[----:B------:R-:W-:Y:S01]  /*10b90*/  SHF.R.U64 R11, R18, R11, R19 ;  /* 0x0000000b120b7219 */ /* 0x000fe20000001213 */
[----:B------:R-:W-:Y:S01]  /*10ba0*/  IMAD.MOV.U32 R15, RZ, RZ, RZ ;  /* 0x000000ffff0f7224 */ /* 0x000fe200078e00ff */
[----:B------:R-:W-:-:S02]  /*10bb0*/  SHF.R.U64 R8, R8, R5, R9 ;  /* 0x0000000508087219 */ /* 0x000fc40000001209 */
[----:B--2---:R-:W-:Y:S01]  /*10bc0*/  SHF.R.U64 R12, R20, R7, R21 ;  /* 0x00000007140c7219 */ /* 0x004fe20000001215 */
[----:B------:R-:W-:Y:S01]  /*10bd0*/  IMAD.MOV.U32 R5, RZ, RZ, RZ ;  /* 0x000000ffff057224 */ /* 0x000fe200078e00ff */
[----:B------:R-:W-:Y:S01]  /*10be0*/  LOP3.LUT R10, R11, 0x1ffff, RZ, 0xc0, !PT ;  /* 0x0001ffff0b0a7812 */ /* 0x000fe200078ec0ff */
[----:B------:R-:W-:Y:S01]  /*10bf0*/  IMAD.MOV.U32 R7, RZ, RZ, RZ ;  /* 0x000000ffff077224 */ /* 0x000fe200078e00ff */
[----:B------:R-:W-:Y:S01]  /*10c00*/  LOP3.LUT R4, R23, 0x1ffff, RZ, 0xc0, !PT ;  /* 0x0001ffff17047812 */ /* 0x000fe200078ec0ff */
        /* <DEDUP_REMOVED lines=12> */
.L_x_20:
[----:B------:R-:W0:Y:S02]  /*10cd0*/  S2R R19, SR_TID.X ;  /* 0x0000000000137919 */ /* 0x000e240000002100 */
[----:B0-----:R-:W-:-:S04]  /*10ce0*/  IMAD.SHL.U32 R21, R19, 0x8, RZ ;  /* 0x0000000813157824 */ /* 0x001fc800078e00ff */
[----:B------:R-:W-:-:S05]  /*10cf0*/  IMAD.WIDE.U32 R20, R21, 0x8, R4 ;  /* 0x0000000815147825 */ /* 0x000fca00078e0004 */
[----:B------:R-:W2:Y:S04]  /*10d00*/  LDG.E.64.CONSTANT R22, desc[UR4][R20.64] ;  /* 0x0000000414167981 */ /* 0x000ea8000c1e9b00 */
[----:B------:R-:W3:Y:S04]  /*10d10*/  LDG.E.64.CONSTANT R14, desc[UR4][R20.64+0x8] ;  /* 0x00000804140e7981 */ /* 0x000ee8000c1e9b00 */
[----:B------:R-:W4:Y:S04]  /*10d20*/  LDG.E.64.CONSTANT R12, desc[UR4][R20.64+0x10] ;  /* 0x00001004140c7981 */ /* 0x000f28000c1e9b00 */
[----:B------:R-:W5:Y:S04]  /*10d30*/  LDG.E.64.CONSTANT R10, desc[UR4][R20.64+0x18] ;  /* 0x00001804140a7981 */ /* 0x000f68000c1e9b00 */
[----:B------:R-:W5:Y:S04]  /*10d40*/  LDG.E.64.CONSTANT R8, desc[UR4][R20.64+0x20] ;  /* 0x0000200414087981 */ /* 0x000f68000c1e9b00 */
[----:B------:R-:W5:Y:S04]  /*10d50*/  LDG.E.64.CONSTANT R6, desc[UR4][R20.64+0x28] ;  /* 0x0000280414067981 */ /* 0x000f68000c1e9b00 */
[----:B------:R-:W5:Y:S04]  /*10d60*/  LDG.E.64.CONSTANT R4, desc[UR4][R20.64+0x30] ;  /* 0x0000300414047981 */ /* 0x000f68000c1e9b00 */
[----:B------:R0:W5:Y:S01]  /*10d70*/  LDG.E.64.CONSTANT R16, desc[UR4][R20.64+0x38] ;  /* 0x0000380414107981 */ /* 0x000162000c1e9b00 */
[----:B------:R-:W-:-:S04]  /*10d80*/  IMAD.WIDE.U32 R2, R19, 0x8, R2 ;  /* 0x0000000813027825 */ /* 0x000fc800078e0002 */
[----:B------:R-:W-:Y:S02]  /*10d90*/  IMAD.MOV.U32 R19, RZ, RZ, RZ ;  /* 0x000000ffff137224 */ /* 0x000fe400078e00ff */
[----:B------:R-:W-:Y:S02]  /*10da0*/  IMAD.MOV.U32 R25, RZ, RZ, RZ ;  /* 0x000000ffff197224 */ /* 0x000fe400078e00ff */
[----:B------:R-:W-:Y:S02]  /*10db0*/  IMAD.MOV.U32 R27, RZ, RZ, RZ ;  /* 0x000000ffff1b7224 */ /* 0x000fe400078e00ff */
[----:B0-----:R-:W-:Y:S02]  /*10dc0*/  IMAD.MOV.U32 R21, RZ, RZ, RZ ;  /* 0x000000ffff157224 */ /* 0x001fe400078e00ff */
[----:B------:R-:W-:Y:S01]  /*10dd0*/  IMAD.MOV.U32 R29, RZ, RZ, RZ ;  /* 0x000000ffff1d7224 */ /* 0x000fe200078e00ff */
[C---:B--2---:R-:W-:Y:S02]  /*10de0*/  LOP3.LUT R18, R22.reuse, 0xffff, RZ, 0xc0, !PT ;  /* 0x0000ffff16127812 */ /* 0x044fe400078ec0ff */
[----:B------:R-:W-:-:S02]  /*10df0*/  SHF.R.U64 R22, R22, 0x10, R23 ;  /* 0x0000001016167819 */ /* 0x000fc40000001217 */
[----:B------:R-:W-:Y:S01]  /*10e00*/  LOP3.LUT R24, R23, 0xffff, RZ, 0xc0, !PT ;  /* 0x0000ffff17187812 */ /* 0x000fe200078ec0ff */
[----:B------:R0:W-:Y:S01]  /*10e10*/  STG.E.64 desc[UR4][R2.64], R18 ;  /* 0x0000001202007986 */ /* 0x0001e2000c101b04 */
[----:B------:R-:W-:Y:S01]  /*10e20*/  SHF.R.U32.HI R26, RZ, 0x10, R23 ;  /* 0x00000010ff1a7819 */ /* 0x000fe20000011617 */
[----:B------:R-:W-:Y:S01]  /*10e30*/  IMAD.MOV.U32 R23, RZ, RZ, RZ ;  /* 0x000000ffff177224 */ /* 0x000fe200078e00ff */
[----:B---3--:R-:W-:Y:S01]  /*10e40*/  LOP3.LUT R20, R14, 0xffff, RZ, 0xc0, !PT ;  /* 0x0000ffff0e147812 */ /* 0x008fe200078ec0ff */
[----:B------:R4:W-:Y:S01]  /*10e50*/  STG.E.64 desc[UR4][R2.64+0x200], R24 ;  /* 0x0002001802007986 */ /* 0x0009e2000c101b04 */
[----:B------:R-:W-:Y:S02]  /*10e60*/  LOP3.LUT R22, R22, 0xffff, RZ, 0xc0, !PT ;  /* 0x0000ffff16167812 */ /* 0x000fe400078ec0ff */
[----:B------:R-:W-:Y:S01]  /*10e70*/  SHF.R.U64 R14, R14, 0x10, R15 ;  /* 0x000000100e0e7819 */ /* 0x000fe2000000120f */
[----:B------:R1:W-:Y:S01]  /*10e80*/  STG.E.64 desc[UR4][R2.64+0x400], R20 ;  /* 0x0004001402007986 */ /* 0x0003e2000c101b04 */
[----:B------:R-:W-:-:S02]  /*10e90*/  LOP3.LUT R28, R15, 0xffff, RZ, 0xc0, !PT ;  /* 0x0000ffff0f1c7812 */ /* 0x000fc400078ec0ff */
[----:B------:R-:W-:Y:S01]  /*10ea0*/  LOP3.LUT R14, R14, 0xffff, RZ, 0xc0, !PT ;  /* 0x0000ffff0e0e7812 */ /* 0x000fe200078ec0ff */
[----:B------:R2:W-:Y:S01]  /*10eb0*/  STG.E.64 desc[UR4][R2.64+0x100], R22 ;  /* 0x0001001602007986 */ /* 0x0005e2000c101b04 */
[----:B0-----:R-:W-:Y:S01]  /*10ec0*/  SHF.R.U32.HI R18, RZ, 0x10, R15 ;  /* 0x00000010ff127819 */ /* 0x001fe2000001160f */
[----:B------:R-:W-:Y:S02]  /*10ed0*/  IMAD.MOV.U32 R15, RZ, RZ, RZ ;  /* 0x000000ffff0f7224 */ /* 0x000fe400078e00ff */
[----:B------:R-:W-:Y:S01]  /*10ee0*/  STG.E.64 desc[UR4][R2.64+0x300], R26 ;  /* 0x0003001a02007986 */ /* 0x000fe2000c101b04 */
[----:B----4-:R-:W-:-:S03]  /*10ef0*/  LOP3.LUT R24, R13, 0xffff, RZ, 0xc0, !PT ;  /* 0x0000ffff0d187812 */ /* 0x010fc600078ec0ff */
[----:B------:R0:W-:Y:S01]  /*10f00*/  STG.E.64 desc[UR4][R2.64+0x500], R14 ;  /* 0x0005000e02007986 */ /* 0x0001e2000c101b04 */
[----:B-1----:R-:W-:-:S03]  /*10f10*/  SHF.R.U32.HI R20, RZ, 0x10, R13 ;  /* 0x00000010ff147819 */ /* 0x002fc6000001160d */
[----:B------:R1:W-:Y:S01]  /*10f20*/  STG.E.64 desc[UR4][R2.64+0x700], R18 ;  /* 0x0007001202007986 */ /* 0x0003e2000c101b04 */
[----:B-----5:R-:W-:Y:S02]  /*10f30*/  SHF.R.U64 R0, R16, 0x10, R17 ;  /* 0x0000001010007819 */ /* 0x020fe40000001211 */
[C---:B--2---:R-:W-:Y:S01]  /*10f40*/  LOP3.LUT R22, R12.reuse, 0xffff, RZ, 0xc0, !PT ;  /* 0x0000ffff0c167812 */ /* 0x044fe200078ec0ff */
[----:B------:R2:W-:Y:S01]  /*10f50*/  STG.E.64 desc[UR4][R2.64+0xb00], R20 ;  /* 0x000b001402007986 */ /* 0x0005e2000c101b04 */
[----:B------:R-:W-:Y:S01]  /*10f60*/  SHF.R.U64 R12, R12, 0x10, R13 ;  /* 0x000000100c0c7819 */ /* 0x000fe2000000120d */
[----:B------:R-:W-:Y:S02]  /*10f70*/  IMAD.MOV.U32 R13, RZ, RZ, RZ ;  /* 0x000000ffff0d7224 */ /* 0x000fe400078e00ff */
[----:B------:R3:W-:Y:S01]  /*10f80*/  STG.E.64 desc[UR4][R2.64+0x800], R22 ;  /* 0x0008001602007986 */ /* 0x0007e2000c101b04 */
[----:B------:R-:W-:Y:S02]  /*10f90*/  LOP3.LUT R12, R12, 0xffff, RZ, 0xc0, !PT ;  /* 0x0000ffff0c0c7812 */ /* 0x000fe400078ec0ff */
[C---:B0-----:R-:W-:Y:S01]  /*10fa0*/  LOP3.LUT R14, R10.reuse, 0xffff, RZ, 0xc0, !PT ;  /* 0x0000ffff0a0e7812 */ /* 0x041fe200078ec0ff */
[----:B------:R-:W-:Y:S01]  /*10fb0*/  STG.E.64 desc[UR4][R2.64+0x600], R28 ;  /* 0x0006001c02007986 */ /* 0x000fe2000c101b04 */
[----:B------:R-:W-:-:S02]  /*10fc0*/  SHF.R.U64 R10, R10, 0x10, R11 ;  /* 0x000000100a0a7819 */ /* 0x000fc4000000120b */
[----:B-1----:R-:W-:Y:S01]  /*10fd0*/  LOP3.LUT R18, R11, 0xffff, RZ, 0xc0, !PT ;  /* 0x0000ffff0b127812 */ /* 0x002fe200078ec0ff */
[----:B------:R0:W-:Y:S01]  /*10fe0*/  STG.E.64 desc[UR4][R2.64+0x900], R12 ;  /* 0x0009000c02007986 */ /* 0x0001e2000c101b04 */
[----:B------:R-:W-:Y:S02]  /*10ff0*/  LOP3.LUT R10, R10, 0xffff, RZ, 0xc0, !PT ;  /* 0x0000ffff0a0a7812 */ /* 0x000fe400078ec0ff */
[----:B--2---:R-:W-:Y:S01]  /*11000*/  LOP3.LUT R20, R9, 0xffff, RZ, 0xc0, !PT ;  /* 0x0000ffff09147812 */ /* 0x004fe200078ec0ff */
[----:B------:R1:W-:Y:S01]  /*11010*/  STG.E.64 desc[UR4][R2.64+0xc00], R14 ;  /* 0x000c000e02007986 */ /* 0x0003e2000c101b04 */
[----:B---3--:R-:W-:Y:S01]  /*11020*/  SHF.R.U32.HI R22, RZ, 0x10, R11 ;  /* 0x00000010ff167819 */ /* 0x008fe2000001160b */
[----:B------:R-:W-:Y:S02]  /*11030*/  IMAD.MOV.U32 R11, RZ, RZ, RZ ;  /* 0x000000ffff0b7224 */ /* 0x000fe400078e00ff */
[----:B------:R2:W-:Y:S04]  /*11040*/  STG.E.64 desc[UR4][R2.64+0xe00], R18 ;  /* 0x000e001202007986 */ /* 0x0005e8000c101b04 */
[----:B------:R3:W-:Y:S01]  /*11050*/  STG.E.64 desc[UR4][R2.64+0xd00], R10 ;  /* 0x000d000a02007986 */ /* 0x0007e2000c101b04 */
[----:B0-----:R-:W-:-:S02]  /*11060*/  LOP3.LUT R12, R8, 0xffff, RZ, 0xc0, !PT ;  /* 0x0000ffff080c7812 */ /* 0x001fc400078ec0ff */
[--C-:B------:R-:W-:Y:S01]  /*11070*/  SHF.R.U64 R8, R8, 0x10, R9.reuse ;  /* 0x0000001008087819 */ /* 0x100fe20000001209 */
[----:B------:R-:W-:Y:S01]  /*11080*/  STG.E.64 desc[UR4][R2.64+0xa00], R24 ;  /* 0x000a001802007986 */ /* 0x000fe2000c101b04 */
[----:B-1----:R-:W-:Y:S01]  /*11090*/  SHF.R.U32.HI R14, RZ, 0x10, R9 ;  /* 0x00000010ff0e7819 */ /* 0x002fe20000011609 */
[----:B------:R-:W-:Y:S01]  /*110a0*/  IMAD.MOV.U32 R9, RZ, RZ, RZ ;  /* 0x000000ffff097224 */ /* 0x000fe200078e00ff */
[----:B------:R-:W-:Y:S01]  /*110b0*/  LOP3.LUT R8, R8, 0xffff, RZ, 0xc0, !PT ;  /* 0x0000ffff08087812 */ /* 0x000fe200078ec0ff */
[----:B------:R0:W-:Y:S01]  /*110c0*/  STG.E.64 desc[UR4][R2.64+0x1000], R12 ;  /* 0x0010000c02007986 */ /* 0x0001e2000c101b04 */
[----:B--2---:R-:W-:-:S03]  /*110d0*/  LOP3.LUT R18, R7, 0xffff, RZ, 0xc0, !PT ;  /* 0x0000ffff07127812 */ /* 0x004fc600078ec0ff */
[----:B------:R1:W-:Y:S01]  /*110e0*/  STG.E.64 desc[UR4][R2.64+0x1100], R8 ;  /* 0x0011000802007986 */ /* 0x0003e2000c101b04 */
[C---:B---3--:R-:W-:Y:S02]  /*110f0*/  LOP3.LUT R10, R6.reuse, 0xffff, RZ, 0xc0, !PT ;  /* 0x0000ffff060a7812 */ /* 0x048fe400078ec0ff */
[--C-:B------:R-:W-:Y:S01]  /*11100*/  SHF.R.U64 R6, R6, 0x10, R7.reuse ;  /* 0x0000001006067819 */ /* 0x100fe20000001207 */
[----:B------:R2:W-:Y:S03]  /*11110*/  STG.E.64 desc[UR4][R2.64+0x1300], R14 ;  /* 0x0013000e02007986 */ /* 0x0005e6000c101b04 */
[----:B------:R-:W-:Y:S01]  /*11120*/  LOP3.LUT R6, R6, 0xffff, RZ, 0xc0, !PT ;  /* 0x0000ffff06067812 */ /* 0x000fe200078ec0ff */
[----:B------:R3:W-:Y:S01]  /*11130*/  STG.E.64 desc[UR4][R2.64+0x1400], R10 ;  /* 0x0014000a02007986 */ /* 0x0007e2000c101b04 */
[----:B0-----:R-:W-:Y:S01]  /*11140*/  SHF.R.U32.HI R12, RZ, 0x10, R7 ;  /* 0x00000010ff0c7819 */ /* 0x001fe20000011607 */
[----:B------:R-:W-:-:S02]  /*11150*/  IMAD.MOV.U32 R7, RZ, RZ, RZ ;  /* 0x000000ffff077224 */ /* 0x000fc400078e00ff */
[----:B------:R-:W-:Y:S01]  /*11160*/  STG.E.64 desc[UR4][R2.64+0xf00], R22 ;  /* 0x000f001602007986 */ /* 0x000fe2000c101b04 */
[C---:B-1----:R-:W-:Y:S02]  /*11170*/  LOP3.LUT R8, R4.reuse, 0xffff, RZ, 0xc0, !PT ;  /* 0x0000ffff04087812 */ /* 0x042fe400078ec0ff */
[--C-:B------:R-:W-:Y:S01]  /*11180*/  SHF.R.U64 R4, R4, 0x10, R5.reuse ;  /* 0x0000001004047819 */ /* 0x100fe20000001205 */
[----:B------:R0:W-:Y:S01]  /*11190*/  STG.E.64 desc[UR4][R2.64+0x1500], R6 ;  /* 0x0015000602007986 */ /* 0x0001e2000c101b04 */
[----:B--2---:R-:W-:Y:S02]  /*111a0*/  LOP3.LUT R14, R5, 0xffff, RZ, 0xc0, !PT ;  /* 0x0000ffff050e7812 */ /* 0x004fe400078ec0ff */
[----:B------:R-:W-:Y:S01]  /*111b0*/  LOP3.LUT R4, R4, 0xffff, RZ, 0xc0, !PT ;  /* 0x0000ffff04047812 */ /* 0x000fe200078ec0ff */
[----:B------:R1:W-:Y:S01]  /*111c0*/  STG.E.64 desc[UR4][R2.64+0x1700], R12 ;  /* 0x0017000c02007986 */ /* 0x0003e2000c101b04 */
[----:B---3--:R-:W-:Y:S01]  /*111d0*/  SHF.R.U32.HI R10, RZ, 0x10, R5 ;  /* 0x00000010ff0a7819 */ /* 0x008fe20000011605 */
[----:B------:R-:W-:-:S02]  /*111e0*/  IMAD.MOV.U32 R5, RZ, RZ, RZ ;  /* 0x000000ffff057224 */ /* 0x000fc400078e00ff */
[----:B------:R2:W-:Y:S04]  /*111f0*/  STG.E.64 desc[UR4][R2.64+0x1800], R8 ;  /* 0x0018000802007986 */ /* 0x0005e8000c101b04 */
[----:B------:R-:W-:Y:S01]  /*11200*/  STG.E.64 desc[UR4][R2.64+0x1200], R20 ;  /* 0x0012001402007986 */ /* 0x000fe2000c101b04 */
[----:B0-----:R-:W-:Y:S02]  /*11210*/  LOP3.LUT R6, R16, 0xffff, RZ, 0xc0, !PT ;  /* 0x0000ffff10067812 */ /* 0x001fe400078ec0ff */
[----:B------:R-:W-:Y:S01]  /*11220*/  SHF.R.U32.HI R16, RZ, 0x10, R17 ;  /* 0x00000010ff107819 */ /* 0x000fe20000011611 */
[----:B------:R-:W-:Y:S01]  /*11230*/  STG.E.64 desc[UR4][R2.64+0x1600], R18 ;  /* 0x0016001202007986 */ /* 0x000fe2000c101b04 */
[----:B-1----:R-:W-:Y:S01]  /*11240*/  LOP3.LUT R12, R17, 0xffff, RZ, 0xc0, !PT ;  /* 0x0000ffff110c7812 */ /* 0x002fe200078ec0ff */
[----:B------:R-:W-:-:S02]  /*11250*/  IMAD.MOV.U32 R17, RZ, RZ, RZ ;  /* 0x000000ffff117224 */ /* 0x000fc400078e00ff */
[----:B------:R-:W-:Y:S01]  /*11260*/  STG.E.64 desc[UR4][R2.64+0x1a00], R14 ;  /* 0x001a000e02007986 */ /* 0x000fe2000c101b04 */
[----:B--2---:R-:W-:-:S03]  /*11270*/  LOP3.LUT R8, R0, 0xffff, RZ, 0xc0, !PT ;  /* 0x0000ffff00087812 */ /* 0x004fc600078ec0ff */
[----:B------:R-:W-:Y:S04]  /*11280*/  STG.E.64 desc[UR4][R2.64+0x1b00], R10 ;  /* 0x001b000a02007986 */ /* 0x000fe8000c101b04 */
[----:B------:R-:W-:Y:S04]  /*11290*/  STG.E.64 desc[UR4][R2.64+0x1900], R4 ;  /* 0x0019000402007986 */ /* 0x000fe8000c101b04 */
[----:B------:R-:W-:Y:S04]  /*112a0*/  STG.E.64 desc[UR4][R2.64+0x1c00], R6 ;  /* 0x001c000602007986 */ /* 0x000fe8000c101b04 */
[----:B------:R-:W-:Y:S04]  /*112b0*/  STG.E.64 desc[UR4][R2.64+0x1e00], R12 ;  /* 0x001e000c02007986 */ /* 0x000fe8000c101b04 */
[----:B------:R-:W-:Y:S04]  /*112c0*/  STG.E.64 desc[UR4][R2.64+0x1f00], R16 ;  /* 0x001f001002007986 */ /* 0x000fe8000c101b04 */
[----:B------:R-:W-:Y:S01]  /*112d0*/  STG.E.64 desc[UR4][R2.64+0x1d00], R8 ;  /* 0x001d000802007986 */ /* 0x000fe2000c101b04 */
[----:B------:R-:W-:Y:S05]  /*112e0*/  EXIT ;  /* 0x000000000000794d */ /* 0x000fea0003800000 */
.L_x_19:
        /* <DEDUP_REMOVED lines=13> */
[----:B------:R-:W4:Y:S01]  /*113c0*/  LDG.E.64.CONSTANT R18, desc[UR4][R24.64+0x18] ;  /* 0x0000180418127981 */ /* 0x000f22000c1e9b00 */
[----:B------:R-:W-:-:S03]  /*113d0*/  VIADD R23, R22, 0x13 ;  /* 0x0000001316177836 */ /* 0x000fc60000000000 */
[----:B------:R-:W5:Y:S02]  /*113e0*/  LDG.E.64.CONSTANT R12, desc[UR4][R24.64+0x30] ;  /* 0x00003004180c7981 */ /* 0x000f64000c1e9b00 */
[----:B------:R-:W-:Y:S02]  /*113f0*/  LOP3.LUT R23, R23, 0x33, RZ, 0xc0, !PT ;  /* 0x0000003317177812 */ /* 0x000fe400078ec0ff */
[----:B------:R-:W5:Y:S02]  /*11400*/  LDG.E.64.CONSTANT R14, desc[UR4][R24.64+0x38] ;  /* 0x00003804180e7981 */ /* 0x000f64000c1e9b00 */
[----:B------:R-:W-:Y:S02]  /*11410*/  ISETP.GE.U32.AND P0, PT, R23, 0x2e, PT ;  /* 0x0000002e1700780c */ /* 0x000fe40003f06070 */
[----:B--2---:R0:W-:Y:S04]  /*11420*/  STL.128 [R1+0x20], R4 ;  /* 0x0000200401007387 */ /* 0x0041e80000100c00 */
[----:B---3--:R1:W-:Y:S07]  /*11430*/  STL.128 [R1], R8 ;  /* 0x0000000801007387 */ /* 0x0083ee0000100c00 */
[----:B0-----:R-:W2:Y:S04]  /*11440*/  @P0 LDL.128 R4, [R1] ;  /* 0x0000000001040983 */ /* 0x001ea80000100c00 */
[----:B----4-:R0:W-:Y:S04]  /*11450*/  STL.128 [R1+0x10], R16 ;  /* 0x0000101001007387 */ /* 0x0101e80000100c00 */
[----:B-1----:R-:W3:Y:S04]  /*11460*/  @!P0 LDL.64 R10, [R1] ;  /* 0x00000000010a8983 */ /* 0x002ee80000100a00 */
[----:B0-----:R-:W4:Y:S04]  /*11470*/  LDG.E.64.CONSTANT R16, desc[UR4][R24.64+0x40] ;  /* 0x0000400418107981 */ /* 0x001f28000c1e9b00 */
[----:B------:R-:W4:Y:S04]  /*11480*/  LDG.E.64.CONSTANT R18, desc[UR4][R24.64+0x48] ;  /* 0x0000480418127981 */ /* 0x000f28000c1e9b00 */
[----:B------:R-:W3:Y:S01]  /*11490*/  LDG.E.64.CONSTANT R24, desc[UR4][R24.64+0x50] ;  /* 0x0000500418187981 */ /* 0x000ee2000c1e9b00 */
[----:B------:R-:W-:-:S05]  /*114a0*/  VIADD R26, R22, 0x39 ;  /* 0x00000039161a7836 */ /* 0x000fca0000000000 */
[----:B------:R-:W-:Y:S01]  /*114b0*/  LEA.HI R27, R26, -R21, RZ, 0x1a ;  /* 0x800000151a1b7211 */ /* 0x000fe200078fd0ff */
[----:B-----5:R0:W-:Y:S04]  /*114c0*/  STL.128 [R1+0x30], R12 ;  /* 0x0000300c01007387 */ /* 0x0201e80000100c00 */
[----:B------:R-:W-:Y:S02]  /*114d0*/  IMAD R27, R27, 0x8, R0 ;  /* 0x000000081b1b7824 */ /* 0x000fe400078e0200 */
[----:B------:R-:W-:Y:S01]  /*114e0*/  VIADD R28, R22, 0x72 ;  /* 0x00000072161c7836 */ /* 0x000fe20000000000 */
[----:B--2---:R-:W-:-:S04]  /*114f0*/  LOP3.LUT R7, R26, 0x39, RZ, 0xc0, !PT ;  /* 0x000000391a077812 */ /* 0x004fc800078ec0ff */
[----:B------:R-:W-:Y:S01]  /*11500*/  ISETP.GE.U32.AND P1, PT, R7, 0x2e, PT ;  /* 0x0000002e0700780c */ /* 0x000fe20003f26070 */
[----:B----4-:R1:W-:Y:S04]  /*11510*/  STL.128 [R1+0x40], R16 ;  /* 0x0000401001007387 */ /* 0x0103e80000100c00 */
[----:B---3--:R2:W-:Y:S08]  /*11520*/  STL.64 [R1+0x50], R24 ;  /* 0x0000501801007387 */ /* 0x0085f00000100a00 */
[----:B0-----:R-:W3:Y:S01]  /*11530*/  @P1 LDL.64 R14, [R27] ;  /* 0x000000001b0e1983 */ /* 0x001ee20000100a00 */
[----:B-1----:R-:W-:-:S03]  /*11540*/  VIADD R16, R22, 0x5f ;  /* 0x0000005f16107836 */ /* 0x002fc60000000000 */
[----:B------:R-:W4:Y:S04]  /*11550*/  @!P1 LDL.64 R12, [R27] ;  /* 0x000000001b0c9983 */ /* 0x000f280000100a00 */
[----:B--2---:R-:W2:Y:S01]  /*11560*/  @P1 LDL R25, [R27+0x8] ;  /* 0x000008001b191983 */ /* 0x004ea20000100800 */
[----:B------:R-:W-:-:S04]  /*11570*/  LOP3.LUT R17, R16, 0x3f, RZ, 0xc0, !PT ;  /* 0x0000003f10117812 */ /* 0x000fc800078ec0ff */
        /* <DEDUP_REMOVED lines=8> */
[----:B------:R-:W-:Y:S02]  /*11600*/  LOP3.LUT R6, R28, 0x32, RZ, 0xc0, !PT ;  /* 0x000000321c067812 */ /* 0x000fe400078ec0ff */
[----:B------:R-:W-:Y:S01]  /*11610*/  @P0 LOP3.LUT R24, R31, R4, RZ, 0xfc, !PT ;  /* 0x000000041f180212 */ /* 0x000fe200078efcff */
[----:B------:R-:W5:Y:S01]  /*11620*/  @P2 LDL.64 R18, [R30] ;  /* 0x000000001e122983 */ /* 0x000f620000100a00 */
[----:B------:R-:W-:Y:S02]  /*11630*/  @!P0 SHF.R.U64 R24, R10, R23, R11 ;  /* 0x000000170a188219 */ /* 0x000fe4000000120b */
[----:B------:R-:W-:Y:S01]  /*11640*/  ISETP.GE.U32.AND P0, PT, R6, 0x2e, PT ;  /* 0x0000002e0600780c */ /* 0x000fe20003f06070 */
[----:B------:R-:W5:Y:S01]  /*11650*/  @!P2 LDL.64 R4, [R30] ;  /* 0x000000001e04a983 */ /* 0x000f620000100a00 */
[----:B------:R-:W-:-:S05]  /*11660*/  LEA.HI R23, R28, -R21, RZ, 0x1a ;  /* 0x800000151c177211 */ /* 0x000fca00078fd0ff */
[----:B------:R-:W-:-:S06]  /*11670*/  IMAD R23, R23, 0x8, R0 ;  /* 0x0000000817177824 */ /* 0x000fcc00078e0200 */
[----:B------:R-:W5:Y:S01]  /*11680*/  @P0 LDL R11, [R23+0x8] ;  /* 0x00000800170b0983 */ /* 0x000f620000100800 */
[----:B------:R-:W-:Y:S02]  /*11690*/  @P1 LOP3.LUT R10, R7, 0x3f, RZ, 0x3c, !PT ;  /* 0x0000003f070a1812 */ /* 0x000fe400078e3cff */
[----:B------:R-:W-:Y:S01]  /*116a0*/  @P2 LOP3.LUT R16, R16, 0x3f, RZ, 0xc, !PT ;  /* 0x0000003f10102812 */ /* 0x000fe200078e0cff */
[----:B------:R-:W5:Y:S01]  /*116b0*/  @P0 LDL.64 R28, [R23] ;  /* 0x00000000171c0983 */ /* 0x000f620000100a00 */
[----:B---3--:R-:W-:Y:S01]  /*116c0*/  @P1 SHF.R.U64 R15, R14, R7, R15 ;  /* 0x000000070e0f1219 */ /* 0x008fe2000000120f */
[----:B--2---:R-:W-:-:S05]  /*116d0*/  @P1 IMAD.SHL.U32 R25, R25, 0x2, RZ ;  /* 0x0000000219191824 */ /* 0x004fca00078e00ff */
[----:B------:R-:W-:-:S04]  /*116e0*/  @P1 SHF.L.U32 R10, R25, R10, RZ ;  /* 0x0000000a190a1219 */ /* 0x000fc800000006ff */
[----:B------:R-:W-:Y:S02]  /*116f0*/  @P1 LOP3.LUT R10, R10, R15, RZ, 0xfc, !PT ;  /* 0x0000000f0a0a1212 */ /* 0x000fe400078efcff */
[----:B----4-:R-:W-:Y:S01]  /*11700*/  @!P1 SHF.R.U64 R10, R12, R7, R13 ;  /* 0x000000070c0a9219 */ /* 0x010fe2000000120d */
[----:B------:R-:W-:Y:S01]  /*11710*/  VIADD R12, R22, 0x98 ;  /* 0x00000098160c7836 */ /* 0x000fe20000000000 */
[----:B------:R0:W2:Y:S04]  /*11720*/  @!P0 LDL.64 R14, [R23] ;  /* 0x00000000170e8983 */ /* 0x0000a80000100a00 */
[----:B------:R-:W-:-:S04]  /*11730*/  LOP3.LUT R7, R12, 0x38, RZ, 0xc0, !PT ;  /* 0x000000380c077812 */ /* 0x000fc800078ec0ff */
[----:B------:R-:W-:Y:S02]  /*11740*/  ISETP.GE.U32.AND P1, PT, R7, 0x2e, PT ;  /* 0x0000002e0700780c */ /* 0x000fe40003f26070 */
[----:B------:R-:W-:Y:S01]  /*11750*/  LEA.HI R13, R12, -R21, RZ, 0x1a ;  /* 0x800000150c0d7211 */ /* 0x000fe200078fd0ff */
[----:B-----5:R-:W-:-:S04]  /*11760*/  @P2 IMAD.SHL.U32 R25, R26, 0x2, RZ ;  /* 0x000000021a192824 */ /* 0x020fc800078e00ff */
[----:B------:R-:W-:Y:S01]  /*11770*/  IMAD R12, R13, 0x8, R0 ;  /* 0x000000080d0c7824 */ /* 0x000fe200078e0200 */
[----:B------:R-:W-:Y:S01]  /*11780*/  @P2 SHF.L.U32 R25, R25, R16, RZ ;  /* 0x0000001019192219 */ /* 0x000fe200000006ff */
[----:B------:R-:W-:Y:S01]  /*11790*/  VIADD R16, R22, 0xbe ;  /* 0x000000be16107836 */ /* 0x000fe20000000000 */
[----:B------:R-:W-:-:S03]  /*117a0*/  @P2 SHF.R.U64 R18, R18, R17, R19 ;  /* 0x0000001112122219 */ /* 0x000fc60000001213 */
[----:B------:R-:W3:Y:S01]  /*117b0*/  @P1 LDL R13, [R12+0x8] ;  /* 0x000008000c0d1983 */ /* 0x000ee20000100800 */
[----:B0-----:R-:W-:Y:S02]  /*117c0*/  @P2 LOP3.LUT R23, R25, R18, RZ, 0xfc, !PT ;  /* 0x0000001219172212 */ /* 0x001fe400078efcff */
[----:B------:R-:W-:Y:S02]  /*117d0*/  LOP3.LUT R18, R16, 0x3e, RZ, 0xc0, !PT ;  /* 0x0000003e10127812 */ /* 0x000fe400078ec0ff */
[----:B------:R-:W-:Y:S02]  /*117e0*/  @!P2 SHF.R.U64 R23, R4, R17, R5 ;  /* 0x000000110417a219 */ /* 0x000fe40000001205 */
[----:B------:R-:W-:Y:S01]  /*117f0*/  ISETP.GE.U32.AND P2, PT, R18, 0x2e, PT ;  /* 0x0000002e1200780c */ /* 0x000fe20003f46070 */
[----:B------:R-:W4:Y:S01]  /*11800*/  @P1 LDL.64 R4, [R12] ;  /* 0x000000000c041983 */ /* 0x000f220000100a00 */
[----:B------:R-:W-:Y:S01]  /*11810*/  LEA.HI R17, R16, -R21, RZ, 0x1a ;  /* 0x8000001510117211 */ /* 0x000fe200078fd0ff */
[----:B------:R-:W-:Y:S01]  /*11820*/  @P0 IMAD.SHL.U32 R16, R11, 0x2, RZ ;  /* 0x000000020b100824 */ /* 0x000fe200078e00ff */
[----:B------:R-:W-:-:S03]  /*11830*/  @P0 LOP3.LUT R11, R6, 0x3f, RZ, 0x3c, !PT ;  /* 0x0000003f060b0812 */ /* 0x000fc600078e3cff */
[----:B------:R-:W-:Y:S01]  /*11840*/  IMAD R30, R17, 0x8, R0 ;  /* 0x00000008111e7824 */ /* 0x000fe200078e0200 */
[----:B------:R-:W-:Y:S02]  /*11850*/  @P0 SHF.L.U32 R11, R16, R11, RZ ;  /* 0x0000000b100b0219 */ /* 0x000fe400000006ff */
[----:B------:R-:W5:Y:S04]  /*11860*/  @!P1 LDL.64 R16, [R12] ;  /* 0x000000000c109983 */ /* 0x000f680000100a00 */
[----:B------:R-:W5:Y:S04]  /*11870*/  @P2 LDL.64 R26, [R30] ;  /* 0x000000001e1a2983 */ /* 0x000f680000100a00 */
[----:B------:R-:W5:Y:S01]  /*11880*/  @P2 LDL R12, [R30+0x8] ;  /* 0x000008001e0c2983 */ /* 0x000f620000100800 */
[----:B------:R-:W-:-:S04]  /*11890*/  @P0 SHF.R.U64 R28, R28, R6, R29 ;  /* 0x000000061c1c0219 */ /* 0x000fc8000000121d */
[----:B------:R-:W-:Y:S01]  /*118a0*/  @P0 LOP3.LUT R11, R11, R28, RZ, 0xfc, !PT ;  /* 0x0000001c0b0b0212 */ /* 0x000fe200078efcff */
[----:B------:R-:W-:-:S05]  /*118b0*/  VIADD R28, R22, 0xd1 ;  /* 0x000000d1161c7836 */ /* 0x000fca0000000000 */
[----:B------:R-:W-:-:S05]  /*118c0*/  LEA.HI R25, R28, -R21, RZ, 0x1a ;  /* 0x800000151c197211 */ /* 0x000fca00078fd0ff */
[----:B------:R-:W-:Y:S01]  /*118d0*/  IMAD R25, R25, 0x8, R0 ;  /* 0x0000000819197824 */ /* 0x000fe200078e0200 */
[----:B--2---:R-:W-:Y:S02]  /*118e0*/  @!P0 SHF.R.U64 R11, R14, R6, R15 ;  /* 0x000000060e0b8219 */ /* 0x004fe4000000120f */
[----:B------:R-:W-:Y:S01]  /*118f0*/  @P1 LOP3.LUT R6, R7, 0x3f, RZ, 0x3c, !PT ;  /* 0x0000003f07061812 */ /* 0x000fe200078e3cff */
[----:B------:R-:W2:Y:S01]  /*11900*/  @!P2 LDL.64 R14, [R30] ;  /* 0x000000001e0ea983 */ /* 0x000ea20000100a00 */
[----:B---3--:R-:W-:-:S05]  /*11910*/  @P1 IMAD.SHL.U32 R13, R13, 0x2, RZ ;  /* 0x000000020d0d1824 */ /* 0x008fca00078e00ff */
[----:B------:R-:W-:Y:S02]  /*11920*/  @P1 SHF.L.U32 R6, R13, R6, RZ ;  /* 0x000000060d061219 */ /* 0x000fe400000006ff */
[----:B------:R-:W-:-:S04]  /*11930*/  LOP3.LUT R13, R28, 0x31, RZ, 0xc0, !PT ;  /* 0x000000311c0d7812 */ /* 0x000fc800078ec0ff */
[----:B------:R-:W-:Y:S02]  /*11940*/  ISETP.GE.U32.AND P0, PT, R13, 0x2e, PT ;  /* 0x0000002e0d00780c */ /* 0x000fe40003f06070 */
[----:B----4-:R-:W-:-:S04]  /*11950*/  @P1 SHF.R.U64 R5, R4, R7, R5 ;  /* 0x0000000704051219 */ /* 0x010fc80000001205 */
[----:B------:R-:W-:Y:S02]  /*11960*/  @P1 LOP3.LUT R19, R6, R5, RZ, 0xfc, !PT ;  /* 0x0000000506131212 */ /* 0x000fe400078efcff */
[----:B-----5:R-:W-:Y:S02]  /*11970*/  @!P1 SHF.R.U64 R19, R16, R7, R17 ;  /* 0x0000000710139219 */ /* 0x020fe40000001211 */
[----:B------:R-:W-:-:S03]  /*11980*/  @P2 LOP3.LUT R7, R18, 0x3f, RZ, 0x3c, !PT ;  /* 0x0000003f12072812 */ /* 0x000fc600078e3cff */
[----:B------:R-:W3:Y:S01]  /*11990*/  @P0 LDL.64 R4, [R25] ;  /* 0x0000000019040983 */ /* 0x000ee20000100a00 */
[----:B------:R-:W-:Y:S02]  /*119a0*/  @P2 IMAD.SHL.U32 R16, R12, 0x2, RZ ;  /* 0x000000020c102824 */ /* 0x000fe400078e00ff */
[----:B------:R-:W-:Y:S01]  /*119b0*/  VIADD R12, R22, 0xf7 ;  /* 0x000000f7160c7836 */ /* 0x000fe20000000000 */
[----:B------:R-:W4:Y:S02]  /*119c0*/  @P0 LDL R6, [R25+0x8] ;  /* 0x0000080019060983 */ /* 0x000f240000100800 */
[----:B------:R-:W-:Y:S02]  /*119d0*/  @P2 SHF.L.U32 R16, R16, R7, RZ ;  /* 0x0000000710102219 */ /* 0x000fe400000006ff */
[----:B------:R-:W-:-:S04]  /*119e0*/  LOP3.LUT R7, R12, 0x37, RZ, 0xc0, !PT ;  /* 0x000000370c077812 */ /* 0x000fc800078ec0ff */
[----:B------:R-:W-:Y:S02]  /*119f0*/  ISETP.GE.U32.AND P1, PT, R7, 0x2e, PT ;  /* 0x0000002e0700780c */ /* 0x000fe40003f26070 */
[----:B------:R-:W-:Y:S02]  /*11a00*/  LEA.HI R17, R12, -R21, RZ, 0x1a ;  /* 0x800000150c117211 */ /* 0x000fe400078fd0ff */
[----:B------:R-:W-:-:S03]  /*11a10*/  @P2 SHF.R.U64 R27, R26, R18, R27 ;  /* 0x000000121a1b2219 */ /* 0x000fc6000000121b */
[----:B------:R-:W-:Y:S01]  /*11a20*/  IMAD R12, R17, 0x8, R0 ;  /* 0x00000008110c7824 */ /* 0x000fe200078e0200 */
[----:B------:R-:W-:Y:S02]  /*11a30*/  @P2 LOP3.LUT R16, R16, R27, RZ, 0xfc, !PT ;  /* 0x0000001b10102212 */ /* 0x000fe400078efcff */
[----:B------:R0:W5:Y:S04]  /*11a40*/  @!P0 LDL.64 R26, [R25] ;  /* 0x00000000191a8983 */ /* 0x0001680000100a00 */
[----:B------:R-:W5:Y:S01]  /*11a50*/  @P1 LDL R17, [R12+0x8] ;  /* 0x000008000c111983 */ /* 0x000f620000100800 */
[----:B--2---:R-:W-:-:S03]  /*11a60*/  @!P2 SHF.R.U64 R16, R14, R18, R15 ;  /* 0x000000120e10a219 */ /* 0x004fc6000000120f */
[----:B------:R-:W2:Y:S01]  /*11a70*/  @P1 LDL.64 R14, [R12] ;  /* 0x000000000c0e1983 */ /* 0x000ea20000100a00 */
[----:B---3--:R-:W-:Y:S01]  /*11a80*/  @P0 SHF.R.U64 R5, R4, R13, R5 ;  /* 0x0000000d04050219 */ /* 0x008fe20000001205 */
[----:B------:R-:W-:-:S05]  /*11a90*/  VIADD R4, R22, 0x11d ;  /* 0x0000011d16047836 */ /* 0x000fca0000000000 */
[----:B------:R-:W-:Y:S01]  /*11aa0*/  LOP3.LUT R18, R4, 0x3d, RZ, 0xc0, !PT ;  /* 0x0000003d04127812 */ /* 0x000fe200078ec0ff */
[----:B----4-:R-:W-:Y:S01]  /*11ab0*/  @P0 IMAD.SHL.U32 R29, R6, 0x2, RZ ;  /* 0x00000002061d0824 */ /* 0x010fe200078e00ff */
[----:B------:R-:W-:Y:S02]  /*11ac0*/  @P0 LOP3.LUT R6, R13, 0x3f, RZ, 0x3c, !PT ;  /* 0x0000003f0d060812 */ /* 0x000fe400078e3cff */
[----:B------:R-:W-:Y:S02]  /*11ad0*/  ISETP.GE.U32.AND P2, PT, R18, 0x2e, PT ;  /* 0x0000002e1200780c */ /* 0x000fe40003f46070 */
[----:B0-----:R-:W-:Y:S02]  /*11ae0*/  LEA.HI R25, R4, -R21, RZ, 0x1a ;  /* 0x8000001504197211 */ /* 0x001fe400078fd0ff */
[----:B------:R-:W-:-:S03]  /*11af0*/  @P0 SHF.L.U32 R6, R29, R6, RZ ;  /* 0x000000061d060219 */ /* 0x000fc600000006ff */
[----:B------:R-:W-:Y:S01]  /*11b00*/  IMAD R28, R25, 0x8, R0 ;  /* 0x00000008191c7824 */ /* 0x000fe200078e0200 */
[----:B------:R-:W-:Y:S02]  /*11b10*/  @P0 LOP3.LUT R6, R6, R5, RZ, 0xfc, !PT ;  /* 0x0000000506060212 */ /* 0x000fe400078efcff */
[----:B------:R-:W3:Y:S01]  /*11b20*/  @!P1 LDL.64 R4, [R12] ;  /* 0x000000000c049983 */ /* 0x000ee20000100a00 */
[----:B-----5:R-:W-:-:S03]  /*11b30*/  @!P0 SHF.R.U64 R6, R26, R13, R27 ;  /* 0x0000000d1a068219 */ /* 0x020fc6000000121b */
[----:B------:R-:W4:Y:S01]  /*11b40*/  @P2 LDL R25, [R28+0x8] ;  /* 0x000008001c192983 */ /* 0x000f220000100800 */
[----:B------:R-:W-:Y:S01]  /*11b50*/  @P1 LOP3.LUT R13, R7, 0x3f, RZ, 0x3c, !PT ;  /* 0x0000003f070d1812 */ /* 0x000fe200078e3cff */
[----:B------:R-:W-:-:S05]  /*11b60*/  @P1 IMAD.SHL.U32 R26, R17, 0x2, RZ ;  /* 0x00000002111a1824 */ /* 0x000fca00078e00ff */
[----:B------:R-:W-:Y:S02]  /*11b70*/  @P1 SHF.L.U32 R17, R26, R13, RZ ;  /* 0x0000000d1a111219 */ /* 0x000fe400000006ff */
[----:B------:R-:W5:Y:S04]  /*11b80*/  @P2 LDL.64 R26, [R28] ;  /* 0x000000001c1a2983 */ /* 0x000f680000100a00 */
[----:B------:R0:W5:Y:S02]  /*11b90*/  @!P2 LDL.64 R12, [R28] ;  /* 0x000000001c0ca983 */ /* 0x0001640000100a00 */
[----:B0-----:R-:W-:Y:S01]  /*11ba0*/  VIADD R28, R22, 0x156 ;  /* 0x00000156161c7836 */ /* 0x001fe20000000000 */
[----:B--2---:R-:W-:-:S04]  /*11bb0*/  @P1 SHF.R.U64 R14, R14, R7, R15 ;  /* 0x000000070e0e1219 */ /* 0x004fc8000000120f */
[----:B------:R-:W-:Y:S01]  /*11bc0*/  @P1 LOP3.LUT R17, R17, R14, RZ, 0xfc, !PT ;  /* 0x0000000e11111212 */ /* 0x000fe200078efcff */
[----:B------:R-:W-:-:S05]  /*11bd0*/  VIADD R14, R22, 0x130 ;  /* 0x00000130160e7836 */ /* 0x000fca0000000000 */
[----:B------:R-:W-:-:S04]  /*11be0*/  LOP3.LUT R29, R14, 0x30, RZ, 0xc0, !PT ;  /* 0x000000300e1d7812 */ /* 0x000fc800078ec0ff */
[----:B------:R-:W-:Y:S02]  /*11bf0*/  ISETP.GE.U32.AND P0, PT, R29, 0x2e, PT ;  /* 0x0000002e1d00780c */ /* 0x000fe40003f06070 */
[----:B---3--:R-:W-:Y:S02]  /*11c00*/  @!P1 SHF.R.U64 R17, R4, R7, R5 ;  /* 0x0000000704119219 */ /* 0x008fe40000001205 */
[----:B------:R-:W-:Y:S01]  /*11c10*/  @P2 LOP3.LUT R4, R18, 0x3f, RZ, 0x3c, !PT ;  /* 0x0000003f12042812 */ /* 0x000fe200078e3cff */
[----:B----4-:R-:W-:Y:S01]  /*11c20*/  @P2 IMAD.SHL.U32 R25, R25, 0x2, RZ ;  /* 0x0000000219192824 */ /* 0x010fe200078e00ff */
[----:B------:R-:W-:-:S04]  /*11c30*/  LEA.HI R5, R14, -R21, RZ, 0x1a ;  /* 0x800000150e057211 */ /* 0x000fc800078fd0ff */
[----:B------:R-:W-:Y:S02]  /*11c40*/  @P2 SHF.L.U32 R4, R25, R4, RZ ;  /* 0x0000000419042219 */ /* 0x000fe400000006ff */
[----:B-----5:R-:W-:Y:S01]  /*11c50*/  @P2 SHF.R.U64 R27, R26, R18, R27 ;  /* 0x000000121a1b2219 */ /* 0x020fe2000000121b */
[----:B------:R-:W-:-:S03]  /*11c60*/  IMAD R26, R5, 0x8, R0 ;  /* 0x00000008051a7824 */ /* 0x000fc600078e0200 */
[----:B------:R-:W-:Y:S02]  /*11c70*/  @P2 LOP3.LUT R5, R4, R27, RZ, 0xfc, !PT ;  /* 0x0000001b04052212 */ /* 0x000fe400078efcff */
[----:B------:R-:W2:Y:S04]  /*11c80*/  @P0 LDL R4, [R26+0x8] ;  /* 0x000008001a040983 */ /* 0x000ea80000100800 */
[----:B------:R-:W3:Y:S01]  /*11c90*/  @P0 LDL.64 R14, [R26] ;  /* 0x000000001a0e0983 */ /* 0x000ee20000100a00 */
[----:B------:R-:W-:-:S03]  /*11ca0*/  @!P2 SHF.R.U64 R5, R12, R18, R13 ;  /* 0x000000120c05a219 */ /* 0x000fc6000000120d */
[----:B------:R-:W4:Y:S01]  /*11cb0*/  @!P0 LDL.64 R12, [R26] ;  /* 0x000000001a0c8983 */ /* 0x000f220000100a00 */
[----:B------:R-:W-:-:S04]  /*11cc0*/  LOP3.LUT R25, R28, 0x36, RZ, 0xc0, !PT ;  /* 0x000000361c197812 */ /* 0x000fc800078ec0ff */
[----:B------:R-:W-:Y:S02]  /*11cd0*/  ISETP.GE.U32.AND P1, PT, R25, 0x2e, PT ;  /* 0x0000002e1900780c */ /* 0x000fe40003f26070 */
[----:B------:R-:W-:-:S05]  /*11ce0*/  LEA.HI R7, R28, -R21, RZ, 0x1a ;  /* 0x800000151c077211 */ /* 0x000fca00078fd0ff */
[----:B------:R-:W-:-:S06]  /*11cf0*/  IMAD R30, R7, 0x8, R0 ;  /* 0x00000008071e7824 */ /* 0x000fcc00078e0200 */
[----:B------:R-:W5:Y:S01]  /*11d00*/  @P1 LDL R18, [R30+0x8] ;  /* 0x000008001e121983 */ /* 0x000f620000100800 */
[----:B--2---:R-:W-:Y:S01]  /*11d10*/  @P0 IMAD.SHL.U32 R7, R4, 0x2, RZ ;  /* 0x0000000204070824 */ /* 0x004fe200078e00ff */
[----:B------:R-:W-:-:S04]  /*11d20*/  @P0 LOP3.LUT R4, R29, 0x3f, RZ, 0x3c, !PT ;  /* 0x0000003f1d040812 */ /* 0x000fc800078e3cff */
[----:B------:R-:W-:Y:S02]  /*11d30*/  @P0 SHF.L.U32 R4, R7, R4, RZ ;  /* 0x0000000407040219 */ /* 0x000fe400000006ff */
[----:B---3--:R-:W-:Y:S01]  /*11d40*/  @P0 SHF.R.U64 R7, R14, R29, R15 ;  /* 0x0000001d0e070219 */ /* 0x008fe2000000120f */
[----:B------:R-:W-:-:S03]  /*11d50*/  VIADD R14, R22, 0x17c ;  /* 0x0000017c160e7836 */ /* 0x000fc60000000000 */
[----:B------:R-:W-:Y:S02]  /*11d60*/  @P0 LOP3.LUT R7, R4, R7, RZ, 0xfc, !PT ;  /* 0x0000000704070212 */ /* 0x000fe400078efcff */
[----:B------:R-:W-:Y:S02]  /*11d70*/  LOP3.LUT R4, R14, 0x3c, RZ, 0xc0, !PT ;  /* 0x0000003c0e047812 */ /* 0x000fe400078ec0ff */
[----:B----4-:R-:W-:Y:S02]  /*11d80*/  @!P0 SHF.R.U64 R7, R12, R29, R13 ;  /* 0x0000001d0c078219 */ /* 0x010fe4000000120d */
[----:B------:R-:W-:Y:S01]  /*11d90*/  ISETP.GE.U32.AND P0, PT, R4, 0x2e, PT ;  /* 0x0000002e0400780c */ /* 0x000fe20003f06070 */
[----:B------:R-:W2:Y:S01]  /*11da0*/  @P1 LDL.64 R28, [R30] ;  /* 0x000000001e1c1983 */ /* 0x000ea20000100a00 */
[----:B------:R-:W-:-:S03]  /*11db0*/  LEA.HI R27, R14, -R21, RZ, 0x1a ;  /* 0x800000150e1b7211 */ /* 0x000fc600078fd0ff */
[----:B------:R-:W3:Y:S02]  /*11dc0*/  @!P1 LDL.64 R14, [R30] ;  /* 0x000000001e0e9983 */ /* 0x000ee40000100a00 */
[----:B------:R-:W-:-:S06]  /*11dd0*/  IMAD R27, R27, 0x8, R0 ;  /* 0x000000081b1b7824 */ /* 0x000fcc00078e0200 */
[----:B------:R-:W4:Y:S01]  /*11de0*/  @P0 LDL R26, [R27+0x8] ;  /* 0x000008001b1a0983 */ /* 0x000f220000100800 */
[----:B-----5:R-:W-:Y:S01]  /*11df0*/  @P1 IMAD.SHL.U32 R13, R18, 0x2, RZ ;  /* 0x00000002120d1824 */ /* 0x020fe200078e00ff */
[----:B------:R-:W-:-:S04]  /*11e00*/  @P1 LOP3.LUT R18, R25, 0x3f, RZ, 0x3c, !PT ;  /* 0x0000003f19121812 */ /* 0x000fc800078e3cff */
[----:B------:R-:W-:Y:S02]  /*11e10*/  @P1 SHF.L.U32 R18, R13, R18, RZ ;  /* 0x000000120d121219 */ /* 0x000fe400000006ff */
[----:B------:R-:W5:Y:S01]  /*11e20*/  @P0 LDL.64 R12, [R27] ;  /* 0x000000001b0c0983 */ /* 0x000f620000100a00 */
[----:B--2---:R-:W-:Y:S01]  /*11e30*/  @P1 SHF.R.U64 R29, R28, R25, R29 ;  /* 0x000000191c1d1219 */ /* 0x004fe2000000121d */
[----:B------:R-:W-:-:S03]  /*11e40*/  VIADD R28, R22, 0x18f ;  /* 0x0000018f161c7836 */ /* 0x000fc60000000000 */
[----:B------:R-:W-:Y:S02]  /*11e50*/  @P1 LOP3.LUT R18, R18, R29, RZ, 0xfc, !PT ;  /* 0x0000001d12121212 */ /* 0x000fe400078efcff */
[----:B---3--:R-:W-:Y:S02]  /*11e60*/  @!P1 SHF.R.U64 R18, R14, R25, R15 ;  /* 0x000000190e129219 */ /* 0x008fe4000000120f */
[----:B------:R-:W-:Y:S01]  /*11e70*/  LOP3.LUT R25, R22, 0x20, RZ, 0xc0, !PT ;  /* 0x0000002016197812 */ /* 0x000fe200078ec0ff */
[----:B----4-:R-:W-:Y:S01]  /*11e80*/  @P0 IMAD.SHL.U32 R15, R26, 0x2, RZ ;  /* 0x000000021a0f0824 */ /* 0x010fe200078e00ff */
[----:B------:R-:W-:-:S04]  /*11e90*/  LOP3.LUT R26, R28, 0x2f, RZ, 0xc0, !PT ;  /* 0x0000002f1c1a7812 */ /* 0x000fc800078ec0ff */
[----:B------:R-:W-:Y:S02]  /*11ea0*/  ISETP.GE.U32.AND P1, PT, R26, 0x2e, PT ;  /* 0x0000002e1a00780c */ /* 0x000fe40003f26070 */
[----:B------:R-:W-:Y:S02]  /*11eb0*/  SHF.R.U64 R25, R8, R25, R9 ;  /* 0x0000001908197219 */ /* 0x000fe40000001209 */
[----:B------:R-:W-:Y:S01]  /*11ec0*/  LEA.HI R29, R28, -R21, RZ, 0x1a ;  /* 0x800000151c1d7211 */ /* 0x000fe200078fd0ff */
[----:B------:R-:W2:Y:S01]  /*11ed0*/  @!P0 LDL.64 R8, [R27] ;  /* 0x000000001b088983 */ /* 0x000ea20000100a00 */
[----:B------:R-:W-:-:S03]  /*11ee0*/  @P0 LOP3.LUT R14, R4, 0x3f, RZ, 0x3c, !PT ;  /* 0x0000003f040e0812 */ /* 0x000fc600078e3cff */
[----:B------:R-:W-:Y:S01]  /*11ef0*/  IMAD R29, R29, 0x8, R0 ;  /* 0x000000081d1d7824 */ /* 0x000fe200078e0200 */
[----:B-----5:R-:W-:Y:S02]  /*11f00*/  @P0 SHF.R.U64 R13, R12, R4, R13 ;  /* 0x000000040c0d0219 */ /* 0x020fe4000000120d */
[----:B------:R-:W-:Y:S02]  /*11f10*/  @P0 SHF.L.U32 R14, R15, R14, RZ ;  /* 0x0000000e0f0e0219 */ /* 0x000fe400000006ff */
[----:B------:R-:W3:Y:S02]  /*11f20*/  @P1 LDL R28, [R29+0x8] ;  /* 0x000008001d1c1983 */ /* 0x000ee40000100800 */
[----:B------:R-:W-:Y:S02]  /*11f30*/  @P0 LOP3.LUT R27, R14, R13, RZ, 0xfc, !PT ;  /* 0x0000000d0e1b0212 */ /* 0x000fe400078efcff */
[----:B------:R-:W4:Y:S04]  /*11f40*/  @P1 LDL.64 R12, [R29] ;  /* 0x000000001d0c1983 */ /* 0x000f280000100a00 */
[----:B------:R0:W5:Y:S01]  /*11f50*/  @!P1 LDL.64 R14, [R29] ;  /* 0x000000001d0e9983 */ /* 0x0001620000100a00 */
[----:B------:R-:W-:-:S04]  /*11f60*/  IMAD.WIDE.U32 R2, R20, 0x8, R2 ;  /* 0x0000000814027825 */ /* 0x000fc800078e0002 */
[----:B------:R-:W-:-:S05]  /*11f70*/  VIADD R20, R22, 0x1b5 ;  /* 0x000001b516147836 */ /* 0x000fca0000000000 */
[----:B0-----:R-:W-:Y:S02]  /*11f80*/  LEA.HI R29, R20, -R21, RZ, 0x1a ;  /* 0x80000015141d7211 */ /* 0x001fe400078fd0ff */
[----:B------:R-:W-:Y:S02]  /*11f90*/  LOP3.LUT R24, R24, 0x7ffff, RZ, 0xc0, !PT ;  /* 0x0007ffff18187812 */ /* 0x000fe400078ec0ff */
[----:B--2---:R-:W-:Y:S02]  /*11fa0*/  @!P0 SHF.R.U64 R27, R8, R4, R9 ;  /* 0x00000004081b8219 */ /* 0x004fe40000001209 */
[----:B------:R-:W-:Y:S01]  /*11fb0*/  LOP3.LUT R4, R20, 0x35, RZ, 0xc0, !PT ;  /* 0x0000003514047812 */ /* 0x000fe200078ec0ff */
[----:B------:R-:W-:Y:S01]  /*11fc0*/  IMAD.MOV.U32 R9, RZ, RZ, RZ ;  /* 0x000000ffff097224 */ /* 0x000fe200078e00ff */
[----:B------:R-:W-:Y:S02]  /*11fd0*/  LOP3.LUT R8, R25, 0x7ffff, RZ, 0xc0, !PT ;  /* 0x0007ffff19087812 */ /* 0x000fe400078ec0ff */
[----:B------:R-:W-:-:S03]  /*11fe0*/  ISETP.GE.U32.AND P0, PT, R4, 0x2e, PT ;  /* 0x0000002e0400780c */ /* 0x000fc60003f06070 */
[----:B------:R0:W-:Y:S01]  /*11ff0*/  STG.E.64 desc[UR4][R2.64], R8 ;  /* 0x0000000802007986 */ /* 0x0001e2000c101b04 */
[----:B---3--:R-:W-:Y:S02]  /*12000*/  @P1 IMAD.SHL.U32 R31, R28, 0x2, RZ ;  /* 0x000000021c1f1824 */ /* 0x008fe400078e00ff */
[----:B------:R-:W-:Y:S01]  /*12010*/  IMAD.MOV.U32 R25, RZ, RZ, RZ ;  /* 0x000000ffff197224 */ /* 0x000fe200078e00ff */
[----:B----4-:R-:W-:Y:S01]  /*12020*/  @P1 SHF.R.U64 R12, R12, R26, R13 ;  /* 0x0000001a0c0c1219 */ /* 0x010fe2000000120d */
[----:B------:R-:W-:Y:S01]  /*12030*/  IMAD R20, R29, 0x8, R0 ;  /* 0x000000081d147824 */ /* 0x000fe200078e0200 */
[----:B0-----:R-:W-:Y:S02]  /*12040*/  LOP3.LUT R8, R10, 0x7ffff, RZ, 0xc0, !PT ;  /* 0x0007ffff0a087812 */ /* 0x001fe400078ec0ff */
[----:B------:R0:W-:Y:S01]  /*12050*/  STG.E.64 desc[UR4][R2.64+0x100], R24 ;  /* 0x0001001802007986 */ /* 0x0001e2000c101b04 */
[----:B------:R-:W-:-:S03]  /*12060*/  @P1 LOP3.LUT R10, R26, 0x3f, RZ, 0x3c, !PT ;  /* 0x0000003f1a0a1812 */ /* 0x000fc600078e3cff */
[----:B------:R-:W2:Y:S01]  /*12070*/  @P0 LDL R28, [R20+0x8] ;  /* 0x00000800141c0983 */ /* 0x000ea20000100800 */
[----:B------:R-:W-:Y:S01]  /*12080*/  @P1 SHF.L.U32 R29, R31, R10, RZ ;  /* 0x0000000a1f1d1219 */ /* 0x000fe200000006ff */
[----:B------:R-:W-:Y:S02]  /*12090*/  VIADD R10, R22, 0x1db ;  /* 0x000001db160a7836 */ /* 0x000fe40000000000 */
[----:B------:R1:W-:Y:S01]  /*120a0*/  STG.E.64 desc[UR4][R2.64+0x300], R8 ;  /* 0x0003000802007986 */ /* 0x0003e2000c101b04 */
[----:B0-----:R-:W-:Y:S02]  /*120b0*/  @P1 LOP3.LUT R24, R29, R12, RZ, 0xfc, !PT ;  /* 0x0000000c1d181212 */ /* 0x001fe400078efcff */
[----:B------:R-:W-:Y:S01]  /*120c0*/  LOP3.LUT R25, R10, 0x3b, RZ, 0xc0, !PT ;  /* 0x0000003b0a197812 */ /* 0x000fe200078ec0ff */
[----:B------:R-:W3:Y:S01]  /*120d0*/  @P0 LDL.64 R12, [R20] ;  /* 0x00000000140c0983 */ /* 0x000ee20000100a00 */
[----:B-----5:R-:W-:Y:S02]  /*120e0*/  @!P1 SHF.R.U64 R24, R14, R26, R15 ;  /* 0x0000001a0e189219 */ /* 0x020fe4000000120f */
[----:B------:R-:W-:-:S02]  /*120f0*/  ISETP.GE.U32.AND P1, PT, R25, 0x2e, PT ;  /* 0x0000002e1900780c */ /* 0x000fc40003f26070 */
[----:B-1----:R-:W-:Y:S02]  /*12100*/  LOP3.LUT R8, R23, 0x7ffff, RZ, 0xc0, !PT ;  /* 0x0007ffff17087812 */ /* 0x002fe400078ec0ff */
[----:B------:R-:W-:Y:S01]  /*12110*/  LEA.HI R23, R10, -R21, RZ, 0x1a ;  /* 0x800000150a177211 */ /* 0x000fe200078fd0ff */
[----:B------:R-:W-:Y:S01]  /*12120*/  IMAD.MOV.U32 R15, RZ, RZ, RZ ;  /* 0x000000ffff0f7224 */ /* 0x000fe200078e00ff */
[----:B------:R-:W-:-:S03]  /*12130*/  LOP3.LUT R14, R19, 0x7ffff, RZ, 0xc0, !PT ;  /* 0x0007ffff130e7812 */ /* 0x000fc600078ec0ff */
[----:B------:R-:W-:Y:S01]  /*12140*/  IMAD R23, R23, 0x8, R0 ;  /* 0x0000000817177824 */ /* 0x000fe200078e0200 */
[----:B------:R-:W-:Y:S01]  /*12150*/  LOP3.LUT R10, R11, 0x7ffff, RZ, 0xc0, !PT ;  /* 0x0007ffff0b0a7812 */ /* 0x000fe200078ec0ff */
[----:B------:R0:W-:Y:S01]  /*12160*/  STG.E.64 desc[UR4][R2.64+0x500], R8 ;  /* 0x0005000802007986 */ /* 0x0001e2000c101b04 */
[----:B------:R-:W-:-:S03]  /*12170*/  IMAD.MOV.U32 R11, RZ, RZ, RZ ;  /* 0x000000ffff0b7224 */ /* 0x000fc600078e00ff */
[----:B------:R1:W-:Y:S04]  /*12180*/  STG.E.64 desc[UR4][R2.64+0x800], R14 ;  /* 0x0008000e02007986 */ /* 0x0003e8000c101b04 */
[----:B------:R-:W4:Y:S04]  /*12190*/  @P1 LDL R19, [R23+0x8] ;  /* 0x0000080017131983 */ /* 0x000f280000100800 */
[----:B0-----:R0:W5:Y:S04]  /*121a0*/  @!P0 LDL.64 R8, [R20] ;  /* 0x0000000014088983 */ /* 0x0011680000100a00 */
[----:B-1----:R-:W5:Y:S04]  /*121b0*/  @P1 LDL.64 R14, [R23] ;  /* 0x00000000170e1983 */ /* 0x002f680000100a00 */
[----:B------:R1:W-:Y:S02]  /*121c0*/  STG.E.64 desc[UR4][R2.64+0x600], R10 ;  /* 0x0006000a02007986 */ /* 0x0003e4000c101b04 */
[----:B-1----:R-:W-:-:S05]  /*121d0*/  LOP3.LUT R10, R16, 0x7ffff, RZ, 0xc0, !PT ;  /* 0x0007ffff100a7812 */ /* 0x002fca00078ec0ff */
[----:B------:R1:W-:Y:S04]  /*121e0*/  STG.E.64 desc[UR4][R2.64+0xa00], R10 ;  /* 0x000a000a02007986 */ /* 0x0003e8000c101b04 */
[----:B-1----:R-:W5:Y:S01]  /*121f0*/  @!P1 LDL.64 R10, [R23] ;  /* 0x00000000170a9983 */ /* 0x002f620000100a00 */
[----:B------:R-:W-:Y:S01]  /*12200*/  VIADD R16, R22, 0x214 ;  /* 0x0000021416107836 */ /* 0x000fe20000000000 */
[----:B------:R-:W-:-:S04]  /*12210*/  LOP3.LUT R30, R6, 0x7ffff, RZ, 0xc0, !PT ;  /* 0x0007ffff061e7812 */ /* 0x000fc800078ec0ff */
[C---:B------:R-:W-:Y:S02]  /*12220*/  LOP3.LUT R6, R16.reuse, 0x34, RZ, 0xc0, !PT ;  /* 0x0000003410067812 */ /* 0x040fe400078ec0ff */
[----:B------:R-:W-:Y:S02]  /*12230*/  LEA.HI R29, R16, -R21, RZ, 0x1a ;  /* 0x80000015101d7211 */ /* 0x000fe400078fd0ff */
[----:B------:R-:W-:Y:S01]  /*12240*/  LOP3.LUT R16, R17, 0x7ffff, RZ, 0xc0, !PT ;  /* 0x0007ffff11107812 */ /* 0x000fe200078ec0ff */
[----:B------:R-:W-:Y:S02]  /*12250*/  IMAD.MOV.U32 R17, RZ, RZ, RZ ;  /* 0x000000ffff117224 */ /* 0x000fe400078e00ff */
[----:B------:R-:W-:-:S03]  /*12260*/  VIADD R26, R22, 0x23a ;  /* 0x0000023a161a7836 */ /* 0x000fc60000000000 */
[----:B------:R1:W-:Y:S01]  /*12270*/  STG.E.64 desc[UR4][R2.64+0xd00], R16 ;  /* 0x000d001002007986 */ /* 0x0003e2000c101b04 */
[----:B------:R-:W-:Y:S02]  /*12280*/  ISETP.GE.U32.AND P2, PT, R6, 0x2e, PT ;  /* 0x0000002e0600780c */ /* 0x000fe40003f46070 */
[----:B-1----:R-:W-:Y:S02]  /*12290*/  LOP3.LUT R16, R5, 0x7ffff, RZ, 0xc0, !PT ;  /* 0x0007ffff05107812 */ /* 0x002fe400078ec0ff */
[----:B------:R-:W-:Y:S01]  /*122a0*/  @P0 LOP3.LUT R5, R4, 0x3f, RZ, 0x3c, !PT ;  /* 0x0000003f04050812 */ /* 0x000fe200078e3cff */
[----:B0-----:R-:W-:Y:S02]  /*122b0*/  IMAD R20, R29, 0x8, R0 ;  /* 0x000000081d147824 */ /* 0x001fe400078e0200 */
[----:B------:R0:W-:Y:S06]  /*122c0*/  STG.E.64 desc[UR4][R2.64+0xf00], R16 ;  /* 0x000f001002007986 */ /* 0x0001ec000c101b04 */
[----:B------:R-:W5:Y:S01]  /*122d0*/  @P2 LDL R23, [R20+0x8] ;  /* 0x0000080014172983 */ /* 0x000f620000100800 */
[----:B------:R-:W-:Y:S01]  /*122e0*/  LOP3.LUT R18, R18, 0x7ffff, RZ, 0xc0, !PT ;  /* 0x0007ffff12127812 */ /* 0x000fe200078ec0ff */
[----:B--2---:R-:W-:-:S05]  /*122f0*/  @P0 IMAD.SHL.U32 R28, R28, 0x2, RZ ;  /* 0x000000021c1c0824 */ /* 0x004fca00078e00ff */
[----:B------:R-:W-:Y:S02]  /*12300*/  @P0 SHF.L.U32 R5, R28, R5, RZ ;  /* 0x000000051c050219 */ /* 0x000fe400000006ff */
[----:B---3--:R-:W-:Y:S02]  /*12310*/  @P0 SHF.R.U64 R12, R12, R4, R13 ;  /* 0x000000040c0c0219 */ /* 0x008fe4000000120d */
[C---:B------:R-:W-:Y:S02]  /*12320*/  LOP3.LUT R13, R26.reuse, 0x3a, RZ, 0xc0, !PT ;  /* 0x0000003a1a0d7812 */ /* 0x040fe400078ec0ff */
[----:B------:R-:W-:Y:S02]  /*12330*/  @P0 LOP3.LUT R12, R5, R12, RZ, 0xfc, !PT ;  /* 0x0000000c050c0212 */ /* 0x000fe400078efcff */
[----:B------:R-:W-:Y:S02]  /*12340*/  ISETP.GE.U32.AND P3, PT, R13, 0x2e, PT ;  /* 0x0000002e0d00780c */ /* 0x000fe40003f66070 */
[----:B------:R-:W-:-:S05]  /*12350*/  LEA.HI R5, R26, -R21, RZ, 0x1a ;  /* 0x800000151a057211 */ /* 0x000fca00078fd0ff */
[----:B0-----:R-:W-:Y:S02]  /*12360*/  IMAD R16, R5, 0x8, R0 ;  /* 0x0000000805107824 */ /* 0x001fe400078e0200 */
[----:B------:R-:W-:-:S04]  /*12370*/  VIADD R26, R22, 0x1ee ;  /* 0x000001ee161a7836 */ /* 0x000fc80000000000 */
[----:B------:R-:W2:Y:S01]  /*12380*/  @!P3 LDL.64 R28, [R16] ;  /* 0x00000000101cb983 */ /* 0x000ea20000100a00 */
[----:B----4-:R-:W-:Y:S01]  /*12390*/  @P1 IMAD.SHL.U32 R19, R19, 0x2, RZ ;  /* 0x0000000213131824 */ /* 0x010fe200078e00ff */
[----:B-----5:R-:W-:Y:S02]  /*123a0*/  @!P0 SHF.R.U64 R12, R8, R4, R9 ;  /* 0x00000004080c8219 */ /* 0x020fe40000001209 */
[----:B------:R-:W-:Y:S01]  /*123b0*/  @P1 LOP3.LUT R8, R25, 0x3f, RZ, 0x3c, !PT ;  /* 0x0000003f19081812 */ /* 0x000fe200078e3cff */
[----:B------:R-:W3:Y:S01]  /*123c0*/  @P2 LDL.64 R4, [R20] ;  /* 0x0000000014042983 */ /* 0x000ee20000100a00 */
[----:B------:R-:W-:-:S03]  /*123d0*/  @P1 SHF.R.U64 R17, R14, R25, R15 ;  /* 0x000000190e111219 */ /* 0x000fc6000000120f */
[----:B------:R-:W4:Y:S01]  /*123e0*/  @P3 LDL R15, [R16+0x8] ;  /* 0x00000800100f3983 */ /* 0x000f220000100800 */
[----:B------:R-:W-:Y:S02]  /*123f0*/  @P1 SHF.L.U32 R8, R19, R8, RZ ;  /* 0x0000000813081219 */ /* 0x000fe400000006ff */
[----:B------:R-:W-:Y:S02]  /*12400*/  LOP3.LUT R14, R26, 0x2e, RZ, 0xc0, !PT ;  /* 0x0000002e1a0e7812 */ /* 0x000fe400078ec0ff */
[----:B------:R-:W-:Y:S02]  /*12410*/  @P1 LOP3.LUT R17, R8, R17, RZ, 0xfc, !PT ;  /* 0x0000001108111212 */ /* 0x000fe400078efcff */
[----:B------:R-:W-:Y:S01]  /*12420*/  ISETP.NE.AND P0, PT, R14, 0x2e, PT ;  /* 0x0000002e0e00780c */ /* 0x000fe20003f05270 */
[----:B------:R-:W5:Y:S01]  /*12430*/  @P3 LDL.64 R8, [R16] ;  /* 0x0000000010083983 */ /* 0x000f620000100a00 */
[----:B------:R-:W-:-:S05]  /*12440*/  IMAD.MOV.U32 R19, RZ, RZ, RZ ;  /* 0x000000ffff137224 */ /* 0x000fca00078e00ff */
[----:B------:R0:W-:Y:S01]  /*12450*/  STG.E.64 desc[UR4][R2.64+0x1200], R18 ;  /* 0x0012001202007986 */ /* 0x0001e2000c101b04 */
[----:B------:R-:W-:Y:S02]  /*12460*/  @!P1 SHF.R.U64 R17, R10, R25, R11 ;  /* 0x000000190a119219 */ /* 0x000fe4000000120b */
[----:B------:R-:W-:-:S05]  /*12470*/  LEA.HI R25, R26, -R21, RZ, 0x1a ;  /* 0x800000151a197211 */ /* 0x000fca00078fd0ff */
[----:B------:R-:W-:Y:S01]  /*12480*/  IMAD R25, R25, 0x8, R0 ;  /* 0x0000000819197824 */ /* 0x000fe200078e0200 */
[----:B------:R-:W-:Y:S01]  /*12490*/  LOP3.LUT R10, R7, 0x7ffff, RZ, 0xc0, !PT ;  /* 0x0007ffff070a7812 */ /* 0x000fe200078ec0ff */
[----:B------:R-:W-:-:S03]  /*124a0*/  IMAD.MOV.U32 R11, RZ, RZ, RZ ;  /* 0x000000ffff0b7224 */ /* 0x000fc600078e00ff */
[----:B------:R-:W2:Y:S04]  /*124b0*/  @!P0 LDL R7, [R25+0x4] ;  /* 0x0000040019078983 */ /* 0x000ea80000100800 */
[----:B------:R-:W2:Y:S04]  /*124c0*/  @!P0 LDL R16, [R25+0x8] ;  /* 0x0000080019108983 */ /* 0x000ea80000100800 */
[----:B------:R1:W-:Y:S04]  /*124d0*/  STG.E.64 desc[UR4][R2.64+0x1000], R10 ;  /* 0x0010000a02007986 */ /* 0x0003e8000c101b04 */
[----:B0-----:R-:W2:Y:S04]  /*124e0*/  @P0 LDL.64 R18, [R25] ;  /* 0x0000000019120983 */ /* 0x001ea80000100a00 */
[----:B-1----:R4:W2:Y:S01]  /*124f0*/  @!P2 LDL.64 R10, [R20] ;  /* 0x00000000140aa983 */ /* 0x0028a20000100a00 */
[----:B------:R-:W-:Y:S01]  /*12500*/  @P2 IMAD.SHL.U32 R26, R23, 0x2, RZ ;  /* 0x00000002171a2824 */ /* 0x000fe200078e00ff */
[----:B------:R-:W-:-:S04]  /*12510*/  @P2 LOP3.LUT R23, R6, 0x3f, RZ, 0x3c, !PT ;  /* 0x0000003f06172812 */ /* 0x000fc800078e3cff */
[----:B------:R-:W-:Y:S02]  /*12520*/  @P2 SHF.L.U32 R23, R26, R23, RZ ;  /* 0x000000171a172219 */ /* 0x000fe400000006ff */
[----:B------:R-:W-:Y:S01]  /*12530*/  LOP3.LUT R24, R24, 0x7ffff, RZ, 0xc0, !PT ;  /* 0x0007ffff18187812 */ /* 0x000fe200078ec0ff */
[----:B------:R-:W-:-:S05]  /*12540*/  IMAD.MOV.U32 R31, RZ, RZ, RZ ;  /* 0x000000ffff1f7224 */ /* 0x000fca00078e00ff */
[----:B------:R-:W-:Y:S01]  /*12550*/  STG.E.64 desc[UR4][R2.64+0xb00], R30 ;  /* 0x000b001e02007986 */ /* 0x000fe2000c101b04 */
[----:B---3--:R-:W-:Y:S02]  /*12560*/  @P2 SHF.R.U64 R4, R4, R6, R5 ;  /* 0x0000000604042219 */ /* 0x008fe40000001205 */
[----:B------:R-:W-:Y:S01]  /*12570*/  @P3 LOP3.LUT R5, R13, 0x3f, RZ, 0x3c, !PT ;  /* 0x0000003f0d053812 */ /* 0x000fe200078e3cff */
[----:B----4-:R-:W-:-:S05]  /*12580*/  @P3 IMAD.SHL.U32 R20, R15, 0x2, RZ ;  /* 0x000000020f143824 */ /* 0x010fca00078e00ff */
[----:B------:R-:W-:Y:S01]  /*12590*/  @P3 SHF.L.U32 R15, R20, R5, RZ ;  /* 0x00000005140f3219 */ /* 0x000fe200000006ff */
[----:B------:R-:W-:Y:S01]  /*125a0*/  VIADD R5, R22, 0x26 ;  /* 0x0000002616057836 */ /* 0x000fe20000000000 */
[----:B-----5:R-:W-:-:S04]  /*125b0*/  @P3 SHF.R.U64 R8, R8, R13, R9 ;  /* 0x0000000d08083219 */ /* 0x020fc80000001209 */
[----:B------:R-:W-:Y:S01]  /*125c0*/  LEA.HI R9, R5, -R21, RZ, 0x1a ;  /* 0x8000001505097211 */ /* 0x000fe200078fd0ff */
[----:B------:R-:W-:-:S04]  /*125d0*/  VIADD R20, R22, 0x85 ;  /* 0x0000008516147836 */ /* 0x000fc80000000000 */
[----:B------:R-:W-:Y:S01]  /*125e0*/  IMAD R9, R9, 0x8, R0 ;  /* 0x0000000809097824 */ /* 0x000fe200078e0200 */
[----:B------:R-:W-:Y:S02]  /*125f0*/  @P3 LOP3.LUT R15, R15, R8, RZ, 0xfc, !PT ;  /* 0x000000080f0f3212 */ /* 0x000fe400078efcff */
[----:B--2---:R-:W-:Y:S01]  /*12600*/  @!P3 SHF.R.U64 R15, R28, R13, R29 ;  /* 0x0000000d1c0fb219 */ /* 0x004fe2000000121d */
[C---:B------:R-:W-:Y:S02]  /*12610*/  VIADD R13, R22.reuse, 0xab ;  /* 0x000000ab160d7836 */ /* 0x040fe40000000000 */
[----:B------:R-:W2:Y:S01]  /*12620*/  LDL.64 R8, [R9] ;  /* 0x0000000009087983 */ /* 0x000ea20000100a00 */
[----:B------:R-:W-:Y:S01]  /*12630*/  @P2 LOP3.LUT R4, R23, R4, RZ, 0xfc, !PT ;  /* 0x0000000417042212 */ /* 0x000fe200078efcff */
[----:B------:R-:W-:Y:S01]  /*12640*/  VIADD R23, R22, 0x4c ;  /* 0x0000004c16177836 */ /* 0x000fe20000000000 */
[----:B------:R-:W-:Y:S02]  /*12650*/  LEA.HI R25, R13, -R21, RZ, 0x1a ;  /* 0x800000150d197211 */ /* 0x000fe400078fd0ff */
[----:B------:R-:W-:-:S02]  /*12660*/  @!P0 SHF.L.W.U32.HI R16, R7, 0x12, R16 ;  /* 0x0000001207108819 */ /* 0x000fc40000010e10 */
[----:B------:R-:W-:-:S05]  /*12670*/  LEA.HI R7, R20, -R21, RZ, 0x1a ;  /* 0x8000001514077211 */ /* 0x000fca00078fd0ff */
[--C-:B------:R-:W-:Y:S01]  /*12680*/  IMAD R26, R7, 0x8, R0.reuse ;  /* 0x00000008071a7824 */ /* 0x100fe200078e0200 */
[----:B------:R-:W-:Y:S01]  /*12690*/  @P0 SHF.R.U64 R16, R18, R14, R19 ;  /* 0x0000000e12100219 */ /* 0x000fe20000001213 */
[----:B------:R-:W-:Y:S02]  /*126a0*/  VIADD R14, R22, 0xe4 ;  /* 0x000000e4160e7836 */ /* 0x000fe40000000000 */
[----:B------:R-:W-:Y:S01]  /*126b0*/  IMAD R18, R25, 0x8, R0 ;  /* 0x0000000819127824 */ /* 0x000fe200078e0200 */
[----:B------:R-:W-:-:S05]  /*126c0*/  @!P2 SHF.R.U64 R4, R10, R6, R11 ;  /* 0x000000060a04a219 */ /* 0x000fca000000120b */
[----:B------:R-:W3:Y:S01]  /*126d0*/  LDL.64 R18, [R18] ;  /* 0x0000000012127983 */ /* 0x000ee20000100a00 */
[-C--:B------:R-:W-:Y:S02]  /*126e0*/  LEA.HI R11, R23, -R21.reuse, RZ, 0x1a ;  /* 0x80000015170b7211 */ /* 0x080fe400078fd0ff */
[----:B------:R-:W-:Y:S02]  /*126f0*/  LOP3.LUT R10, R27, 0x7ffff, RZ, 0xc0, !PT ;  /* 0x0007ffff1b0a7812 */ /* 0x000fe400078ec0ff */
[----:B------:R-:W4:Y:S01]  /*12700*/  LDL.64 R26, [R26] ;  /* 0x000000001a1a7983 */ /* 0x000f220000100a00 */
[----:B------:R-:W-:Y:S01]  /*12710*/  IMAD R6, R11, 0x8, R0 ;  /* 0x000000080b067824 */ /* 0x000fe200078e0200 */
[----:B------:R-:W-:Y:S01]  /*12720*/  LEA.HI R29, R14, -R21, RZ, 0x1a ;  /* 0x800000150e1d7211 */ /* 0x000fe200078fd0ff */
[----:B------:R-:W-:-:S04]  /*12730*/  IMAD.MOV.U32 R11, RZ, RZ, RZ ;  /* 0x000000ffff0b7224 */ /* 0x000fc800078e00ff */
[----:B------:R-:W5:Y:S01]  /*12740*/  LDL.64 R6, [R6] ;  /* 0x0000000006067983 */ /* 0x000f620000100a00 */
[----:B------:R-:W-:Y:S02]  /*12750*/  IMAD R29, R29, 0x8, R0 ;  /* 0x000000081d1d7824 */ /* 0x000fe400078e0200 */
[----:B------:R-:W-:Y:S01]  /*12760*/  IMAD.MOV.U32 R25, RZ, RZ, RZ ;  /* 0x000000ffff197224 */ /* 0x000fe200078e00ff */
[----:B------:R0:W-:Y:S04]  /*12770*/  STG.E.64 desc[UR4][R2.64+0x1400], R10 ;  /* 0x0014000a02007986 */ /* 0x0001e8000c101b04 */
[----:B------:R-:W5:Y:S04]  /*12780*/  LDL.64 R28, [R29] ;  /* 0x000000001d1c7983 */ /* 0x000f680000100a00 */
[----:B------:R1:W-:Y:S01]  /*12790*/  STG.E.64 desc[UR4][R2.64+0x1500], R24 ;  /* 0x0015001802007986 */ /* 0x0003e2000c101b04 */
[----:B0-----:R-:W-:Y:S01]  /*127a0*/  LOP3.LUT R10, R12, 0x7ffff, RZ, 0xc0, !PT ;  /* 0x0007ffff0c0a7812 */ /* 0x001fe200078ec0ff */
[----:B------:R-:W-:Y:S01]  /*127b0*/  VIADD R12, R22, 0x10a ;  /* 0x0000010a160c7836 */ /* 0x000fe20000000000 */
[----:B-1----:R-:W-:-:S04]  /*127c0*/  LOP3.LUT R24, R17, 0x7ffff, RZ, 0xc0, !PT ;  /* 0x0007ffff11187812 */ /* 0x002fc800078ec0ff */
[----:B------:R-:W-:Y:S01]  /*127d0*/  LEA.HI R17, R12, -R21, RZ, 0x1a ;  /* 0x800000150c117211 */ /* 0x000fe200078fd0ff */
[----:B------:R0:W-:Y:S04]  /*127e0*/  STG.E.64 desc[UR4][R2.64+0x1700], R10 ;  /* 0x0017000a02007986 */ /* 0x0001e8000c101b04 */
[----:B------:R-:W-:Y:S01]  /*127f0*/  IMAD R30, R17, 0x8, R0 ;  /* 0x00000008111e7824 */ /* 0x000fe200078e0200 */
[----:B0-----:R-:W-:-:S05]  /*12800*/  LOP3.LUT R10, R4, 0x7ffff, RZ, 0xc0, !PT ;  /* 0x0007ffff040a7812 */ /* 0x001fca00078ec0ff */
[----:B------:R0:W-:Y:S04]  /*12810*/  STG.E.64 desc[UR4][R2.64+0x1c00], R10 ;  /* 0x001c000a02007986 */ /* 0x0001e8000c101b04 */
[----:B0-----:R0:W5:Y:S01]  /*12820*/  LDL.64 R10, [R30] ;  /* 0x000000001e0a7983 */ /* 0x0011620000100a00 */
[----:B------:R-:W-:Y:S02]  /*12830*/  LOP3.LUT R5, R5, 0x26, RZ, 0xc0, !PT ;  /* 0x0000002605057812 */ /* 0x000fe400078ec0ff */
[----:B------:R-:W-:Y:S01]  /*12840*/  LOP3.LUT R4, R15, 0x7ffff, RZ, 0xc0, !PT ;  /* 0x0007ffff0f047812 */ /* 0x000fe200078ec0ff */
[----:B------:R-:W-:Y:S01]  /*12850*/  IMAD.MOV.U32 R17, RZ, RZ, RZ ;  /* 0x000000ffff117224 */ /* 0x000fe200078e00ff */
[----:B------:R-:W-:Y:S02]  /*12860*/  LOP3.LUT R16, R16, 0x7ffff, RZ, 0xc0, !PT ;  /* 0x0007ffff10107812 */ /* 0x000fe400078ec0ff */
[----:B------:R-:W-:-:S03]  /*12870*/  LOP3.LUT R13, R13, 0x2b, RZ, 0xc0, !PT ;  /* 0x0000002b0d0d7812 */ /* 0x000fc600078ec0ff */
[----:B------:R1:W-:Y:S01]  /*12880*/  STG.E.64 desc[UR4][R2.64+0x1a00], R16 ;  /* 0x001a001002007986 */ /* 0x0003e2000c101b04 */
[----:B------:R-:W-:Y:S01]  /*12890*/  LOP3.LUT R23, R23, 0x2c, RZ, 0xc0, !PT ;  /* 0x0000002c17177812 */ /* 0x000fe200078ec0ff */
[C---:B0-----:R-:W-:Y:S02]  /*128a0*/  VIADD R30, R22.reuse, 0x1a2 ;  /* 0x000001a2161e7836 */ /* 0x041fe40000000000 */
[----:B-1----:R-:W-:Y:S01]  /*128b0*/  VIADD R16, R22, 0x169 ;  /* 0x0000016916107836 */ /* 0x002fe20000000000 */
[----:B------:R0:W-:Y:S02]  /*128c0*/  STG.E.64 desc[UR4][R2.64+0x1900], R24 ;  /* 0x0019001802007986 */ /* 0x0001e4000c101b04 */
[----:B------:R-:W-:Y:S01]  /*128d0*/  LEA.HI R15, R30, -R21, RZ, 0x1a ;  /* 0x800000151e0f7211 */ /* 0x000fe200078fd0ff */
[----:B0-----:R-:W-:Y:S01]  /*128e0*/  VIADD R24, R22, 0x227 ;  /* 0x0000022716187836 */ /* 0x001fe20000000000 */
[----:B--2---:R-:W-:Y:S01]  /*128f0*/  SHF.R.U64 R8, R8, R5, R9 ;  /* 0x0000000508087219 */ /* 0x004fe20000001209 */
[----:B------:R-:W-:Y:S01]  /*12900*/  IMAD.MOV.U32 R5, RZ, RZ, RZ ;  /* 0x000000ffff057224 */ /* 0x000fe200078e00ff */
[----:B------:R-:W-:-:S04]  /*12910*/  LOP3.LUT R9, R20, 0x25, RZ, 0xc0, !PT ;  /* 0x0000002514097812 */ /* 0x000fc800078ec0ff */
[----:B------:R0:W-:Y:S02]  /*12920*/  STG.E.64 desc[UR4][R2.64+0x1e00], R4 ;  /* 0x001e000402007986 */ /* 0x0001e4000c101b04 */
[----:B0-----:R-:W-:Y:S01]  /*12930*/  LOP3.LUT R4, R8, 0x7ffff, RZ, 0xc0, !PT ;  /* 0x0007ffff08047812 */ /* 0x001fe200078ec0ff */
[----:B------:R-:W-:-:S04]  /*12940*/  VIADD R8, R22, 0x143 ;  /* 0x0000014316087836 */ /* 0x000fc80000000000 */
[----:B------:R0:W-:Y:S02]  /*12950*/  STG.E.64 desc[UR4][R2.64+0x200], R4 ;  /* 0x0002000402007986 */ /* 0x0001e4000c101b04 */
[----:B0-----:R-:W-:Y:S02]  /*12960*/  LEA.HI R5, R16, -R21, RZ, 0x1a ;  /* 0x8000001510057211 */ /* 0x001fe400078fd0ff */
[----:B----4-:R-:W-:Y:S02]  /*12970*/  SHF.R.U64 R26, R26, R9, R27 ;  /* 0x000000091a1a7219 */ /* 0x010fe4000000121b */
[----:B------:R-:W-:Y:S02]  /*12980*/  LEA.HI R9, R8, -R21, RZ, 0x1a ;  /* 0x8000001508097211 */ /* 0x000fe400078fd0ff */
[----:B---3--:R-:W-:-:S03]  /*12990*/  SHF.R.U64 R13, R18, R13, R19 ;  /* 0x0000000d120d7219 */ /* 0x008fc60000001213 */
[--C-:B------:R-:W-:Y:S01]  /*129a0*/  IMAD R4, R9, 0x8, R0.reuse ;  /* 0x0000000809047824 */ /* 0x100fe200078e0200 */
[----:B-----5:R-:W-:Y:S01]  /*129b0*/  SHF.R.U64 R6, R6, R23, R7 ;  /* 0x0000001706067219 */ /* 0x020fe20000001207 */
[----:B------:R-:W-:Y:S01]  /*129c0*/  IMAD.MOV.U32 R7, RZ, RZ, RZ ;  /* 0x000000ffff077224 */ /* 0x000fe200078e00ff */
[----:B------:R-:W-:Y:S01]  /*129d0*/  LOP3.LUT R32, R13, 0x7ffff, RZ, 0xc0, !PT ;  /* 0x0007ffff0d207812 */ /* 0x000fe200078ec0ff */
[--C-:B------:R-:W-:Y:S01]  /*129e0*/  IMAD R13, R5, 0x8, R0.reuse ;  /* 0x00000008050d7824 */ /* 0x100fe200078e0200 */
[----:B------:R-:W-:Y:S01]  /*129f0*/  LOP3.LUT R9, R14, 0x24, RZ, 0xc0, !PT ;  /* 0x000000240e097812 */ /* 0x000fe200078ec0ff */
[----:B------:R-:W2:Y:S01]  /*12a00*/  LDL.64 R4, [R4] ;  /* 0x0000000004047983 */ /* 0x000ea20000100a00 */
[----:B------:R-:W-:Y:S01]  /*12a10*/  LOP3.LUT R6, R6, 0x7ffff, RZ, 0xc0, !PT ;  /* 0x0007ffff06067812 */ /* 0x000fe200078ec0ff */
[----:B------:R-:W-:Y:S01]  /*12a20*/  IMAD.MOV.U32 R19, RZ, RZ, RZ ;  /* 0x000000ffff137224 */ /* 0x000fe200078e00ff */
[----:B------:R-:W-:Y:S01]  /*12a30*/  LOP3.LUT R18, R26, 0x7ffff, RZ, 0xc0, !PT ;  /* 0x0007ffff1a127812 */ /* 0x000fe200078ec0ff */
[----:B------:R-:W-:Y:S01]  /*12a40*/  VIADD R26, R22, 0x201 ;  /* 0x00000201161a7836 */ /* 0x000fe20000000000 */
[----:B------:R-:W-:Y:S01]  /*12a50*/  SHF.R.U64 R29, R28, R9, R29 ;  /* 0x000000091c1d7219 */ /* 0x000fe2000000121d */
[C---:B------:R-:W-:Y:S01]  /*12a60*/  VIADD R28, R22.reuse, 0x1c8 ;  /* 0x000001c8161c7836 */ /* 0x040fe20000000000 */
[----:B------:R0:W-:Y:S01]  /*12a70*/  STG.E.64 desc[UR4][R2.64+0x400], R6 ;  /* 0x0004000602007986 */ /* 0x0001e2000c101b04 */
[----:B------:R-:W-:Y:S01]  /*12a80*/  VIADD R22, R22, 0x24d ;  /* 0x0000024d16167836 */ /* 0x000fe20000000000 */
[----:B------:R-:W-:Y:S01]  /*12a90*/  LOP3.LUT R9, R12, 0x2a, RZ, 0xc0, !PT ;  /* 0x0000002a0c097812 */ /* 0x000fe200078ec0ff */
[----:B------:R-:W-:Y:S01]  /*12aa0*/  IMAD R12, R15, 0x8, R0 ;  /* 0x000000080f0c7824 */ /* 0x000fe200078e0200 */
[----:B------:R1:W-:Y:S01]  /*12ab0*/  STG.E.64 desc[UR4][R2.64+0x700], R18 ;  /* 0x0007001202007986 */ /* 0x0003e2000c101b04 */
[----:B------:R-:W-:-:S02]  /*12ac0*/  LEA.HI R17, R28, -R21, RZ, 0x1a ;  /* 0x800000151c117211 */ /* 0x000fc400078fd0ff */
[-C--:B------:R-:W-:Y:S01]  /*12ad0*/  LEA.HI R15, R24, -R21.reuse, RZ, 0x1a ;  /* 0x80000015180f7211 */ /* 0x080fe200078fd0ff */
[----:B0-----:R-:W3:Y:S01]  /*12ae0*/  LDL.64 R6, [R13] ;  /* 0x000000000d067983 */ /* 0x001ee20000100a00 */
[-C--:B-1----:R-:W-:Y:S02]  /*12af0*/  LEA.HI R19, R26, -R21.reuse, RZ, 0x1a ;  /* 0x800000151a137211 */ /* 0x082fe400078fd0ff */
[----:B------:R-:W-:Y:S01]  /*12b00*/  LEA.HI R21, R22, -R21, RZ, 0x1a ;  /* 0x8000001516157211 */ /* 0x000fe200078fd0ff */
[--C-:B------:R-:W-:Y:S01]  /*12b10*/  IMAD R18, R15, 0x8, R0.reuse ;  /* 0x000000080f127824 */ /* 0x100fe200078e0200 */
[----:B------:R-:W4:Y:S01]  /*12b20*/  LDL.64 R12, [R12] ;  /* 0x000000000c0c7983 */ /* 0x000f220000100a00 */
[--C-:B------:R-:W-:Y:S02]  /*12b30*/  IMAD R14, R17, 0x8, R0.reuse ;  /* 0x00000008110e7824 */ /* 0x100fe400078e0200 */
[--C-:B------:R-:W-:Y:S02]  /*12b40*/  IMAD R20, R21, 0x8, R0.reuse ;  /* 0x0000000815147824 */ /* 0x100fe400078e0200 */
[----:B------:R-:W-:-:S02]  /*12b50*/  IMAD R17, R19, 0x8, R0 ;  /* 0x0000000813117824 */ /* 0x000fc400078e0200 */
[----:B------:R-:W5:Y:S04]  /*12b60*/  LDL.64 R18, [R18] ;  /* 0x0000000012127983 */ /* 0x000f680000100a00 */
[----:B------:R-:W5:Y:S04]  /*12b70*/  LDL.64 R14, [R14] ;  /* 0x000000000e0e7983 */ /* 0x000f680000100a00 */
[----:B------:R-:W5:Y:S01]  /*12b80*/  LDL.64 R20, [R20] ;  /* 0x0000000014147983 */ /* 0x000f620000100a00 */
[----:B------:R-:W-:-:S03]  /*12b90*/  SHF.R.U64 R9, R10, R9, R11 ;  /* 0x000000090a097219 */ /* 0x000fc6000000120b */
[----:B------:R0:W5:Y:S01]  /*12ba0*/  LDL.64 R10, [R17] ;  /* 0x00000000110a7983 */ /* 0x0001620000100a00 */
[----:B------:R-:W-:Y:S02]  /*12bb0*/  LOP3.LUT R23, R8, 0x23, RZ, 0xc0, !PT ;  /* 0x0000002308177812 */ /* 0x000fe400078ec0ff */
[----:B------:R-:W-:Y:S01]  /*12bc0*/  LOP3.LUT R8, R9, 0x7ffff, RZ, 0xc0, !PT ;  /* 0x0007ffff09087812 */ /* 0x000fe200078ec0ff */
[----:B------:R-:W-:Y:S01]  /*12bd0*/  IMAD.MOV.U32 R9, RZ, RZ, RZ ;  /* 0x000000ffff097224 */ /* 0x000fe200078e00ff */
[----:B------:R-:W-:-:S04]  /*12be0*/  LOP3.LUT R25, R28, 0x28, RZ, 0xc0, !PT ;  /* 0x000000281c197812 */ /* 0x000fc800078ec0ff */
[----:B------:R-:W-:Y:S01]  /*12bf0*/  STG.E.64 desc[UR4][R2.64+0xe00], R8 ;  /* 0x000e000802007986 */ /* 0x000fe2000c101b04 */
[----:B------:R-:W-:Y:S02]  /*12c00*/  IMAD.MOV.U32 R33, RZ, RZ, RZ ;  /* 0x000000ffff217224 */ /* 0x000fe400078e00ff */
[----:B0-----:R-:W-:-:S03]  /*12c10*/  IMAD.MOV.U32 R17, RZ, RZ, RZ ;  /* 0x000000ffff117224 */ /* 0x001fc600078e00ff */
        /* <DEDUP_REMOVED lines=10> */
[----:B------:R0:W-:Y:S03]  /*12cc0*/  STG.E.64 desc[UR4][R2.64+0xc00], R4 ;  /* 0x000c000402007986 */ /* 0x0001e6000c101b04 */
[----:B----4-:R-:W-:Y:S01]  /*12cd0*/  SHF.R.U64 R23, R12, R23, R13 ;  /* 0x000000170c177219 */ /* 0x010fe2000000120d */
[----:B------:R1:W-:Y:S01]  /*12ce0*/  STG.E.64 desc[UR4][R2.64+0x1100], R6 ;  /* 0x0011000602007986 */ /* 0x0003e2000c101b04 */
[----:B------:R-:W-:-:S04]  /*12cf0*/  LOP3.LUT R13, R24, 0x27, RZ, 0xc0, !PT ;  /* 0x00000027180d7812 */ /* 0x000fc800078ec0ff */
[----:B-----5:R-:W-:Y:S02]  /*12d00*/  SHF.R.U64 R13, R18, R13, R19 ;  /* 0x0000000d120d7219 */ /* 0x020fe40000001213 */
[----:B0-----:R-:W-:Y:S02]  /*12d10*/  LOP3.LUT R5, R26, 0x21, RZ, 0xc0, !PT ;  /* 0x000000211a057812 */ /* 0x001fe400078ec0ff */
[----:B-1----:R-:W-:Y:S02]  /*12d20*/  LOP3.LUT R7, R22, 0x2d, RZ, 0xc0, !PT ;  /* 0x0000002d16077812 */ /* 0x002fe400078ec0ff */
[----:B------:R-:W-:Y:S02]  /*12d30*/  SHF.R.U64 R25, R14, R25, R15 ;  /* 0x000000190e197219 */ /* 0x000fe4000000120f */
[----:B------:R-:W-:Y:S01]  /*12d40*/  SHF.R.U64 R12, R20, R7, R21 ;  /* 0x00000007140c7219 */ /* 0x000fe20000001215 */
[----:B------:R-:W-:Y:S01]  /*12d50*/  IMAD.MOV.U32 R7, RZ, RZ, RZ ;  /* 0x000000ffff077224 */ /* 0x000fe200078e00ff */
[----:B------:R-:W-:-:S02]  /*12d60*/  LOP3.LUT R4, R23, 0x7ffff, RZ, 0xc0, !PT ;  /* 0x0007ffff17047812 */ /* 0x000fc400078ec0ff */
[----:B------:R-:W-:Y:S02]  /*12d70*/  LOP3.LUT R6, R25, 0x7ffff, RZ, 0xc0, !PT ;  /* 0x0007ffff19067812 */ /* 0x000fe400078ec0ff */
[----:B------:R-:W-:Y:S01]  /*12d80*/  SHF.R.U64 R8, R10, R5, R11 ;  /* 0x000000050a087219 */ /* 0x000fe2000000120b */
        /* <DEDUP_REMOVED lines=13> */
.L_x_21:
        /* <DEDUP_REMOVED lines=11> */
[----:B------:R-:W5:Y:S04]  /*12f10*/  LDG.E.64.CONSTANT R20, desc[UR4][R26.64+0x40] ;  /* 0x000040041a147981 */ /* 0x000f68000c1e9b00 */
[----:B------:R0:W5:Y:S01]  /*12f20*/  LDG.E.64.CONSTANT R22, desc[UR4][R26.64+0x48] ;  /* 0x000048041a167981 */ /* 0x000162000c1e9b00 */
[----:B------:R-:W-:-:S02]  /*12f30*/  VIADD R29, R24, -UR6 ;  /* 0x80000006181d7c36 */ /* 0x000fc40008000000 */
[----:B------:R-:W-:-:S04]  /*12f40*/  IMAD R24, R25, 0x240, RZ ;  /* 0x0000024019187824 */ /* 0x000fc800078e02ff */
[C---:B------:R-:W-:Y:S01]  /*12f50*/  VIADD R31, R24.reuse, 0x48 ;  /* 0x00000048181f7836 */ /* 0x040fe20000000000 */
[C---:B------:R-:W-:Y:S01]  /*12f60*/  LEA.HI R28, R24.reuse, -R0, RZ, 0x1a ;  /* 0x80000000181c7211 */ /* 0x040fe200078fd0ff */
[----:B------:R-:W-:-:S03]  /*12f70*/  VIADD R33, R24, 0x5a ;  /* 0x0000005a18217836 */ /* 0x000fc60000000000 */
[-C--:B0-----:R-:W-:Y:S02]  /*12f80*/  LEA.HI R27, R31, -R0.reuse, RZ, 0x1a ;  /* 0x800000001f1b7211 */ /* 0x081fe400078fd0ff */
[----:B------:R-:W-:Y:S01]  /*12f90*/  LEA.HI R33, R33, -R0, RZ, 0x1a ;  /* 0x8000000021217211 */ /* 0x000fe200078fd0ff */
[----:B--2---:R0:W-:Y:S04]  /*12fa0*/  STL.128 [R29], R4 ;  /* 0x000000041d007387 */ /* 0x0041e80000100c00 */
[----:B---3--:R-:W-:Y:S01]  /*12fb0*/  STL.128 [R29+0x10], R8 ;  /* 0x000010081d007387 */ /* 0x008fe20000100c00 */
[----:B0-----:R-:W-:-:S03]  /*12fc0*/  IMAD R4, R28, 0x8, R29 ;  /* 0x000000081c047824 */ /* 0x001fc600078e021d */
[----:B----4-:R0:W-:Y:S01]  /*12fd0*/  STL.128 [R29+0x20], R12 ;  /* 0x0000200c1d007387 */ /* 0x0101e20000100c00 */
[----:B------:R-:W-:-:S03]  /*12fe0*/  IMAD R28, R28, 0x8, R4 ;  /* 0x000000081c1c7824 */ /* 0x000fc600078e0204 */
[----:B-----5:R-:W-:Y:S01]  /*12ff0*/  STL.128 [R29+0x30], R16 ;  /* 0x000030101d007387 */ /* 0x020fe20000100c00 */
[----:B------:R-:W-:-:S03]  /*13000*/  IMAD R6, R33, 0x8, R4 ;  /* 0x0000000821067824 */ /* 0x000fc600078e0204 */
[----:B------:R1:W-:Y:S04]  /*13010*/  STL.128 [R29+0x40], R20 ;  /* 0x000040141d007387 */ /* 0x0003e80000100c00 */
[----:B------:R-:W2:Y:S01]  /*13020*/  LDL.64 R30, [R28] ;  /* 0x000000001c1e7983 */ /* 0x000ea20000100a00 */
[----:B------:R-:W-:-:S03]  /*13030*/  IMAD R27, R27, 0x8, R4 ;  /* 0x000000081b1b7824 */ /* 0x000fc600078e0204 */
[----:B0-----:R-:W3:Y:S04]  /*13040*/  LDL R13, [R28+0x8] ;  /* 0x000008001c0d7983 */ /* 0x001ee80000100800 */
[----:B------:R-:W4:Y:S01]  /*13050*/  LDL.64 R6, [R6] ;  /* 0x0000000006067983 */ /* 0x000f220000100a00 */
[----:B------:R-:W-:-:S03]  /*13060*/  VIADD R5, R24, 0x7e ;  /* 0x0000007e18057836 */ /* 0x000fc60000000000 */
[----:B------:R-:W5:Y:S02]  /*13070*/  LDL.64 R26, [R27] ;  /* 0x000000001b1a7983 */ /* 0x000f640000100a00 */
[----:B------:R-:W-:-:S05]  /*13080*/  LEA.HI R5, R5, -R0, RZ, 0x1a ;  /* 0x8000000005057211 */ /* 0x000fca00078fd0ff */
[----:B------:R-:W-:-:S05]  /*13090*/  IMAD R15, R5, 0x8, R4 ;  /* 0x00000008050f7824 */ /* 0x000fca00078e0204 */
[----:B------:R-:W5:Y:S04]  /*130a0*/  LDL R5, [R15+0x4] ;  /* 0x000004000f057983 */ /* 0x000f680000100800 */
[----:B------:R0:W5:Y:S01]  /*130b0*/  LDL R14, [R15+0x8] ;  /* 0x000008000f0e7983 */ /* 0x0001620000100800 */
[----:B------:R-:W-:-:S05]  /*130c0*/  VIADD R9, R24, 0x90 ;  /* 0x0000009018097836 */ /* 0x000fca0000000000 */
[----:B------:R-:W-:-:S05]  /*130d0*/  LEA.HI R9, R9, -R0, RZ, 0x1a ;  /* 0x8000000009097211 */ /* 0x000fca00078fd0ff */
[----:B------:R-:W-:Y:S02]  /*130e0*/  IMAD R10, R9, 0x8, R4 ;  /* 0x00000008090a7824 */ /* 0x000fe400078e0204 */
[----:B------:R-:W-:-:S04]  /*130f0*/  IMAD.WIDE.U32 R8, R25, 0x8, R2 ;  /* 0x0000000819087825 */ /* 0x000fc800078e0002 */
[----:B------:R-:W-:Y:S01]  /*13100*/  IMAD.MOV.U32 R3, RZ, RZ, RZ ;  /* 0x000000ffff037224 */ /* 0x000fe200078e00ff */
[----:B------:R-:W5:Y:S01]  /*13110*/  LDL.64 R10, [R10] ;  /* 0x000000000a0a7983 */ /* 0x000f620000100a00 */
[C---:B0-----:R-:W-:Y:S02]  /*13120*/  VIADD R15, R24.reuse, 0xc6 ;  /* 0x000000c6180f7836 */ /* 0x041fe40000000000 */
[C---:B-1----:R-:W-:Y:S02]  /*13130*/  VIADD R21, R24.reuse, 0xd8 ;  /* 0x000000d818157836 */ /* 0x042fe40000000000 */
[C---:B------:R-:W-:Y:S01]  /*13140*/  VIADD R25, R24.reuse, 0x10e ;  /* 0x0000010e18197836 */ /* 0x040fe20000000000 */
[-C--:B------:R-:W-:Y:S01]  /*13150*/  LEA.HI R15, R15, -R0.reuse, RZ, 0x1a ;  /* 0x800000000f0f7211 */ /* 0x080fe200078fd0ff */
[----:B------:R-:W-:Y:S01]  /*13160*/  VIADD R23, R24, 0xfc ;  /* 0x000000fc18177836 */ /* 0x000fe20000000000 */
[-C--:B------:R-:W-:Y:S01]  /*13170*/  LEA.HI R21, R21, -R0.reuse, RZ, 0x1a ;  /* 0x8000000015157211 */ /* 0x080fe200078fd0ff */
[----:B------:R-:W-:Y:S01]  /*13180*/  IMAD.MOV.U32 R19, RZ, RZ, RZ ;  /* 0x000000ffff137224 */ /* 0x000fe200078e00ff */
[-C--:B------:R-:W-:Y:S01]  /*13190*/  LEA.HI R25, R25, -R0.reuse, RZ, 0x1a ;  /* 0x8000000019197211 */ /* 0x080fe200078fd0ff */
[----:B------:R-:W-:Y:S01]  /*131a0*/  IMAD R15, R15, 0x8, R4 ;  /* 0x000000080f0f7824 */ /* 0x000fe200078e0204 */
[----:B------:R-:W-:-:S02]  /*131b0*/  LEA.HI R23, R23, -R0, RZ, 0x1a ;  /* 0x8000000017177211 */ /* 0x000fc400078fd0ff */
[--C-:B--2---:R-:W-:Y:S02]  /*131c0*/  SHF.R.U64 R12, R30, 0x12, R31.reuse ;  /* 0x000000121e0c7819 */ /* 0x104fe4000000121f */
[----:B------:R-:W-:Y:S02]  /*131d0*/  SHF.R.U32.HI R17, RZ, 0x4, R31 ;  /* 0x00000004ff117819 */ /* 0x000fe4000001161f */
[----:B---3--:R-:W-:Y:S01]  /*131e0*/  SHF.L.W.U32.HI R30, R31, 0xa, R13 ;  /* 0x0000000a1f1e7819 */ /* 0x008fe20000010e0d */
[----:B------:R-:W-:Y:S01]  /*131f0*/  IMAD.MOV.U32 R13, RZ, RZ, RZ ;  /* 0x000000ffff0d7224 */ /* 0x000fe200078e00ff */
[----:B------:R-:W-:Y:S02]  /*13200*/  LOP3.LUT R12, R12, 0x3ffff, RZ, 0xc0, !PT ;  /* 0x0003ffff0c0c7812 */ /* 0x000fe400078ec0ff */
[----:B------:R-:W-:Y:S02]  /*13210*/  LOP3.LUT R2, R17, 0x3ffff, RZ, 0xc0, !PT ;  /* 0x0003ffff11027812 */ /* 0x000fe400078ec0ff */
[----:B----4-:R-:W-:Y:S01]  /*13220*/  SHF.R.U64 R7, R6, 0x1a, R7 ;  /* 0x0000001a06077819 */ /* 0x010fe20000001207 */
[----:B------:R0:W-:Y:S01]  /*13230*/  STG.E.64 desc[UR4][R8.64+0x100], R12 ;  /* 0x0001000c08007986 */ /* 0x0001e2000c101b04 */
[----:B-----5:R-:W-:-:S02]  /*13240*/  SHF.R.U64 R16, R26, 0x8, R27 ;  /* 0x000000081a107819 */ /* 0x020fc4000000121b */
[----:B------:R-:W-:Y:S01]  /*13250*/  LOP3.LUT R18, R7, 0x3ffff, RZ, 0xc0, !PT ;  /* 0x0003ffff07127812 */ /* 0x000fe200078ec0ff */
[----:B------:R1:W-:Y:S01]  /*13260*/  STG.E.64 desc[UR4][R8.64+0x200], R2 ;  /* 0x0002000208007986 */ /* 0x0003e2000c101b04 */
[----:B------:R-:W-:Y:S01]  /*13270*/  LOP3.LUT R6, R30, 0x3ffff, RZ, 0xc0, !PT ;  /* 0x0003ffff1e067812 */ /* 0x000fe200078ec0ff */
[----:B------:R-:W-:Y:S01]  /*13280*/  IMAD.MOV.U32 R7, RZ, RZ, RZ ;  /* 0x000000ffff077224 */ /* 0x000fe200078e00ff */
[----:B------:R-:W-:Y:S01]  /*13290*/  LOP3.LUT R16, R16, 0x3ffff, RZ, 0xc0, !PT ;  /* 0x0003ffff10107812 */ /* 0x000fe200078ec0ff */
[----:B0-----:R-:W-:Y:S02]  /*132a0*/  VIADD R13, R24, 0xb4 ;  /* 0x000000b4180d7836 */ /* 0x001fe40000000000 */
[----:B------:R-:W-:-:S03]  /*132b0*/  IMAD.MOV.U32 R17, RZ, RZ, RZ ;  /* 0x000000ffff117224 */ /* 0x000fc600078e00ff */
[-C--:B-1----:R-:W-:Y:S01]  /*132c0*/  LEA.HI R3, R13, -R0.reuse, RZ, 0x1a ;  /* 0x800000000d037211 */ /* 0x082fe200078fd0ff */
[C---:B------:R-:W-:Y:S01]  /*132d0*/  VIADD R27, R24.reuse, 0x132 ;  /* 0x00000132181b7836 */ /* 0x040fe20000000000 */
[----:B------:R0:W-:Y:S01]  /*132e0*/  STG.E.64 desc[UR4][R8.64+0x300], R6 ;  /* 0x0003000608007986 */ /* 0x0001e2000c101b04 */
[C---:B------:R-:W-:Y:S02]  /*132f0*/  VIADD R13, R24.reuse, 0x144 ;  /* 0x00000144180d7836 */ /* 0x040fe40000000000 */
[----:B------:R-:W-:Y:S01]  /*13300*/  IMAD R2, R3, 0x8, R4 ;  /* 0x0000000803027824 */ /* 0x000fe200078e0204 */
[----:B------:R1:W-:Y:S01]  /*13310*/  STG.E.64 desc[UR4][R8.64+0x400], R16 ;  /* 0x0004001008007986 */ /* 0x0003e2000c101b04 */
[C---:B------:R-:W-:Y:S01]  /*13320*/  VIADD R3, R24.reuse, 0x17a ;  /* 0x0000017a18037836 */ /* 0x040fe20000000000 */
[-C--:B------:R-:W-:Y:S02]  /*13330*/  LEA.HI R27, R27, -R0.reuse, RZ, 0x1a ;  /* 0x800000001b1b7211 */ /* 0x080fe400078fd0ff */
[----:B------:R2:W-:Y:S01]  /*13340*/  STG.E.64 desc[UR4][R8.64+0x500], R18 ;  /* 0x0005001208007986 */ /* 0x0005e2000c101b04 */
[----:B------:R-:W-:Y:S01]  /*13350*/  LEA.HI R13, R13, -R0, RZ, 0x1a ;  /* 0x800000000d0d7211 */ /* 0x000fe200078fd0ff */
[----:B0-----:R-:W-:-:S02]  /*13360*/  VIADD R7, R24, 0x156 ;  /* 0x0000015618077836 */ /* 0x001fc40000000000 */
[----:B------:R-:W3:Y:S01]  /*13370*/  LDL R28, [R2+0x4] ;  /* 0x00000400021c7983 */ /* 0x000ee20000100800 */
[--C-:B------:R-:W-:Y:S02]  /*13380*/  IMAD R6, R23, 0x8, R4.reuse ;  /* 0x0000000817067824 */ /* 0x100fe400078e0204 */
[--C-:B-1----:R-:W-:Y:S01]  /*13390*/  IMAD R16, R25, 0x8, R4.reuse ;  /* 0x0000000819107824 */ /* 0x102fe200078e0204 */
[----:B------:R-:W3:Y:S01]  /*133a0*/  LDL R29, [R2+0x8] ;  /* 0x00000800021d7983 */ /* 0x000ee20000100800 */
[--C-:B--2---:R-:W-:Y:S01]  /*133b0*/  IMAD R18, R21, 0x8, R4.reuse ;  /* 0x0000000815127824 */ /* 0x104fe200078e0204 */
[-C--:B------:R-:W-:Y:S02]  /*133c0*/  LEA.HI R7, R7, -R0.reuse, RZ, 0x1a ;  /* 0x8000000007077211 */ /* 0x080fe400078fd0ff */
[----:B------:R-:W2:Y:S01]  /*133d0*/  LDL.64 R20, [R15] ;  /* 0x000000000f147983 */ /* 0x000ea20000100a00 */
[----:B------:R-:W-:Y:S01]  /*133e0*/  LEA.HI R3, R3, -R0, RZ, 0x1a ;  /* 0x8000000003037211 */ /* 0x000fe200078fd0ff */
[----:B------:R-:W-:Y:S01]  /*133f0*/  IMAD R27, R27, 0x8, R4 ;  /* 0x000000081b1b7824 */ /* 0x000fe200078e0204 */
[----:B------:R-:W-:Y:S01]  /*13400*/  SHF.L.W.U32.HI R5, R5, 0x2, R14 ;  /* 0x0000000205057819 */ /* 0x000fe20000010e0e */
[----:B------:R-:W4:Y:S01]  /*13410*/  LDL.64 R16, [R16] ;  /* 0x0000000010107983 */ /* 0x000f220000100a00 */
[----:B------:R-:W-:-:S02]  /*13420*/  IMAD R14, R13, 0x8, R4 ;  /* 0x000000080d0e7824 */ /* 0x000fc400078e0204 */
[--C-:B------:R-:W-:Y:S01]  /*13430*/  IMAD R12, R7, 0x8, R4.reuse ;  /* 0x00000008070c7824 */ /* 0x100fe200078e0204 */
[----:B------:R-:W5:Y:S01]  /*13440*/  LDL R23, [R6+0x4] ;  /* 0x0000040006177983 */ /* 0x000f620000100800 */
[----:B------:R-:W-:-:S03]  /*13450*/  IMAD R30, R3, 0x8, R4 ;  /* 0x00000008031e7824 */ /* 0x000fc600078e0204 */
[----:B------:R-:W5:Y:S01]  /*13460*/  LDL R25, [R6+0x8] ;  /* 0x0000080006197983 */ /* 0x000f620000100800 */
[----:B------:R-:W-:-:S03]  /*13470*/  LOP3.LUT R26, R5, 0x3ffff, RZ, 0xc0, !PT ;  /* 0x0003ffff051a7812 */ /* 0x000fc600078ec0ff */
[----:B------:R-:W5:Y:S04]  /*13480*/  LDL R7, [R27+0x4] ;  /* 0x000004001b077983 */ /* 0x000f680000100800 */
[----:B------:R0:W5:Y:S04]  /*13490*/  LDL R22, [R27+0x8] ;  /* 0x000008001b167983 */ /* 0x0001680000100800 */
[----:B------:R-:W5:Y:S04]  /*134a0*/  LDL.64 R18, [R18] ;  /* 0x0000000012127983 */ /* 0x000f680000100a00 */
[----:B------:R-:W5:Y:S04]  /*134b0*/  LDL.64 R14, [R14] ;  /* 0x000000000e0e7983 */ /* 0x000f680000100a00 */
[----:B------:R-:W5:Y:S04]  /*134c0*/  LDL R5, [R30+0x4] ;  /* 0x000004001e057983 */ /* 0x000f680000100800 */
[----:B------:R-:W5:Y:S04]  /*134d0*/  LDL R6, [R30+0x8] ;  /* 0x000008001e067983 */ /* 0x000f680000100800 */
[----:B------:R-:W5:Y:S01]  /*134e0*/  LDL.64 R12, [R12] ;  /* 0x000000000c0c7983 */ /* 0x000f620000100a00 */
[----:B------:R-:W-:-:S05]  /*134f0*/  VIADD R3, R24, 0x18c ;  /* 0x0000018c18037836 */ /* 0x000fca0000000000 */
[----:B------:R-:W-:-:S05]  /*13500*/  LEA.HI R3, R3, -R0, RZ, 0x1a ;  /* 0x8000000003037211 */ /* 0x000fca00078fd0ff */
[----:B------:R-:W-:-:S06]  /*13510*/  IMAD R3, R3, 0x8, R4 ;  /* 0x0000000803037824 */ /* 0x000fcc00078e0204 */
[----:B------:R-:W5:Y:S01]  /*13520*/  LDL.64 R2, [R3] ;  /* 0x0000000003027983 */ /* 0x000f620000100a00 */
[----:B------:R-:W-:Y:S01]  /*13530*/  SHF.R.U64 R10, R10, 0x10, R11 ;  /* 0x000000100a0a7819 */ /* 0x000fe2000000120b */
[----:B------:R-:W-:-:S03]  /*13540*/  IMAD.MOV.U32 R11, RZ, RZ, RZ ;  /* 0x000000ffff0b7224 */ /* 0x000fc600078e00ff */
[----:B------:R-:W-:-:S05]  /*13550*/  LOP3.LUT R10, R10, 0x3ffff, RZ, 0xc0, !PT ;  /* 0x0003ffff0a0a7812 */ /* 0x000fca00078ec0ff */
[----:B------:R1:W-:Y:S01]  /*13560*/  STG.E.64 desc[UR4][R8.64+0x800], R10 ;  /* 0x0008000a08007986 */ /* 0x0003e2000c101b04 */
[----:B0-----:R-:W-:-:S05]  /*13570*/  IMAD.MOV.U32 R27, RZ, RZ, RZ ;  /* 0x000000ffff1b7224 */ /* 0x001fca00078e00ff */
[----:B------:R-:W-:Y:S01]  /*13580*/  STG.E.64 desc[UR4][R8.64+0x700], R26 ;  /* 0x0007001a08007986 */ /* 0x000fe2000c101b04 */
[----:B------:R-:W-:-:S05]  /*13590*/  VIADD R31, R24, 0x168 ;  /* 0x00000168181f7836 */ /* 0x000fca0000000000 */
[----:B------:R-:W-:Y:S02]  /*135a0*/  LEA.HI R31, R31, -R0, RZ, 0x1a ;  /* 0x800000001f1f7211 */ /* 0x000fe400078fd0ff */
[----:B---3--:R-:W-:Y:S02]  /*135b0*/  SHF.L.W.U32.HI R28, R28, 0xc, R29 ;  /* 0x0000000c1c1c7819 */ /* 0x008fe40000010e1d */
[----:B--2---:R-:W-:Y:S02]  /*135c0*/  SHF.R.U64 R21, R20, 0x6, R21 ;  /* 0x0000000614157819 */ /* 0x004fe40000001215 */
[----:B------:R-:W-:Y:S02]  /*135d0*/  LOP3.LUT R20, R28, 0x3ffff, RZ, 0xc0, !PT ;  /* 0x0003ffff1c147812 */ /* 0x000fe400078ec0ff */
[----:B-1----:R-:W-:Y:S01]  /*135e0*/  LOP3.LUT R10, R21, 0x3ffff, RZ, 0xc0, !PT ;  /* 0x0003ffff150a7812 */ /* 0x002fe200078ec0ff */
[----:B------:R-:W-:Y:S01]  /*135f0*/  IMAD.MOV.U32 R21, RZ, RZ, RZ ;  /* 0x000000ffff157224 */ /* 0x000fe200078e00ff */
[----:B----4-:R-:W-:-:S02]  /*13600*/  SHF.R.U64 R17, R16, 0xe, R17 ;  /* 0x0000000e10117819 */ /* 0x010fc40000001211 */
[----:B-----5:R-:W-:Y:S02]  /*13610*/  SHF.L.W.U32.HI R23, R23, 0x4, R25 ;  /* 0x0000000417177819 */ /* 0x020fe40000010e19 */
[----:B------:R0:W-:Y:S02]  /*13620*/  STG.E.64 desc[UR4][R8.64+0xa00], R20 ;  /* 0x000a001408007986 */ /* 0x0001e4000c101b04 */
[----:B------:R-:W-:Y:S02]  /*13630*/  LOP3.LUT R16, R23, 0x3ffff, RZ, 0xc0, !PT ;  /* 0x0003ffff17107812 */ /* 0x000fe400078ec0ff */
[----:B------:R-:W-:Y:S02]  /*13640*/  SHF.L.W.U32.HI R7, R7, 0xe, R22 ;  /* 0x0000000e07077819 */ /* 0x000fe40000010e16 */
[----:B------:R-:W-:Y:S01]  /*13650*/  LOP3.LUT R22, R17, 0x3ffff, RZ, 0xc0, !PT ;  /* 0x0003ffff11167812 */ /* 0x000fe200078ec0ff */
[----:B------:R-:W-:Y:S01]  /*13660*/  IMAD.MOV.U32 R17, RZ, RZ, RZ ;  /* 0x000000ffff117224 */ /* 0x000fe200078e00ff */
[----:B------:R-:W-:Y:S01]  /*13670*/  SHF.R.U64 R18, R18, 0x18, R19 ;  /* 0x0000001812127819 */ /* 0x000fe20000001213 */
[----:B0-----:R-:W-:Y:S01]  /*13680*/  VIADD R21, R24, 0x1c2 ;  /* 0x000001c218157836 */ /* 0x001fe20000000000 */
[----:B------:R-:W-:Y:S01]  /*13690*/  SHF.R.U64 R14, R14, 0x4, R15 ;  /* 0x000000040e0e7819 */ /* 0x000fe2000000120f */
[----:B------:R0:W-:Y:S01]  /*136a0*/  STG.E.64 desc[UR4][R8.64+0xb00], R10 ;  /* 0x000b000a08007986 */ /* 0x0001e2000c101b04 */
[----:B------:R-:W-:Y:S01]  /*136b0*/  LOP3.LUT R18, R18, 0x3ffff, RZ, 0xc0, !PT ;  /* 0x0003ffff12127812 */ /* 0x000fe200078ec0ff */
[----:B------:R-:W-:Y:S01]  /*136c0*/  IMAD.MOV.U32 R19, RZ, RZ, RZ ;  /* 0x000000ffff137224 */ /* 0x000fe200078e00ff */
[----:B------:R-:W-:Y:S01]  /*136d0*/  LEA.HI R21, R21, -R0, RZ, 0x1a ;  /* 0x8000000015157211 */ /* 0x000fe200078fd0ff */
[----:B------:R1:W-:Y:S01]  /*136e0*/  STG.E.64 desc[UR4][R8.64+0xe00], R16 ;  /* 0x000e001008007986 */ /* 0x0003e2000c101b04 */
[----:B------:R-:W-:Y:S01]  /*136f0*/  SHF.L.W.U32.HI R5, R5, 0x6, R6 ;  /* 0x0000000605057819 */ /* 0x000fe20000010e06 */
[----:B------:R-:W-:Y:S01]  /*13700*/  IMAD.MOV.U32 R23, RZ, RZ, RZ ;  /* 0x000000ffff177224 */ /* 0x000fe200078e00ff */
[----:B------:R-:W-:Y:S01]  /*13710*/  SHF.R.U64 R12, R12, 0x16, R13 ;  /* 0x000000160c0c7819 */ /* 0x000fe2000000120d */
[----:B------:R-:W-:Y:S01]  /*13720*/  IMAD.MOV.U32 R15, RZ, RZ, RZ ;  /* 0x000000ffff0f7224 */ /* 0x000fe200078e00ff */
[----:B------:R-:W-:Y:S01]  /*13730*/  LOP3.LUT R6, R14, 0x3ffff, RZ, 0xc0, !PT ;  /* 0x0003ffff0e067812 */ /* 0x000fe200078ec0ff */
[----:B------:R-:W-:Y:S01]  /*13740*/  VIADD R13, R24, 0x20a ;  /* 0x0000020a180d7836 */ /* 0x000fe20000000000 */
[----:B0-----:R-:W-:Y:S01]  /*13750*/  LOP3.LUT R10, R7, 0x3ffff, RZ, 0xc0, !PT ;  /* 0x0003ffff070a7812 */ /* 0x001fe200078ec0ff */
[----:B------:R-:W-:Y:S01]  /*13760*/  IMAD.MOV.U32 R7, RZ, RZ, RZ ;  /* 0x000000ffff077224 */ /* 0x000fe200078e00ff */
[----:B------:R-:W-:-:S02]  /*13770*/  LOP3.LUT R14, R12, 0x3ffff, RZ, 0xc0, !PT ;  /* 0x0003ffff0c0e7812 */ /* 0x000fc400078ec0ff */
[----:B-1----:R-:W-:Y:S01]  /*13780*/  LOP3.LUT R16, R5, 0x3ffff, RZ, 0xc0, !PT ;  /* 0x0003ffff05107812 */ /* 0x002fe200078ec0ff */
[C---:B------:R-:W-:Y:S01]  /*13790*/  VIADD R5, R24.reuse, 0x19e ;  /* 0x0000019e18057836 */ /* 0x040fe20000000000 */
[----:B------:R0:W-:Y:S01]  /*137a0*/  STG.E.64 desc[UR4][R8.64+0xc00], R18 ;  /* 0x000c001208007986 */ /* 0x0001e2000c101b04 */
[----:B------:R-:W-:-:S03]  /*137b0*/  VIADD R25, R24, 0x1f8 ;  /* 0x000001f818197836 */ /* 0x000fc60000000000 */
[----:B------:R1:W-:Y:S01]  /*137c0*/  STG.E.64 desc[UR4][R8.64+0xf00], R22 ;  /* 0x000f001608007986 */ /* 0x0003e2000c101b04 */
[----:B------:R-:W-:-:S03]  /*137d0*/  LEA.HI R5, R5, -R0, RZ, 0x1a ;  /* 0x8000000005057211 */ /* 0x000fc600078fd0ff */
[----:B------:R2:W-:Y:S04]  /*137e0*/  STG.E.64 desc[UR4][R8.64+0x1200], R6 ;  /* 0x0012000608007986 */ /* 0x0005e8000c101b04 */
[----:B------:R3:W-:Y:S01]  /*137f0*/  STG.E.64 desc[UR4][R8.64+0x1300], R14 ;  /* 0x0013000e08007986 */ /* 0x0007e2000c101b04 */
[----:B0-----:R-:W-:Y:S01]  /*13800*/  IMAD R18, R21, 0x8, R4 ;  /* 0x0000000815127824 */ /* 0x001fe200078e0204 */
[----:B------:R-:W-:Y:S01]  /*13810*/  LEA.HI R21, R13, -R0, RZ, 0x1a ;  /* 0x800000000d157211 */ /* 0x000fe200078fd0ff */
[C---:B-1----:R-:W-:Y:S01]  /*13820*/  VIADD R23, R24.reuse, 0x1d4 ;  /* 0x000001d418177836 */ /* 0x042fe20000000000 */
[----:B------:R0:W-:Y:S01]  /*13830*/  STG.E.64 desc[UR4][R8.64+0x1500], R16 ;  /* 0x0015001008007986 */ /* 0x0001e2000c101b04 */
[C---:B------:R-:W-:Y:S02]  /*13840*/  VIADD R13, R24.reuse, 0xea ;  /* 0x000000ea180d7836 */ /* 0x040fe40000000000 */
[C---:B--2---:R-:W-:Y:S01]  /*13850*/  VIADD R7, R24.reuse, 0x6c ;  /* 0x0000006c18077836 */ /* 0x044fe20000000000 */
[----:B------:R1:W-:Y:S01]  /*13860*/  STG.E.64 desc[UR4][R8.64+0x1100], R10 ;  /* 0x0011000a08007986 */ /* 0x0003e2000c101b04 */
[----:B------:R-:W-:-:S02]  /*13870*/  VIADD R19, R24, 0x1b0 ;  /* 0x000001b018137836 */ /* 0x000fc40000000000 */
[C---:B---3--:R-:W-:Y:S01]  /*13880*/  VIADD R15, R24.reuse, 0xa2 ;  /* 0x000000a2180f7836 */ /* 0x048fe20000000000 */
[-C--:B------:R-:W-:Y:S01]  /*13890*/  LEA.HI R25, R25, -R0.reuse, RZ, 0x1a ;  /* 0x8000000019197211 */ /* 0x080fe200078fd0ff */
[--C-:B------:R-:W-:Y:S01]  /*138a0*/  IMAD R14, R21, 0x8, R4.reuse ;  /* 0x00000008150e7824 */ /* 0x100fe200078e0204 */
[-C--:B------:R-:W-:Y:S02]  /*138b0*/  LEA.HI R7, R7, -R0.reuse, RZ, 0x1a ;  /* 0x8000000007077211 */ /* 0x080fe400078fd0ff */
[-C--:B------:R-:W-:Y:S02]  /*138c0*/  LEA.HI R21, R15, -R0.reuse, RZ, 0x1a ;  /* 0x800000000f157211 */ /* 0x080fe400078fd0ff */
[-C--:B0-----:R-:W-:Y:S02]  /*138d0*/  LEA.HI R17, R23, -R0.reuse, RZ, 0x1a ;  /* 0x8000000017117211 */ /* 0x081fe400078fd0ff */
[-C--:B------:R-:W-:Y:S01]  /*138e0*/  LEA.HI R27, R13, -R0.reuse, RZ, 0x1a ;  /* 0x800000000d1b7211 */ /* 0x080fe200078fd0ff */
[--C-:B-1----:R-:W-:Y:S01]  /*138f0*/  IMAD R10, R5, 0x8, R4.reuse ;  /* 0x00000008050a7824 */ /* 0x102fe200078e0204 */
[----:B------:R-:W-:Y:S01]  /*13900*/  LEA.HI R19, R19, -R0, RZ, 0x1a ;  /* 0x8000000013137211 */ /* 0x000fe200078fd0ff */
[----:B------:R-:W-:Y:S01]  /*13910*/  VIADD R5, R24, 0x21c ;  /* 0x0000021c18057836 */ /* 0x000fe20000000000 */
[----:B------:R-:W2:Y:S01]  /*13920*/  LDL.64 R14, [R14] ;  /* 0x000000000e0e7983 */ /* 0x000ea20000100a00 */
[----:B------:R-:W-:-:S02]  /*13930*/  IMAD R17, R17, 0x8, R4 ;  /* 0x0000000811117824 */ /* 0x000fc400078e0204 */
[--C-:B------:R-:W-:Y:S01]  /*13940*/  IMAD R28, R25, 0x8, R4.reuse ;  /* 0x00000008191c7824 */ /* 0x100fe200078e0204 */
[----:B------:R-:W-:Y:S01]  /*13950*/  LEA.HI R25, R5, -R0, RZ, 0x1a ;  /* 0x8000000005197211 */ /* 0x000fe200078fd0ff */
[--C-:B------:R-:W-:Y:S01]  /*13960*/  IMAD R20, R7, 0x8, R4.reuse ;  /* 0x0000000807147824 */ /* 0x100fe200078e0204 */
[----:B------:R-:W3:Y:S01]  /*13970*/  LDL.64 R10, [R10] ;  /* 0x000000000a0a7983 */ /* 0x000ee20000100a00 */
[--C-:B------:R-:W-:Y:S02]  /*13980*/  IMAD R26, R21, 0x8, R4.reuse ;  /* 0x00000008151a7824 */ /* 0x100fe400078e0204 */
[C---:B------:R-:W-:Y:S01]  /*13990*/  VIADD R21, R24.reuse, 0x120 ;  /* 0x0000012018157836 */ /* 0x040fe20000000000 */
[----:B------:R-:W4:Y:S01]  /*139a0*/  LDL.64 R16, [R17] ;  /* 0x0000000011107983 */ /* 0x000f220000100a00 */
[--C-:B------:R-:W-:Y:S02]  /*139b0*/  IMAD R7, R27, 0x8, R4.reuse ;  /* 0x000000081b077824 */ /* 0x100fe400078e0204 */
[----:B------:R-:W-:Y:S01]  /*139c0*/  IMAD R6, R19, 0x8, R4 ;  /* 0x0000000813067824 */ /* 0x000fe200078e0204 */
[----:B------:R-:W5:Y:S01]  /*139d0*/  LDL R5, [R28+0x4] ;  /* 0x000004001c057983 */ /* 0x000f620000100800 */
[----:B------:R-:W-:-:S03]  /*139e0*/  VIADD R27, R24, 0x1e6 ;  /* 0x000001e6181b7836 */ /* 0x000fc60000000000 */
[----:B------:R-:W2:Y:S01]  /*139f0*/  LDL.64 R18, [R18] ;  /* 0x0000000012127983 */ /* 0x000ea20000100a00 */
[----:B------:R-:W-:Y:S01]  /*13a00*/  IMAD R12, R25, 0x8, R4 ;  /* 0x00000008190c7824 */ /* 0x000fe200078e0204 */
[-C--:B------:R-:W-:Y:S01]  /*13a10*/  LEA.HI R21, R21, -R0.reuse, RZ, 0x1a ;  /* 0x8000000015157211 */ /* 0x080fe200078fd0ff */
[----:B------:R-:W-:Y:S01]  /*13a20*/  VIADD R29, R24, 0x22e ;  /* 0x0000022e181d7836 */ /* 0x000fe20000000000 */
[----:B------:R-:W5:Y:S01]  /*13a30*/  LDL R22, [R6+0x4] ;  /* 0x0000040006167983 */ /* 0x000f620000100800 */
[----:B------:R-:W-:-:S03]  /*13a40*/  LEA.HI R27, R27, -R0, RZ, 0x1a ;  /* 0x800000001b1b7211 */ /* 0x000fc600078fd0ff */
[----:B------:R-:W5:Y:S01]  /*13a50*/  LDL R23, [R6+0x8] ;  /* 0x0000080006177983 */ /* 0x000f620000100800 */
[----:B------:R-:W-:Y:S02]  /*13a60*/  SHF.R.U64 R25, R2, 0xc, R3 ;  /* 0x0000000c02197819 */ /* 0x000fe40000001203 */
[----:B------:R-:W-:Y:S01]  /*13a70*/  LEA.HI R29, R29, -R0, RZ, 0x1a ;  /* 0x800000001d1d7211 */ /* 0x000fe200078fd0ff */
[----:B------:R-:W5:Y:S01]  /*13a80*/  LDL.64 R12, [R12] ;  /* 0x000000000c0c7983 */ /* 0x000f620000100a00 */
[--C-:B------:R-:W-:Y:S02]  /*13a90*/  IMAD R0, R21, 0x8, R4.reuse ;  /* 0x0000000815007824 */ /* 0x100fe400078e0204 */
[--C-:B------:R-:W-:Y:S01]  /*13aa0*/  IMAD R21, R27, 0x8, R4.reuse ;  /* 0x000000081b157824 */ /* 0x100fe200078e0204 */
[----:B------:R0:W5:Y:S04]  /*13ab0*/  LDL R3, [R20+0x4] ;  /* 0x0000040014037983 */ /* 0x0001680000100800 */
[----:B------:R-:W5:Y:S01]  /*13ac0*/  LDL R6, [R28+0x8] ;  /* 0x000008001c067983 */ /* 0x000f620000100800 */
[----:B0-----:R-:W-:-:S03]  /*13ad0*/  IMAD R20, R31, 0x8, R4 ;  /* 0x000000081f147824 */ /* 0x001fc600078e0204 */
[----:B------:R-:W5:Y:S01]  /*13ae0*/  LDL R2, [R26+0x4] ;  /* 0x000004001a027983 */ /* 0x000f620000100800 */
[----:B------:R-:W-:-:S03]  /*13af0*/  IMAD R24, R29, 0x8, R4 ;  /* 0x000000081d187824 */ /* 0x000fc600078e0204 */
[----:B------:R-:W5:Y:S04]  /*13b00*/  LDL R7, [R7+0x4] ;  /* 0x0000040007077983 */ /* 0x000f680000100800 */
[----:B------:R-:W5:Y:S04]  /*13b10*/  LDL R20, [R20+0x4] ;  /* 0x0000040014147983 */ /* 0x000f680000100800 */
[----:B------:R-:W5:Y:S04]  /*13b20*/  LDL R21, [R21+0x4] ;  /* 0x0000040015157983 */ /* 0x000f680000100800 */
[----:B------:R-:W5:Y:S04]  /*13b30*/  LDL R0, [R0+0x4] ;  /* 0x0000040000007983 */ /* 0x000f680000100800 */
[----:B------:R-:W5:Y:S04]  /*13b40*/  LDL R4, [R4] ;  /* 0x0000000004047983 */ /* 0x000f680000100800 */
[----:B------:R-:W5:Y:S01]  /*13b50*/  LDL R24, [R24+0x4] ;  /* 0x0000040018187983 */ /* 0x000f620000100800 */
[----:B---3--:R-:W-:-:S02]  /*13b60*/  SHF.R.U64 R11, R10, 0x1e, R11 ;  /* 0x0000001e0a0b7819 */ /* 0x008fc4000000120b */
[----:B----4-:R-:W-:Y:S02]  /*13b70*/  SHF.R.U64 R17, R16, 0x14, R17 ;  /* 0x0000001410117819 */ /* 0x010fe40000001211 */
[----:B------:R-:W-:Y:S02]  /*13b80*/  LOP3.LUT R10, R25, 0x3ffff, RZ, 0xc0, !PT ;  /* 0x0003ffff190a7812 */ /* 0x000fe400078ec0ff */
[----:B--2---:R-:W-:-:S04]  /*13b90*/  SHF.R.U64 R18, R18, 0x2, R19 ;  /* 0x0000000212127819 */ /* 0x004fc80000001213 */
[----:B------:R-:W-:Y:S02]  /*13ba0*/  LOP3.LUT R16, R18, 0x3ffff, RZ, 0xc0, !PT ;  /* 0x0003ffff12107812 */ /* 0x000fe400078ec0ff */
[----:B------:R-:W-:Y:S02]  /*13bb0*/  LOP3.LUT R18, R17, 0x3ffff, RZ, 0xc0, !PT ;  /* 0x0003ffff11127812 */ /* 0x000fe400078ec0ff */
[----:B-----5:R-:W-:Y:S01]  /*13bc0*/  SHF.L.W.U32.HI R23, R22, 0x10, R23 ;  /* 0x0000001016177819 */ /* 0x020fe20000010e17 */
[----:B------:R-:W-:Y:S01]  /*13bd0*/  IMAD.MOV.U32 R17, RZ, RZ, RZ ;  /* 0x000000ffff117224 */ /* 0x000fe200078e00ff */
[----:B------:R-:W-:Y:S01]  /*13be0*/  LOP3.LUT R22, R11, 0x3ffff, RZ, 0xc0, !PT ;  /* 0x0003ffff0b167812 */ /* 0x000fe200078ec0ff */
[----:B------:R-:W-:Y:S01]  /*13bf0*/  IMAD.MOV.U32 R11, RZ, RZ, RZ ;  /* 0x000000ffff0b7224 */ /* 0x000fe200078e00ff */
[----:B------:R-:W-:Y:S02]  /*13c00*/  SHF.R.U64 R15, R14, 0xa, R15 ;  /* 0x0000000a0e0f7819 */ /* 0x000fe4000000120f */
[----:B------:R-:W-:-:S02]  /*13c10*/  SHF.R.U64 R13, R12, 0x1c, R13 ;  /* 0x0000001c0c0d7819 */ /* 0x000fc4000000120d */
[----:B------:R-:W-:Y:S01]  /*13c20*/  SHF.R.U32.HI R3, RZ, 0xc, R3 ;  /* 0x0000000cff037819 */ /* 0x000fe20000011603 */
[----:B------:R0:W-:Y:S01]  /*13c30*/  STG.E.64 desc[UR4][R8.64+0x1600], R10 ;  /* 0x0016000a08007986 */ /* 0x0001e2000c101b04 */
[----:B------:R-:W-:-:S03]  /*13c40*/  SHF.L.W.U32.HI R5, R5, 0x8, R6 ;  /* 0x0000000805057819 */ /* 0x000fc60000010e06 */
[----:B------:R1:W-:Y:S01]  /*13c50*/  STG.E.64 desc[UR4][R8.64+0x1900], R16 ;  /* 0x0019001008007986 */ /* 0x0003e2000c101b04 */
[----:B------:R-:W-:Y:S01]  /*13c60*/  LOP3.LUT R12, R15, 0x3ffff, RZ, 0xc0, !PT ;  /* 0x0003ffff0f0c7812 */ /* 0x000fe200078ec0ff */
[----:B------:R-:W-:Y:S01]  /*13c70*/  IMAD.MOV.U32 R15, RZ, RZ, RZ ;  /* 0x000000ffff0f7224 */ /* 0x000fe200078e00ff */
[----:B------:R-:W-:Y:S02]  /*13c80*/  SHF.R.U32.HI R6, RZ, 0x2, R2 ;  /* 0x00000002ff067819 */ /* 0x000fe40000011602 */
[----:B------:R-:W-:Y:S01]  /*13c90*/  LOP3.LUT R2, R3, 0x3ffff, RZ, 0xc0, !PT ;  /* 0x0003ffff03027812 */ /* 0x000fe200078ec0ff */
[----:B------:R-:W-:Y:S01]  /*13ca0*/  IMAD.MOV.U32 R3, RZ, RZ, RZ ;  /* 0x000000ffff037224 */ /* 0x000fe200078e00ff */
[----:B------:R-:W-:Y:S02]  /*13cb0*/  LOP3.LUT R14, R5, 0x3ffff, RZ, 0xc0, !PT ;  /* 0x0003ffff050e7812 */ /* 0x000fe400078ec0ff */
[----:B0-----:R-:W-:Y:S02]  /*13cc0*/  LOP3.LUT R10, R23, 0x3ffff, RZ, 0xc0, !PT ;  /* 0x0003ffff170a7812 */ /* 0x001fe400078ec0ff */
[----:B------:R-:W-:-:S02]  /*13cd0*/  SHF.R.U32.HI R7, RZ, 0xa, R7 ;  /* 0x0000000aff077819 */ /* 0x000fc40000011607 */
[----:B-1----:R-:W-:Y:S01]  /*13ce0*/  LOP3.LUT R16, R13, 0x3ffff, RZ, 0xc0, !PT ;  /* 0x0003ffff0d107812 */ /* 0x002fe200078ec0ff */
[----:B------:R-:W-:Y:S01]  /*13cf0*/  IMAD.MOV.U32 R13, RZ, RZ, RZ ;  /* 0x000000ffff0d7224 */ /* 0x000fe200078e00ff */
[----:B------:R-:W-:Y:S02]  /*13d00*/  SHF.R.U32.HI R20, RZ, 0x8, R20 ;  /* 0x00000008ff147819 */ /* 0x000fe40000011614 */
[----:B------:R-:W-:Y:S01]  /*13d10*/  SHF.R.U32.HI R21, RZ, 0x6, R21 ;  /* 0x00000006ff157819 */ /* 0x000fe20000011615 */
[----:B------:R0:W-:Y:S01]  /*13d20*/  STG.E.64 desc[UR4][R8.64+0x1800], R10 ;  /* 0x0018000a08007986 */ /* 0x0001e2000c101b04 */
[----:B------:R-:W-:Y:S01]  /*13d30*/  IMAD.MOV.U32 R23, RZ, RZ, RZ ;  /* 0x000000ffff177224 */ /* 0x000fe200078e00ff */
[----:B------:R-:W-:Y:S01]  /*13d40*/  LOP3.LUT R6, R6, 0x3ffff, RZ, 0xc0, !PT ;  /* 0x0003ffff06067812 */ /* 0x000fe200078ec0ff */
[----:B------:R-:W-:Y:S01]  /*13d50*/  IMAD.MOV.U32 R19, RZ, RZ, RZ ;  /* 0x000000ffff137224 */ /* 0x000fe200078e00ff */
[----:B------:R1:W-:Y:S01]  /*13d60*/  STG.E.64 desc[UR4][R8.64+0x1c00], R14 ;  /* 0x001c000e08007986 */ /* 0x0003e2000c101b04 */
[----:B------:R-:W-:Y:S01]  /*13d70*/  LOP3.LUT R4, R4, 0x3ffff, RZ, 0xc0, !PT ;  /* 0x0003ffff04047812 */ /* 0x000fe200078ec0ff */
[----:B------:R-:W-:-:S02]  /*13d80*/  IMAD.MOV.U32 R5, RZ, RZ, RZ ;  /* 0x000000ffff057224 */ /* 0x000fc400078e00ff */
[----:B------:R2:W-:Y:S01]  /*13d90*/  STG.E.64 desc[UR4][R8.64+0x1d00], R12 ;  /* 0x001d000c08007986 */ /* 0x0005e2000c101b04 */
[----:B------:R-:W-:Y:S01]  /*13da0*/  SHF.R.U32.HI R24, RZ, 0xe, R24 ;  /* 0x0000000eff187819 */ /* 0x000fe20000011618 */
[----:B------:R-:W-:Y:S02]  /*13db0*/  IMAD.MOV.U32 R25, RZ, RZ, RZ ;  /* 0x000000ffff197224 */ /* 0x000fe400078e00ff */
[----:B------:R3:W-:Y:S01]  /*13dc0*/  STG.E.64 desc[UR4][R8.64+0x600], R2 ;  /* 0x0006000208007986 */ /* 0x0007e2000c101b04 */
[----:B0-----:R-:W-:Y:S01]  /*13dd0*/  LOP3.LUT R10, R7, 0x3ffff, RZ, 0xc0, !PT ;  /* 0x0003ffff070a7812 */ /* 0x001fe200078ec0ff */
[----:B------:R-:W-:Y:S01]  /*13de0*/  IMAD.MOV.U32 R7, RZ, RZ, RZ ;  /* 0x000000ffff077224 */ /* 0x000fe200078e00ff */
[----:B-1----:R-:W-:Y:S02]  /*13df0*/  LOP3.LUT R14, R20, 0x3ffff, RZ, 0xc0, !PT ;  /* 0x0003ffff140e7812 */ /* 0x002fe400078ec0ff */
        /* <DEDUP_REMOVED lines=13> */
.L_x_18:
        /* <DEDUP_REMOVED lines=21> */
[----:B------:R-:W5:Y:S04]  /*14020*/  LDG.E.64.CONSTANT R12, desc[UR4][R14.64+0x50] ;  /* 0x000050040e0c7981 */ /* 0x000f68000c1e9b00 */
[----:B--2---:R0:W-:Y:S04]  /*14030*/  STL.128 [R1+0x20], R20 ;  /* 0x0000201401007387 */ /* 0x0041e80000100c00 */
[----:B---3--:R1:W-:Y:S04]  /*14040*/  STL.128 [R1], R4 ;  /* 0x0000000401007387 */ /* 0x0083e80000100c00 */
[----:B0-----:R-:W2:Y:S04]  /*14050*/  @P0 LDL.128 R20, [R1] ;  /* 0x0000000001140983 */ /* 0x001ea80000100c00 */
[----:B----4-:R0:W-:Y:S04]  /*14060*/  STL.128 [R1+0x10], R8 ;  /* 0x0000100801007387 */ /* 0x0101e80000100c00 */
[----:B-----5:R3:W-:Y:S04]  /*14070*/  STL.128 [R1+0x30], R16 ;  /* 0x0000301001007387 */ /* 0x0207e80000100c00 */
[----:B-1----:R-:W4:Y:S04]  /*14080*/  @!P0 LDL.64 R6, [R1] ;  /* 0x0000000001068983 */ /* 0x002f280000100a00 */
[----:B0-----:R-:W5:Y:S04]  /*14090*/  LDG.E.64.CONSTANT R8, desc[UR4][R14.64+0x40] ;  /* 0x000040040e087981 */ /* 0x001f68000c1e9b00 */
[----:B------:R-:W5:Y:S04]  /*140a0*/  LDG.E.64.CONSTANT R10, desc[UR4][R14.64+0x48] ;  /* 0x000048040e0a7981 */ /* 0x000f68000c1e9b00 */
[----:B------:R-:W4:Y:S01]  /*140b0*/  LDG.E.64.CONSTANT R14, desc[UR4][R14.64+0x58] ;  /* 0x000058040e0e7981 */ /* 0x000f22000c1e9b00 */
[----:B---3--:R-:W-:-:S05]  /*140c0*/  VIADD R17, R26, 0x3f ;  /* 0x0000003f1a117836 */ /* 0x008fca0000000000 */
[----:B------:R-:W-:-:S04]  /*140d0*/  LOP3.LUT R16, R17, 0x3f, RZ, 0xc0, !PT ;  /* 0x0000003f11107812 */ /* 0x000fc800078ec0ff */
[----:B------:R-:W-:Y:S02]  /*140e0*/  ISETP.GE.U32.AND P1, PT, R16, 0x2c, PT ;  /* 0x0000002c1000780c */ /* 0x000fe40003f26070 */
[----:B--2---:R-:W-:-:S05]  /*140f0*/  LEA.HI R23, R17, -R25, RZ, 0x1a ;  /* 0x8000001911177211 */ /* 0x004fca00078fd0ff */
[----:B------:R-:W-:Y:S01]  /*14100*/  IMAD R23, R23, 0x8, R0 ;  /* 0x0000000817177824 */ /* 0x000fe200078e0200 */
[----:B-----5:R0:W-:Y:S04]  /*14110*/  STL.128 [R1+0x40], R8 ;  /* 0x0000400801007387 */ /* 0x0201e80000100c00 */
[----:B----4-:R1:W-:Y:S04]  /*14120*/  STL.128 [R1+0x50], R12 ;  /* 0x0000500c01007387 */ /* 0x0103e80000100c00 */
[----:B------:R-:W2:Y:S01]  /*14130*/  @P1 LDL R19, [R23+0x8] ;  /* 0x0000080017131983 */ /* 0x000ea20000100800 */
[----:B------:R-:W-:-:S03]  /*14140*/  VIADD R18, R26, 0x54 ;  /* 0x000000541a127836 */ /* 0x000fc60000000000 */
[----:B0-----:R-:W3:Y:S04]  /*14150*/  @!P1 LDL.64 R10, [R23] ;  /* 0x00000000170a9983 */ /* 0x001ee80000100a00 */
[----:B-1----:R-:W4:Y:S01]  /*14160*/  @P1 LDL.64 R12, [R23] ;  /* 0x00000000170c1983 */ /* 0x002f220000100a00 */
        /* <DEDUP_REMOVED lines=9> */
[----:B------:R-:W-:Y:S01]  /*14200*/  @P0 LOP3.LUT R8, R8, R21, RZ, 0xfc, !PT ;  /* 0x0000001508080212 */ /* 0x000fe200078efcff */
[----:B------:R-:W-:Y:S01]  /*14210*/  VIADD R14, R26, 0x7e ;  /* 0x0000007e1a0e7836 */ /* 0x000fe20000000000 */
[----:B------:R-:W-:Y:S02]  /*14220*/  @!P0 SHF.R.U64 R8, R6, R27, R7 ;  /* 0x0000001b06088219 */ /* 0x000fe40000001207 */
[----:B------:R-:W5:Y:S02]  /*14230*/  @P2 LDL.64 R6, [R28] ;  /* 0x000000001c062983 */ /* 0x000f640000100a00 */
[C---:B------:R-:W-:Y:S02]  /*14240*/  LOP3.LUT R18, R14.reuse, 0x3e, RZ, 0xc0, !PT ;  /* 0x0000003e0e127812 */ /* 0x040fe400078ec0ff */
[----:B------:R-:W-:Y:S02]  /*14250*/  LEA.HI R29, R14, -R25, RZ, 0x1a ;  /* 0x800000190e1d7211 */ /* 0x000fe400078fd0ff */
[----:B------:R0:W5:Y:S01]  /*14260*/  @!P2 LDL.64 R14, [R28] ;  /* 0x000000001c0ea983 */ /* 0x0001620000100a00 */
[----:B------:R-:W-:-:S02]  /*14270*/  ISETP.GE.U32.AND P0, PT, R18, 0x2c, PT ;  /* 0x0000002c1200780c */ /* 0x000fc40003f06070 */
[----:B------:R-:W-:Y:S01]  /*14280*/  IMAD R29, R29, 0x8, R0 ;  /* 0x000000081d1d7824 */ /* 0x000fe200078e0200 */
[----:B------:R-:W-:-:S10]  /*14290*/  @P1 LOP3.LUT R17, R17, 0x3f, RZ, 0xc, !PT ;  /* 0x0000003f11111812 */ /* 0x000fd400078e0cff */
[----:B------:R-:W5:Y:S01]  /*142a0*/  @P0 LDL R21, [R29+0x8] ;  /* 0x000008001d150983 */ /* 0x000f620000100800 */
[----:B--2---:R-:W-:-:S05]  /*142b0*/  @P1 IMAD.SHL.U32 R22, R19, 0x2, RZ ;  /* 0x0000000213161824 */ /* 0x004fca00078e00ff */
[----:B------:R-:W-:Y:S02]  /*142c0*/  @P1 SHF.L.U32 R17, R22, R17, RZ ;  /* 0x0000001116111219 */ /* 0x000fe400000006ff */
[----:B------:R-:W2:Y:S01]  /*142d0*/  @P0 LDL.64 R22, [R29] ;  /* 0x000000001d160983 */ /* 0x000ea20000100a00 */
[----:B----4-:R-:W-:-:S03]  /*142e0*/  @P1 SHF.R.U64 R30, R12, R16, R13 ;  /* 0x000000100c1e1219 */ /* 0x010fc6000000120d */
[----:B------:R1:W4:Y:S01]  /*142f0*/  @!P0 LDL.64 R12, [R29] ;  /* 0x000000001d0c8983 */ /* 0x0003220000100a00 */
[----:B------:R-:W-:Y:S02]  /*14300*/  @P1 LOP3.LUT R19, R17, R30, RZ, 0xfc, !PT ;  /* 0x0000001e11131212 */ /* 0x000fe400078efcff */
[----:B---3--:R-:W-:Y:S01]  /*14310*/  @!P1 SHF.R.U64 R19, R10, R16, R11 ;  /* 0x000000100a139219 */ /* 0x008fe2000000120b */
[----:B------:R-:W-:-:S05]  /*14320*/  VIADD R10, R26, 0x93 ;  /* 0x000000931a0a7836 */ /* 0x000fca0000000000 */
[----:B------:R-:W-:-:S04]  /*14330*/  LOP3.LUT R17, R10, 0x33, RZ, 0xc0, !PT ;  /* 0x000000330a117812 */ /* 0x000fc800078ec0ff */
[----:B------:R-:W-:Y:S02]  /*14340*/  ISETP.GE.U32.AND P1, PT, R17, 0x2c, PT ;  /* 0x0000002c1100780c */ /* 0x000fe40003f26070 */
[----:B------:R-:W-:-:S05]  /*14350*/  LEA.HI R11, R10, -R25, RZ, 0x1a ;  /* 0x800000190a0b7211 */ /* 0x000fca00078fd0ff */
[----:B0-----:R-:W-:Y:S01]  /*14360*/  IMAD R28, R11, 0x8, R0 ;  /* 0x000000080b1c7824 */ /* 0x001fe200078e0200 */
[----:B------:R-:W-:Y:S01]  /*14370*/  @P2 LOP3.LUT R10, R9, 0x3f, RZ, 0x3c, !PT ;  /* 0x0000003f090a2812 */ /* 0x000fe200078e3cff */
[----:B-----5:R-:W-:-:S04]  /*14380*/  @P2 IMAD.SHL.U32 R11, R20, 0x2, RZ ;  /* 0x00000002140b2824 */ /* 0x020fc800078e00ff */
[----:B------:R-:W3:Y:S01]  /*14390*/  @P1 LDL R27, [R28+0x8] ;  /* 0x000008001c1b1983 */ /* 0x000ee20000100800 */
[----:B------:R-:W-:Y:S02]  /*143a0*/  @P2 SHF.L.U32 R10, R11, R10, RZ ;  /* 0x0000000a0b0a2219 */ /* 0x000fe400000006ff */
[----:B------:R-:W-:Y:S01]  /*143b0*/  @P2 SHF.R.U64 R7, R6, R9, R7 ;  /* 0x0000000906072219 */ /* 0x000fe20000001207 */
[----:B------:R-:W-:-:S03]  /*143c0*/  VIADD R6, R26, 0xbd ;  /* 0x000000bd1a067836 */ /* 0x000fc60000000000 */
[----:B------:R-:W-:Y:S02]  /*143d0*/  @P2 LOP3.LUT R7, R10, R7, RZ, 0xfc, !PT ;  /* 0x000000070a072212 */ /* 0x000fe400078efcff */
[----:B------:R-:W-:Y:S01]  /*143e0*/  @!P2 SHF.R.U64 R7, R14, R9, R15 ;  /* 0x000000090e07a219 */ /* 0x000fe2000000120f */
[----:B------:R-:W5:Y:S01]  /*143f0*/  @!P1 LDL.64 R10, [R28] ;  /* 0x000000001c0a9983 */ /* 0x000f620000100a00 */
[----:B------:R-:W-:-:S03]  /*14400*/  LOP3.LUT R20, R6, 0x3d, RZ, 0xc0, !PT ;  /* 0x0000003d06147812 */ /* 0x000fc600078ec0ff */
[----:B------:R-:W5:Y:S01]  /*14410*/  @P1 LDL.64 R14, [R28] ;  /* 0x000000001c0e1983 */ /* 0x000f620000100a00 */
[----:B------:R-:W-:Y:S02]  /*14420*/  ISETP.GE.U32.AND P2, PT, R20, 0x2c, PT ;  /* 0x0000002c1400780c */ /* 0x000fe40003f46070 */
[----:B-1----:R-:W-:Y:S01]  /*14430*/  LEA.HI R29, R6, -R25, RZ, 0x1a ;  /* 0x80000019061d7211 */ /* 0x002fe200078fd0ff */
[----:B------:R-:W-:Y:S01]  /*14440*/  @P0 IMAD.SHL.U32 R21, R21, 0x2, RZ ;  /* 0x0000000215150824 */ /* 0x000fe200078e00ff */
[----:B------:R-:W-:-:S03]  /*14450*/  @P0 LOP3.LUT R6, R18, 0x3f, RZ, 0x3c, !PT ;  /* 0x0000003f12060812 */ /* 0x000fc600078e3cff */
[----:B------:R-:W-:Y:S01]  /*14460*/  IMAD R29, R29, 0x8, R0 ;  /* 0x000000081d1d7824 */ /* 0x000fe200078e0200 */
[----:B------:R-:W-:-:S05]  /*14470*/  @P0 SHF.L.U32 R6, R21, R6, RZ ;  /* 0x0000000615060219 */ /* 0x000fca00000006ff */
[----:B------:R-:W5:Y:S01]  /*14480*/  @P2 LDL R9, [R29+0x8] ;  /* 0x000008001d092983 */ /* 0x000f620000100800 */
[----:B--2---:R-:W-:-:S04]  /*14490*/  @P0 SHF.R.U64 R23, R22, R18, R23 ;  /* 0x0000001216170219 */ /* 0x004fc80000001217 */
[----:B------:R-:W-:Y:S02]  /*144a0*/  @P0 LOP3.LUT R16, R6, R23, RZ, 0xfc, !PT ;  /* 0x0000001706100212 */ /* 0x000fe400078efcff */
[----:B------:R-:W2:Y:S01]  /*144b0*/  @P2 LDL.64 R22, [R29] ;  /* 0x000000001d162983 */ /* 0x000ea20000100a00 */
[----:B----4-:R-:W-:Y:S01]  /*144c0*/  @!P0 SHF.R.U64 R16, R12, R18, R13 ;  /* 0x000000120c108219 */ /* 0x010fe2000000120d */
[----:B------:R-:W-:Y:S01]  /*144d0*/  VIADD R18, R26, 0xd2 ;  /* 0x000000d21a127836 */ /* 0x000fe20000000000 */
[----:B------:R-:W-:Y:S01]  /*144e0*/  @P1 LOP3.LUT R6, R17, 0x3f, RZ, 0x3c, !PT ;  /* 0x0000003f11061812 */ /* 0x000fe200078e3cff */
[----:B------:R-:W4:Y:S03]  /*144f0*/  @!P2 LDL.64 R12, [R29] ;  /* 0x000000001d0ca983 */ /* 0x000f260000100a00 */
[----:B------:R-:W-:-:S04]  /*14500*/  LOP3.LUT R21, R18, 0x32, RZ, 0xc0, !PT ;  /* 0x0000003212157812 */ /* 0x000fc800078ec0ff */
[----:B------:R-:W-:Y:S01]  /*14510*/  ISETP.GE.U32.AND P0, PT, R21, 0x2c, PT ;  /* 0x0000002c1500780c */ /* 0x000fe20003f06070 */
[----:B---3--:R-:W-:-:S05]  /*14520*/  @P1 IMAD.SHL.U32 R27, R27, 0x2, RZ ;  /* 0x000000021b1b1824 */ /* 0x008fca00078e00ff */
[----:B------:R-:W-:Y:S02]  /*14530*/  @P1 SHF.L.U32 R6, R27, R6, RZ ;  /* 0x000000061b061219 */ /* 0x000fe400000006ff */
[----:B------:R-:W-:Y:S02]  /*14540*/  LEA.HI R27, R18, -R25, RZ, 0x1a ;  /* 0x80000019121b7211 */ /* 0x000fe400078fd0ff */
[----:B-----5:R-:W-:-:S03]  /*14550*/  @P1 SHF.R.U64 R15, R14, R17, R15 ;  /* 0x000000110e0f1219 */ /* 0x020fc6000000120f */
[----:B------:R-:W-:Y:S01]  /*14560*/  IMAD R14, R27, 0x8, R0 ;  /* 0x000000081b0e7824 */ /* 0x000fe200078e0200 */
[----:B------:R-:W-:-:S04]  /*14570*/  @P1 LOP3.LUT R6, R6, R15, RZ, 0xfc, !PT ;  /* 0x0000000f06061212 */ /* 0x000fc800078efcff */
[----:B------:R-:W3:Y:S01]  /*14580*/  @P0 LDL R27, [R14+0x8] ;  /* 0x000008000e1b0983 */ /* 0x000ee20000100800 */
[----:B------:R-:W-:-:S03]  /*14590*/  @!P1 SHF.R.U64 R6, R10, R17, R11 ;  /* 0x000000110a069219 */ /* 0x000fc6000000120b */
[----:B------:R-:W5:Y:S01]  /*145a0*/  @P0 LDL.64 R10, [R14] ;  /* 0x000000000e0a0983 */ /* 0x000f620000100a00 */
[----:B------:R-:W-:Y:S02]  /*145b0*/  VIADD R18, R26, 0xfc ;  /* 0x000000fc1a127836 */ /* 0x000fe40000000000 */
[----:B------:R-:W-:Y:S01]  /*145c0*/  @P2 IMAD.SHL.U32 R28, R9, 0x2, RZ ;  /* 0x00000002091c2824 */ /* 0x000fe200078e00ff */
[----:B------:R-:W-:Y:S02]  /*145d0*/  @P2 LOP3.LUT R9, R20, 0x3f, RZ, 0x3c, !PT ;  /* 0x0000003f14092812 */ /* 0x000fe400078e3cff */
[----:B------:R-:W-:Y:S02]  /*145e0*/  LOP3.LUT R17, R18, 0x3c, RZ, 0xc0, !PT ;  /* 0x0000003c12117812 */ /* 0x000fe400078ec0ff */
[----:B------:R-:W-:Y:S02]  /*145f0*/  @P2 SHF.L.U32 R15, R28, R9, RZ ;  /* 0x000000091c0f2219 */ /* 0x000fe400000006ff */
[----:B------:R-:W-:-:S02]  /*14600*/  ISETP.GE.U32.AND P1, PT, R17, 0x2c, PT ;  /* 0x0000002c1100780c */ /* 0x000fc40003f26070 */
[----:B------:R-:W-:Y:S02]  /*14610*/  LEA.HI R9, R18, -R25, RZ, 0x1a ;  /* 0x8000001912097211 */ /* 0x000fe400078fd0ff */
[----:B--2---:R-:W-:-:S03]  /*14620*/  @P2 SHF.R.U64 R18, R22, R20, R23 ;  /* 0x0000001416122219 */ /* 0x004fc60000001217 */
[----:B------:R-:W-:Y:S01]  /*14630*/  IMAD R22, R9, 0x8, R0 ;  /* 0x0000000809167824 */ /* 0x000fe200078e0200 */
[----:B------:R-:W-:Y:S02]  /*14640*/  @P2 LOP3.LUT R18, R15, R18, RZ, 0xfc, !PT ;  /* 0x000000120f122212 */ /* 0x000fe400078efcff */
[----:B------:R-:W2:Y:S04]  /*14650*/  @!P0 LDL.64 R14, [R14] ;  /* 0x000000000e0e8983 */ /* 0x000ea80000100a00 */
[----:B------:R-:W2:Y:S01]  /*14660*/  @P1 LDL R23, [R22+0x8] ;  /* 0x0000080016171983 */ /* 0x000ea20000100800 */
[----:B----4-:R-:W-:Y:S02]  /*14670*/  @!P2 SHF.R.U64 R18, R12, R20, R13 ;  /* 0x000000140c12a219 */ /* 0x010fe4000000120d */
[----:B------:R-:W-:Y:S01]  /*14680*/  @P0 LOP3.LUT R9, R21, 0x3f, RZ, 0x3c, !PT ;  /* 0x0000003f15090812 */ /* 0x000fe200078e3cff */
[----:B------:R-:W4:Y:S01]  /*14690*/  @P1 LDL.64 R12, [R22] ;  /* 0x00000000160c1983 */ /* 0x000f220000100a00 */
[----:B------:R-:W-:-:S02]  /*146a0*/  VIADD R28, R26, 0x111 ;  /* 0x000001111a1c7836 */ /* 0x000fc40000000000 */
[----:B---3--:R-:W-:Y:S01]  /*146b0*/  @P0 IMAD.SHL.U32 R20, R27, 0x2, RZ ;  /* 0x000000021b140824 */ /* 0x008fe200078e00ff */
[----:B-----5:R-:W-:-:S04]  /*146c0*/  @P0 SHF.R.U64 R10, R10, R21, R11 ;  /* 0x000000150a0a0219 */ /* 0x020fc8000000120b */
[----:B------:R-:W-:Y:S02]  /*146d0*/  @P0 SHF.L.U32 R9, R20, R9, RZ ;  /* 0x0000000914090219 */ /* 0x000fe400000006ff */
[----:B------:R-:W-:Y:S02]  /*146e0*/  LOP3.LUT R20, R28, 0x31, RZ, 0xc0, !PT ;  /* 0x000000311c147812 */ /* 0x000fe400078ec0ff */
[----:B------:R-:W-:Y:S02]  /*146f0*/  @P0 LOP3.LUT R9, R9, R10, RZ, 0xfc, !PT ;  /* 0x0000000a09090212 */ /* 0x000fe400078efcff */
[----:B------:R-:W3:Y:S01]  /*14700*/  @!P1 LDL.64 R10, [R22] ;  /* 0x00000000160a9983 */ /* 0x000ee20000100a00 */
[----:B------:R-:W-:Y:S02]  /*14710*/  ISETP.GE.U32.AND P2, PT, R20, 0x2c, PT ;  /* 0x0000002c1400780c */ /* 0x000fe40003f46070 */
[----:B------:R-:W-:-:S05]  /*14720*/  LEA.HI R27, R28, -R25, RZ, 0x1a ;  /* 0x800000191c1b7211 */ /* 0x000fca00078fd0ff */
[----:B------:R-:W-:-:S06]  /*14730*/  IMAD R27, R27, 0x8, R0 ;  /* 0x000000081b1b7824 */ /* 0x000fcc00078e0200 */
[----:B------:R-:W5:Y:S01]  /*14740*/  @P2 LDL.64 R28, [R27] ;  /* 0x000000001b1c2983 */ /* 0x000f620000100a00 */
[----:B--2---:R-:W-:-:S03]  /*14750*/  @!P0 SHF.R.U64 R9, R14, R21, R15 ;  /* 0x000000150e098219 */ /* 0x004fc6000000120f */
[----:B------:R-:W2:Y:S01]  /*14760*/  @P2 LDL R21, [R27+0x8] ;  /* 0x000008001b152983 */ /* 0x000ea20000100800 */
[----:B------:R-:W-:Y:S01]  /*14770*/  @P1 LOP3.LUT R14, R17, 0x3f, RZ, 0x3c, !PT ;  /* 0x0000003f110e1812 */ /* 0x000fe200078e3cff */
[----:B------:R-:W-:-:S05]  /*14780*/  @P1 IMAD.SHL.U32 R23, R23, 0x2, RZ ;  /* 0x0000000217171824 */ /* 0x000fca00078e00ff */
[----:B------:R-:W-:Y:S02]  /*14790*/  @P1 SHF.L.U32 R23, R23, R14, RZ ;  /* 0x0000000e17171219 */ /* 0x000fe400000006ff */
[----:B------:R-:W2:Y:S01]  /*147a0*/  @!P2 LDL.64 R14, [R27] ;  /* 0x000000001b0ea983 */ /* 0x000ea20000100a00 */
[----:B----4-:R-:W-:-:S04]  /*147b0*/  @P1 SHF.R.U64 R12, R12, R17, R13 ;  /* 0x000000110c0c1219 */ /* 0x010fc8000000120d */
[----:B------:R-:W-:Y:S02]  /*147c0*/  @P1 LOP3.LUT R12, R23, R12, RZ, 0xfc, !PT ;  /* 0x0000000c170c1212 */ /* 0x000fe400078efcff */
[----:B---3--:R-:W-:Y:S01]  /*147d0*/  @!P1 SHF.R.U64 R12, R10, R17, R11 ;  /* 0x000000110a0c9219 */ /* 0x008fe2000000120b */
[----:B------:R-:W-:-:S05]  /*147e0*/  VIADD R10, R26, 0x13b ;  /* 0x0000013b1a0a7836 */ /* 0x000fca0000000000 */
[----:B------:R-:W-:-:S04]  /*147f0*/  LOP3.LUT R23, R10, 0x3b, RZ, 0xc0, !PT ;  /* 0x0000003b0a177812 */ /* 0x000fc800078ec0ff */
[----:B------:R-:W-:Y:S02]  /*14800*/  ISETP.GE.U32.AND P0, PT, R23, 0x2c, PT ;  /* 0x0000002c1700780c */ /* 0x000fe40003f06070 */
[----:B------:R-:W-:Y:S02]  /*14810*/  LEA.HI R11, R10, -R25, RZ, 0x1a ;  /* 0x800000190a0b7211 */ /* 0x000fe400078fd0ff */
[----:B------:R-:W-:-:S03]  /*14820*/  @P2 LOP3.LUT R10, R20, 0x3f, RZ, 0x3c, !PT ;  /* 0x0000003f140a2812 */ /* 0x000fc600078e3cff */
[----:B------:R-:W-:Y:S01]  /*14830*/  IMAD R30, R11, 0x8, R0 ;  /* 0x000000080b1e7824 */ /* 0x000fe200078e0200 */
[----:B-----5:R-:W-:-:S05]  /*14840*/  @P2 SHF.R.U64 R29, R28, R20, R29 ;  /* 0x000000141c1d2219 */ /* 0x020fca000000121d */
[----:B------:R-:W3:Y:S01]  /*14850*/  @P0 LDL R13, [R30+0x8] ;  /* 0x000008001e0d0983 */ /* 0x000ee20000100800 */
[----:B------:R-:W-:-:S05]  /*14860*/  VIADD R22, R26, 0x150 ;  /* 0x000001501a167836 */ /* 0x000fca0000000000 */
[----:B------:R-:W-:-:S04]  /*14870*/  LOP3.LUT R11, R22, 0x30, RZ, 0xc0, !PT ;  /* 0x00000030160b7812 */ /* 0x000fc800078ec0ff */
[----:B------:R-:W-:Y:S02]  /*14880*/  ISETP.GE.U32.AND P1, PT, R11, 0x2c, PT ;  /* 0x0000002c0b00780c */ /* 0x000fe40003f26070 */
[----:B------:R-:W-:-:S05]  /*14890*/  LEA.HI R17, R22, -R25, RZ, 0x1a ;  /* 0x8000001916117211 */ /* 0x000fca00078fd0ff */
[----:B------:R-:W-:-:S06]  /*148a0*/  IMAD R22, R17, 0x8, R0 ;  /* 0x0000000811167824 */ /* 0x000fcc00078e0200 */
[----:B------:R-:W4:Y:S01]  /*148b0*/  @P1 LDL R17, [R22+0x8] ;  /* 0x0000080016111983 */ /* 0x000f220000100800 */
[----:B--2---:R-:W-:-:S05]  /*148c0*/  @P2 IMAD.SHL.U32 R21, R21, 0x2, RZ ;  /* 0x0000000215152824 */ /* 0x004fca00078e00ff */
[----:B------:R-:W-:-:S04]  /*148d0*/  @P2 SHF.L.U32 R10, R21, R10, RZ ;  /* 0x0000000a150a2219 */ /* 0x000fc800000006ff */
[----:B------:R-:W-:Y:S02]  /*148e0*/  @P2 LOP3.LUT R10, R10, R29, RZ, 0xfc, !PT ;  /* 0x0000001d0a0a2212 */ /* 0x000fe400078efcff */
[----:B------:R-:W-:Y:S02]  /*148f0*/  @!P2 SHF.R.U64 R10, R14, R20, R15 ;  /* 0x000000140e0aa219 */ /* 0x000fe4000000120f */
[----:B------:R-:W2:Y:S04]  /*14900*/  @P0 LDL.64 R20, [R30] ;  /* 0x000000001e140983 */ /* 0x000ea80000100a00 */
[----:B------:R-:W5:Y:S04]  /*14910*/  @!P0 LDL.64 R14, [R30] ;  /* 0x000000001e0e8983 */ /* 0x000f680000100a00 */
[----:B------:R-:W4:Y:S01]  /*14920*/  @P1 LDL.64 R30, [R22] ;  /* 0x00000000161e1983 */ /* 0x000f220000100a00 */
[----:B---3--:R-:W-:Y:S01]  /*14930*/  @P0 IMAD.SHL.U32 R28, R13, 0x2, RZ ;  /* 0x000000020d1c0824 */ /* 0x008fe200078e00ff */
[----:B------:R-:W-:-:S04]  /*14940*/  @P0 LOP3.LUT R13, R23, 0x3f, RZ, 0x3c, !PT ;  /* 0x0000003f170d0812 */ /* 0x000fc800078e3cff */
[----:B------:R-:W-:Y:S02]  /*14950*/  @P0 SHF.L.U32 R13, R28, R13, RZ ;  /* 0x0000000d1c0d0219 */ /* 0x000fe400000006ff */
[----:B--2---:R-:W-:-:S04]  /*14960*/  @P0 SHF.R.U64 R20, R20, R23, R21 ;  /* 0x0000001714140219 */ /* 0x004fc80000001215 */
[----:B------:R-:W-:Y:S01]  /*14970*/  @P0 LOP3.LUT R13, R13, R20, RZ, 0xfc, !PT ;  /* 0x000000140d0d0212 */ /* 0x000fe200078efcff */
[----:B------:R-:W-:Y:S01]  /*14980*/  VIADD R20, R26, 0x17a ;  /* 0x0000017a1a147836 */ /* 0x000fe20000000000 */
[----:B-----5:R-:W-:-:S04]  /*14990*/  @!P0 SHF.R.U64 R13, R14, R23, R15 ;  /* 0x000000170e0d8219 */ /* 0x020fc8000000120f */
[C---:B------:R-:W-:Y:S02]  /*149a0*/  LOP3.LUT R23, R20.reuse, 0x3a, RZ, 0xc0, !PT ;  /* 0x0000003a14177812 */ /* 0x040fe400078ec0ff */
[----:B------:R-:W-:Y:S02]  /*149b0*/  LEA.HI R15, R20, -R25, RZ, 0x1a ;  /* 0x80000019140f7211 */ /* 0x000fe400078fd0ff */
[----:B------:R-:W-:Y:S01]  /*149c0*/  ISETP.GE.U32.AND P0, PT, R23, 0x2c, PT ;  /* 0x0000002c1700780c */ /* 0x000fe20003f06070 */
[----:B------:R-:W2:Y:S02]  /*149d0*/  @!P1 LDL.64 R20, [R22] ;  /* 0x0000000016149983 */ /* 0x000ea40000100a00 */
[----:B------:R-:W-:-:S10]  /*149e0*/  IMAD R28, R15, 0x8, R0 ;  /* 0x000000080f1c7824 */ /* 0x000fd400078e0200 */
[----:B------:R-:W3:Y:S01]  /*149f0*/  @P0 LDL R22, [R28+0x8] ;  /* 0x000008001c160983 */ /* 0x000ee20000100800 */
[----:B----4-:R-:W-:Y:S01]  /*14a00*/  @P1 IMAD.SHL.U32 R14, R17, 0x2, RZ ;  /* 0x00000002110e1824 */ /* 0x010fe200078e00ff */
[----:B------:R-:W-:-:S04]  /*14a10*/  @P1 LOP3.LUT R17, R11, 0x3f, RZ, 0x3c, !PT ;  /* 0x0000003f0b111812 */ /* 0x000fc800078e3cff */
[----:B------:R-:W-:Y:S02]  /*14a20*/  @P1 SHF.L.U32 R17, R14, R17, RZ ;  /* 0x000000110e111219 */ /* 0x000fe400000006ff */
[----:B------:R-:W4:Y:S01]  /*14a30*/  @P0 LDL.64 R14, [R28] ;  /* 0x000000001c0e0983 */ /* 0x000f220000100a00 */
[----:B------:R-:W-:-:S04]  /*14a40*/  @P1 SHF.R.U64 R30, R30, R11, R31 ;  /* 0x0000000b1e1e1219 */ /* 0x000fc8000000121f */
[----:B------:R-:W-:Y:S02]  /*14a50*/  @P1 LOP3.LUT R17, R17, R30, RZ, 0xfc, !PT ;  /* 0x0000001e11111212 */ /* 0x000fe400078efcff */
[----:B--2---:R-:W-:Y:S01]  /*14a60*/  @!P1 SHF.R.U64 R17, R20, R11, R21 ;  /* 0x0000000b14119219 */ /* 0x004fe20000001215 */
[----:B------:R-:W-:-:S05]  /*14a70*/  VIADD R20, R26, 0x18f ;  /* 0x0000018f1a147836 */ /* 0x000fca0000000000 */
[----:B------:R-:W-:Y:S01]  /*14a80*/  LEA.HI R29, R20, -R25, RZ, 0x1a ;  /* 0x80000019141d7211 */ /* 0x000fe200078fd0ff */
[----:B---3--:R-:W-:-:S04]  /*14a90*/  @P0 IMAD.SHL.U32 R30, R22, 0x2, RZ ;  /* 0x00000002161e0824 */ /* 0x008fc800078e00ff */
[----:B------:R-:W-:Y:S02]  /*14aa0*/  IMAD R22, R29, 0x8, R0 ;  /* 0x000000081d167824 */ /* 0x000fe400078e0200 */
[----:B------:R-:W2:Y:S01]  /*14ab0*/  @!P0 LDL.64 R28, [R28] ;  /* 0x000000001c1c8983 */ /* 0x000ea20000100a00 */
[----:B------:R-:W-:-:S04]  /*14ac0*/  LOP3.LUT R21, R20, 0x2f, RZ, 0xc0, !PT ;  /* 0x0000002f14157812 */ /* 0x000fc800078ec0ff */
[----:B------:R-:W-:-:S13]  /*14ad0*/  ISETP.GE.U32.AND P1, PT, R21, 0x2c, PT ;  /* 0x0000002c1500780c */ /* 0x000fda0003f26070 */
[----:B------:R-:W3:Y:S01]  /*14ae0*/  @P1 LDL R20, [R22+0x8] ;  /* 0x0000080016141983 */ /* 0x000ee20000100800 */
[----:B----4-:R-:W-:-:S03]  /*14af0*/  @P0 SHF.R.U64 R27, R14, R23, R15 ;  /* 0x000000170e1b0219 */ /* 0x010fc6000000120f */
[----:B------:R-:W4:Y:S01]  /*14b00*/  @P1 LDL.64 R14, [R22] ;  /* 0x00000000160e1983 */ /* 0x000f220000100a00 */
[----:B------:R-:W-:-:S04]  /*14b10*/  @P0 LOP3.LUT R11, R23, 0x3f, RZ, 0x3c, !PT ;  /* 0x0000003f170b0812 */ /* 0x000fc800078e3cff */
[----:B------:R-:W-:-:S04]  /*14b20*/  @P0 SHF.L.U32 R11, R30, R11, RZ ;  /* 0x0000000b1e0b0219 */ /* 0x000fc800000006ff */
[----:B------:R-:W-:Y:S02]  /*14b30*/  @P0 LOP3.LUT R11, R11, R27, RZ, 0xfc, !PT ;  /* 0x0000001b0b0b0212 */ /* 0x000fe400078efcff */
[----:B--2---:R-:W-:Y:S02]  /*14b40*/  @!P0 SHF.R.U64 R11, R28, R23, R29 ;  /* 0x000000171c0b8219 */ /* 0x004fe4000000121d */
[----:B------:R-:W-:-:S04]  /*14b50*/  LOP3.LUT R23, R26, 0x20, RZ, 0xc0, !PT ;  /* 0x000000201a177812 */ /* 0x000fc800078ec0ff */
[----:B------:R-:W-:Y:S01]  /*14b60*/  SHF.R.U64 R28, R4, R23, R5 ;  /* 0x00000017041c7219 */ /* 0x000fe20000001205 */
[----:B------:R-:W-:-:S05]  /*14b70*/  VIADD R4, R26, 0x1b9 ;  /* 0x000001b91a047836 */ /* 0x000fca0000000000 */
[----:B------:R-:W-:-:S04]  /*14b80*/  LOP3.LUT R29, R4, 0x39, RZ, 0xc0, !PT ;  /* 0x00000039041d7812 */ /* 0x000fc800078ec0ff */
[----:B------:R-:W-:Y:S02]  /*14b90*/  ISETP.GE.U32.AND P0, PT, R29, 0x2c, PT ;  /* 0x0000002c1d00780c */ /* 0x000fe40003f06070 */
[----:B------:R-:W-:Y:S01]  /*14ba0*/  LEA.HI R27, R4, -R25, RZ, 0x1a ;  /* 0x80000019041b7211 */ /* 0x000fe200078fd0ff */
[----:B---3--:R-:W-:Y:S01]  /*14bb0*/  @P1 IMAD.SHL.U32 R5, R20, 0x2, RZ ;  /* 0x0000000214051824 */ /* 0x008fe200078e00ff */
[----:B------:R-:W-:-:S03]  /*14bc0*/  @P1 LOP3.LUT R20, R21, 0x3f, RZ, 0x3c, !PT ;  /* 0x0000003f15141812 */ /* 0x000fc600078e3cff */
[----:B------:R-:W-:Y:S01]  /*14bd0*/  IMAD R27, R27, 0x8, R0 ;  /* 0x000000081b1b7824 */ /* 0x000fe200078e0200 */
[----:B------:R-:W-:Y:S02]  /*14be0*/  @P1 SHF.L.U32 R20, R5, R20, RZ ;  /* 0x0000001405141219 */ /* 0x000fe400000006ff */
[----:B------:R-:W2:Y:S04]  /*14bf0*/  @!P1 LDL.64 R4, [R22] ;  /* 0x0000000016049983 */ /* 0x000ea80000100a00 */
[----:B------:R-:W3:Y:S01]  /*14c00*/  @P0 LDL R22, [R27+0x8] ;  /* 0x000008001b160983 */ /* 0x000ee20000100800 */
[----:B----4-:R-:W-:-:S03]  /*14c10*/  @P1 SHF.R.U64 R23, R14, R21, R15 ;  /* 0x000000150e171219 */ /* 0x010fc6000000120f */
[----:B------:R-:W4:Y:S01]  /*14c20*/  @P0 LDL.64 R14, [R27] ;  /* 0x000000001b0e0983 */ /* 0x000f220000100a00 */
[----:B------:R-:W-:Y:S02]  /*14c30*/  @P1 LOP3.LUT R20, R20, R23, RZ, 0xfc, !PT ;  /* 0x0000001714141212 */ /* 0x000fe400078efcff */
[----:B--2---:R-:W-:Y:S02]  /*14c40*/  @!P1 SHF.R.U64 R20, R4, R21, R5 ;  /* 0x0000001504149219 */ /* 0x004fe40000001205 */
[----:B------:R-:W-:Y:S01]  /*14c50*/  @P0 LOP3.LUT R4, R29, 0x3f, RZ, 0x3c, !PT ;  /* 0x0000003f1d040812 */ /* 0x000fe200078e3cff */
[----:B---3--:R-:W-:-:S05]  /*14c60*/  @P0 IMAD.SHL.U32 R23, R22, 0x2, RZ ;  /* 0x0000000216170824 */ /* 0x008fca00078e00ff */
[----:B------:R-:W-:Y:S01]  /*14c70*/  @P0 SHF.L.U32 R23, R23, R4, RZ ;  /* 0x0000000417170219 */ /* 0x000fe200000006ff */
[----:B------:R-:W-:-:S05]  /*14c80*/  VIADD R4, R26, 0x1ce ;  /* 0x000001ce1a047836 */ /* 0x000fca0000000000 */
[----:B------:R-:W-:-:S04]  /*14c90*/  LOP3.LUT R22, R4, 0x2e, RZ, 0xc0, !PT ;  /* 0x0000002e04167812 */ /* 0x000fc800078ec0ff */
[----:B------:R-:W-:Y:S02]  /*14ca0*/  ISETP.GE.U32.AND P1, PT, R22, 0x2c, PT ;  /* 0x0000002c1600780c */ /* 0x000fe40003f26070 */
[----:B------:R-:W-:Y:S02]  /*14cb0*/  LEA.HI R21, R4, -R25, RZ, 0x1a ;  /* 0x8000001904157211 */ /* 0x000fe400078fd0ff */
[----:B------:R-:W2:Y:S03]  /*14cc0*/  @!P0 LDL.64 R4, [R27] ;  /* 0x000000001b048983 */ /* 0x000ea60000100a00 */
[----:B------:R-:W-:Y:S01]  /*14cd0*/  IMAD R21, R21, 0x8, R0 ;  /* 0x0000000815157824 */ /* 0x000fe200078e0200 */
[----:B----4-:R-:W-:-:S05]  /*14ce0*/  @P0 SHF.R.U64 R14, R14, R29, R15 ;  /* 0x0000001d0e0e0219 */ /* 0x010fca000000120f */
[----:B------:R-:W3:Y:S01]  /*14cf0*/  @P1 LDL R27, [R21+0x8] ;  /* 0x00000800151b1983 */ /* 0x000ee20000100800 */
[----:B------:R-:W-:-:S03]  /*14d00*/  @P0 LOP3.LUT R23, R23, R14, RZ, 0xfc, !PT ;  /* 0x0000000e17170212 */ /* 0x000fc600078efcff */
[----:B------:R-:W4:Y:S01]  /*14d10*/  @P1 LDL.64 R14, [R21] ;  /* 0x00000000150e1983 */ /* 0x000f220000100a00 */
[----:B------:R-:W-:Y:S01]  /*14d20*/  VIADD R30, R26, 0x1f8 ;  /* 0x000001f81a1e7836 */ /* 0x000fe20000000000 */
[----:B------:R-:W-:Y:S01]  /*14d30*/  LOP3.LUT R28, R28, 0x1fffff, RZ, 0xc0, !PT ;  /* 0x001fffff1c1c7812 */ /* 0x000fe200078ec0ff */
[----:B------:R-:W-:Y:S01]  /*14d40*/  IMAD.WIDE.U32 R2, R24, 0x8, R2 ;  /* 0x0000000818027825 */ /* 0x000fe200078e0002 */
[----:B------:R-:W-:Y:S02]  /*14d50*/  @P1 LOP3.LUT R24, R22, 0x3f, RZ, 0x3c, !PT ;  /* 0x0000003f16181812 */ /* 0x000fe400078e3cff */
[----:B--2---:R-:W-:Y:S01]  /*14d60*/  @!P0 SHF.R.U64 R23, R4, R29, R5 ;  /* 0x0000001d04178219 */ /* 0x004fe20000001205 */
[----:B------:R-:W-:Y:S02]  /*14d70*/  IMAD.MOV.U32 R29, RZ, RZ, RZ ;  /* 0x000000ffff1d7224 */ /* 0x000fe400078e00ff */
[----:B---3--:R-:W-:Y:S01]  /*14d80*/  @P1 IMAD.SHL.U32 R5, R27, 0x2, RZ ;  /* 0x000000021b051824 */ /* 0x008fe200078e00ff */
[----:B------:R-:W-:-:S02]  /*14d90*/  LOP3.LUT R27, R30, 0x38, RZ, 0xc0, !PT ;  /* 0x000000381e1b7812 */ /* 0x000fc400078ec0ff */
[----:B------:R4:W-:Y:S02]  /*14da0*/  STG.E.64 desc[UR4][R2.64], R28 ;  /* 0x0000001c02007986 */ /* 0x0009e4000c101b04 */
[----:B------:R-:W-:Y:S02]  /*14db0*/  ISETP.GE.U32.AND P0, PT, R27, 0x2c, PT ;  /* 0x0000002c1b00780c */ /* 0x000fe40003f06070 */
[----:B------:R-:W-:Y:S02]  /*14dc0*/  @P1 SHF.L.U32 R24, R5, R24, RZ ;  /* 0x0000001805181219 */ /* 0x000fe400000006ff */
[----:B------:R-:W2:Y:S01]  /*14dd0*/  @!P1 LDL.64 R4, [R21] ;  /* 0x0000000015049983 */ /* 0x000ea20000100a00 */
[----:B----4-:R-:W-:Y:S02]  /*14de0*/  @P1 SHF.R.U64 R28, R14, R22, R15 ;  /* 0x000000160e1c1219 */ /* 0x010fe4000000120f */
[----:B------:R-:W-:-:S05]  /*14df0*/  LEA.HI R15, R30, -R25, RZ, 0x1a ;  /* 0x800000191e0f7211 */ /* 0x000fca00078fd0ff */
[----:B------:R-:W-:-:S05]  /*14e00*/  IMAD R29, R15, 0x8, R0 ;  /* 0x000000080f1d7824 */ /* 0x000fca00078e0200 */
[----:B------:R-:W3:Y:S04]  /*14e10*/  @P0 LDL R21, [R29+0x8] ;  /* 0x000008001d150983 */ /* 0x000ee80000100800 */
[----:B------:R-:W4:Y:S01]  /*14e20*/  @P0 LDL.64 R14, [R29] ;  /* 0x000000001d0e0983 */ /* 0x000f220000100a00 */
[----:B------:R-:W-:Y:S02]  /*14e30*/  @P1 LOP3.LUT R24, R24, R28, RZ, 0xfc, !PT ;  /* 0x0000001c18181212 */ /* 0x000fe400078efcff */
[----:B------:R-:W-:Y:S02]  /*14e40*/  LOP3.LUT R30, R19, 0x1fffff, RZ, 0xc0, !PT ;  /* 0x001fffff131e7812 */ /* 0x000fe400078ec0ff */
[----:B--2---:R-:W-:Y:S02]  /*14e50*/  @!P1 SHF.R.U64 R24, R4, R22, R5 ;  /* 0x0000001604189219 */ /* 0x004fe40000001205 */
[----:B------:R-:W-:Y:S01]  /*14e60*/  LOP3.LUT R4, R8, 0x1fffff, RZ, 0xc0, !PT ;  /* 0x001fffff08047812 */ /* 0x000fe200078ec0ff */
[----:B------:R-:W-:-:S02]  /*14e70*/  VIADD R22, R26, 0x20d ;  /* 0x0000020d1a167836 */ /* 0x000fc40000000000 */
[----:B------:R-:W-:-:S05]  /*14e80*/  IMAD.MOV.U32 R5, RZ, RZ, RZ ;  /* 0x000000ffff057224 */ /* 0x000fca00078e00ff */
[----:B------:R0:W-:Y:S01]  /*14e90*/  STG.E.64 desc[UR4][R2.64+0x100], R4 ;  /* 0x0001000402007986 */ /* 0x0001e2000c101b04 */
[----:B---3--:R-:W-:Y:S01]  /*14ea0*/  @P0 IMAD.SHL.U32 R8, R21, 0x2, RZ ;  /* 0x0000000215080824 */ /* 0x008fe200078e00ff */
[----:B------:R-:W-:-:S04]  /*14eb0*/  @P0 LOP3.LUT R21, R27, 0x3f, RZ, 0x3c, !PT ;  /* 0x0000003f1b150812 */ /* 0x000fc800078e3cff */
[----:B------:R-:W-:Y:S01]  /*14ec0*/  @P0 SHF.L.U32 R21, R8, R21, RZ ;  /* 0x0000001508150219 */ /* 0x000fe200000006ff */
[----:B0-----:R-:W2:Y:S01]  /*14ed0*/  @!P0 LDL.64 R4, [R29] ;  /* 0x000000001d048983 */ /* 0x001ea20000100a00 */
[----:B------:R-:W-:-:S04]  /*14ee0*/  LOP3.LUT R8, R22, 0x2d, RZ, 0xc0, !PT ;  /* 0x0000002d16087812 */ /* 0x000fc800078ec0ff */
[----:B------:R-:W-:Y:S02]  /*14ef0*/  ISETP.GE.U32.AND P1, PT, R8, 0x2c, PT ;  /* 0x0000002c0800780c */ /* 0x000fe40003f26070 */
[----:B------:R-:W-:-:S05]  /*14f00*/  LEA.HI R19, R22, -R25, RZ, 0x1a ;  /* 0x8000001916137211 */ /* 0x000fca00078fd0ff */
[----:B------:R-:W-:-:S06]  /*14f10*/  IMAD R22, R19, 0x8, R0 ;  /* 0x0000000813167824 */ /* 0x000fcc00078e0200 */
[----:B------:R-:W3:Y:S04]  /*14f20*/  @P1 LDL R19, [R22+0x8] ;  /* 0x0000080016131983 */ /* 0x000ee80000100800 */
[----:B------:R-:W5:Y:S01]  /*14f30*/  @P1 LDL.64 R28, [R22] ;  /* 0x00000000161c1983 */ /* 0x000f620000100a00 */
[----:B----4-:R-:W-:-:S04]  /*14f40*/  @P0 SHF.R.U64 R14, R14, R27, R15 ;  /* 0x0000001b0e0e0219 */ /* 0x010fc8000000120f */
[----:B------:R-:W-:Y:S02]  /*14f50*/  @P0 LOP3.LUT R21, R21, R14, RZ, 0xfc, !PT ;  /* 0x0000000e15150212 */ /* 0x000fe400078efcff */
[----:B------:R0:W4:Y:S01]  /*14f60*/  @!P1 LDL.64 R14, [R22] ;  /* 0x00000000160e9983 */ /* 0x0001220000100a00 */
[----:B------:R-:W-:Y:S02]  /*14f70*/  IMAD.MOV.U32 R31, RZ, RZ, RZ ;  /* 0x000000ffff1f7224 */ /* 0x000fe400078e00ff */
[----:B0-----:R-:W-:-:S03]  /*14f80*/  VIADD R22, R26, 0x237 ;  /* 0x000002371a167836 */ /* 0x001fc60000000000 */
[----:B------:R0:W-:Y:S02]  /*14f90*/  STG.E.64 desc[UR4][R2.64+0x300], R30 ;  /* 0x0003001e02007986 */ /* 0x0001e4000c101b04 */
[----:B0-----:R-:W-:Y:S01]  /*14fa0*/  VIADD R30, R26, 0x276 ;  /* 0x000002761a1e7836 */ /* 0x001fe20000000000 */
[----:B------:R-:W-:Y:S02]  /*14fb0*/  LOP3.LUT R6, R6, 0x1fffff, RZ, 0xc0, !PT ;  /* 0x001fffff06067812 */ /* 0x000fe400078ec0ff */
[----:B--2---:R-:W-:Y:S01]  /*14fc0*/  @!P0 SHF.R.U64 R21, R4, R27, R5 ;  /* 0x0000001b04158219 */ /* 0x004fe20000001205 */
[----:B------:R-:W-:Y:S01]  /*14fd0*/  IMAD.MOV.U32 R5, RZ, RZ, RZ ;  /* 0x000000ffff057224 */ /* 0x000fe200078e00ff */
[----:B------:R-:W-:-:S05]  /*14fe0*/  LOP3.LUT R4, R7, 0x1fffff, RZ, 0xc0, !PT ;  /* 0x001fffff07047812 */ /* 0x000fca00078ec0ff */
[----:B------:R0:W-:Y:S02]  /*14ff0*/  STG.E.64 desc[UR4][R2.64+0x400], R4 ;  /* 0x0004000402007986 */ /* 0x0001e4000c101b04 */
[----:B0-----:R-:W-:Y:S01]  /*15000*/  LOP3.LUT R4, R16, 0x1fffff, RZ, 0xc0, !PT ;  /* 0x001fffff10047812 */ /* 0x001fe200078ec0ff */
[----:B---3--:R-:W-:-:S04]  /*15010*/  @P1 IMAD.SHL.U32 R19, R19, 0x2, RZ ;  /* 0x0000000213131824 */ /* 0x008fc800078e00ff */
[----:B------:R0:W-:Y:S01]  /*15020*/  STG.E.64 desc[UR4][R2.64+0x600], R4 ;  /* 0x0006000402007986 */ /* 0x0001e2000c101b04 */
[----:B------:R-:W-:-:S04]  /*15030*/  @P1 LOP3.LUT R16, R8, 0x3f, RZ, 0x3c, !PT ;  /* 0x0000003f08101812 */ /* 0x000fc800078e3cff */
[----:B------:R-:W-:Y:S02]  /*15040*/  @P1 SHF.L.U32 R27, R19, R16, RZ ;  /* 0x00000010131b1219 */ /* 0x000fe400000006ff */
[----:B0-----:R-:W-:Y:S02]  /*15050*/  LOP3.LUT R4, R18, 0x1fffff, RZ, 0xc0, !PT ;  /* 0x001fffff12047812 */ /* 0x001fe400078ec0ff */
[----:B------:R-:W-:-:S04]  /*15060*/  LOP3.LUT R18, R22, 0x37, RZ, 0xc0, !PT ;  /* 0x0000003716127812 */ /* 0x000fc800078ec0ff */
[----:B------:R-:W-:Y:S02]  /*15070*/  ISETP.GE.U32.AND P0, PT, R18, 0x2c, PT ;  /* 0x0000002c1200780c */ /* 0x000fe40003f06070 */
[----:B------:R-:W-:Y:S02]  /*15080*/  LOP3.LUT R16, R30, 0x36, RZ, 0xc0, !PT ;  /* 0x000000361e107812 */ /* 0x000fe400078ec0ff */
[----:B------:R-:W-:Y:S02]  /*15090*/  LEA.HI R19, R22, -R25, RZ, 0x1a ;  /* 0x8000001916137211 */ /* 0x000fe400078fd0ff */
[----:B------:R-:W-:Y:S01]  /*150a0*/  ISETP.GE.U32.AND P2, PT, R16, 0x2c, PT ;  /* 0x0000002c1000780c */ /* 0x000fe20003f46070 */
[----:B------:R0:W-:Y:S01]  /*150b0*/  STG.E.64 desc[UR4][R2.64+0x900], R4 ;  /* 0x0009000402007986 */ /* 0x0001e2000c101b04 */
[----:B-----5:R-:W-:Y:S01]  /*150c0*/  @P1 SHF.R.U64 R22, R28, R8, R29 ;  /* 0x000000081c161219 */ /* 0x020fe2000000121d */
[----:B------:R-:W-:Y:S02]  /*150d0*/  IMAD R19, R19, 0x8, R0 ;  /* 0x0000000813137824 */ /* 0x000fe400078e0200 */
[----:B------:R-:W-:Y:S01]  /*150e0*/  IMAD.MOV.U32 R7, RZ, RZ, RZ ;  /* 0x000000ffff077224 */ /* 0x000fe200078e00ff */
[----:B------:R-:W-:-:S02]  /*150f0*/  @P1 LOP3.LUT R22, R27, R22, RZ, 0xfc, !PT ;  /* 0x000000161b161212 */ /* 0x000fc400078efcff */
[----:B------:R-:W2:Y:S01]  /*15100*/  @P0 LDL R27, [R19+0x8] ;  /* 0x00000800131b0983 */ /* 0x000ea20000100800 */
[----:B0-----:R-:W-:-:S03]  /*15110*/  LEA.HI R5, R30, -R25, RZ, 0x1a ;  /* 0x800000191e057211 */ /* 0x001fc600078fd0ff */
[----:B------:R0:W-:Y:S02]  /*15120*/  STG.E.64 desc[UR4][R2.64+0x700], R6 ;  /* 0x0007000602007986 */ /* 0x0001e4000c101b04 */
[----:B------:R-:W-:Y:S01]  /*15130*/  IMAD R28, R5, 0x8, R0 ;  /* 0x00000008051c7824 */ /* 0x000fe200078e0200 */
[----:B----4-:R-:W-:Y:S01]  /*15140*/  @!P1 SHF.R.U64 R22, R14, R8, R15 ;  /* 0x000000080e169219 */ /* 0x010fe2000000120f */
[----:B------:R-:W-:Y:S01]  /*15150*/  IMAD.MOV.U32 R5, RZ, RZ, RZ ;  /* 0x000000ffff057224 */ /* 0x000fe200078e00ff */
[----:B------:R-:W-:Y:S01]  /*15160*/  LOP3.LUT R4, R9, 0x1fffff, RZ, 0xc0, !PT ;  /* 0x001fffff09047812 */ /* 0x000fe200078ec0ff */
[----:B------:R-:W3:Y:S04]  /*15170*/  @!P0 LDL.64 R30, [R19] ;  /* 0x00000000131e8983 */ /* 0x000ee80000100a00 */
[----:B------:R-:W4:Y:S04]  /*15180*/  @P2 LDL R14, [R28+0x8] ;  /* 0x000008001c0e2983 */ /* 0x000f280000100800 */
[----:B0-----:R-:W5:Y:S04]  /*15190*/  @P0 LDL.64 R6, [R19] ;  /* 0x0000000013060983 */ /* 0x001f680000100a00 */
[----:B------:R0:W-:Y:S04]  /*151a0*/  STG.E.64 desc[UR4][R2.64+0xa00], R4 ;  /* 0x000a000402007986 */ /* 0x0001e8000c101b04 */
[----:B0-----:R-:W3:Y:S04]  /*151b0*/  @P2 LDL.64 R4, [R28] ;  /* 0x000000001c042983 */ /* 0x001ee80000100a00 */
[----:B------:R-:W3:Y:S01]  /*151c0*/  @!P2 LDL.64 R28, [R28] ;  /* 0x000000001c1ca983 */ /* 0x000ee20000100a00 */
[----:B------:R-:W-:Y:S01]  /*151d0*/  LOP3.LUT R8, R12, 0x1fffff, RZ, 0xc0, !PT ;  /* 0x001fffff0c087812 */ /* 0x000fe200078ec0ff */
[----:B------:R-:W-:Y:S01]  /*151e0*/  IMAD.MOV.U32 R9, RZ, RZ, RZ ;  /* 0x000000ffff097224 */ /* 0x000fe200078e00ff */
[----:B------:R-:W-:-:S04]  /*151f0*/  @P0 LOP3.LUT R15, R18, 0x3f, RZ, 0x3c, !PT ;  /* 0x0000003f120f0812 */ /* 0x000fc800078e3cff */
[----:B------:R0:W-:Y:S01]  /*15200*/  STG.E.64 desc[UR4][R2.64+0xc00], R8 ;  /* 0x000c000802007986 */ /* 0x0001e2000c101b04 */
[----:B------:R-:W-:Y:S02]  /*15210*/  LOP3.LUT R12, R17, 0x1fffff, RZ, 0xc0, !PT ;  /* 0x001fffff110c7812 */ /* 0x000fe400078ec0ff */
[----:B0-----:R-:W-:Y:S01]  /*15220*/  LOP3.LUT R8, R10, 0x1fffff, RZ, 0xc0, !PT ;  /* 0x001fffff0a087812 */ /* 0x001fe200078ec0ff */
[----:B------:R-:W-:-:S04]  /*15230*/  VIADD R10, R26, 0x24c ;  /* 0x0000024c1a0a7836 */ /* 0x000fc80000000000 */
[----:B------:R0:W-:Y:S02]  /*15240*/  STG.E.64 desc[UR4][R2.64+0xd00], R8 ;  /* 0x000d000802007986 */ /* 0x0001e4000c101b04 */
[----:B0-----:R-:W-:-:S05]  /*15250*/  LOP3.LUT R8, R13, 0x1fffff, RZ, 0xc0, !PT ;  /* 0x001fffff0d087812 */ /* 0x001fca00078ec0ff */
[----:B------:R0:W-:Y:S01]  /*15260*/  STG.E.64 desc[UR4][R2.64+0xf00], R8 ;  /* 0x000f000802007986 */ /* 0x0001e2000c101b04 */
[----:B------:R-:W-:Y:S01]  /*15270*/  IMAD.MOV.U32 R13, RZ, RZ, RZ ;  /* 0x000000ffff0d7224 */ /* 0x000fe200078e00ff */
[----:B0-----:R-:W-:-:S04]  /*15280*/  LOP3.LUT R8, R10, 0x2c, RZ, 0xc0, !PT ;  /* 0x0000002c0a087812 */ /* 0x001fc800078ec0ff */
[----:B------:R-:W-:Y:S01]  /*15290*/  ISETP.NE.AND P1, PT, R8, 0x2c, PT ;  /* 0x0000002c0800780c */ /* 0x000fe20003f25270 */
[----:B------:R0:W-:Y:S01]  /*152a0*/  STG.E.64 desc[UR4][R2.64+0x1000], R12 ;  /* 0x0010000c02007986 */ /* 0x0001e2000c101b04 */
[----:B--2---:R-:W-:-:S05]  /*152b0*/  @P0 IMAD.SHL.U32 R32, R27, 0x2, RZ ;  /* 0x000000021b200824 */ /* 0x004fca00078e00ff */
[----:B------:R-:W-:Y:S02]  /*152c0*/  @P0 SHF.L.U32 R15, R32, R15, RZ ;  /* 0x0000000f200f0219 */ /* 0x000fe400000006ff */
[----:B------:R-:W-:Y:S02]  /*152d0*/  LEA.HI R27, R10, -R25, RZ, 0x1a ;  /* 0x800000190a1b7211 */ /* 0x000fe400078fd0ff */
[----:B-----5:R-:W-:Y:S01]  /*152e0*/  @P0 SHF.R.U64 R32, R6, R18, R7 ;  /* 0x0000001206200219 */ /* 0x020fe20000001207 */
[----:B----4-:R-:W-:Y:S01]  /*152f0*/  @P2 IMAD.SHL.U32 R7, R14, 0x2, RZ ;  /* 0x000000020e072824 */ /* 0x010fe200078e00ff */
[----:B------:R-:W-:Y:S01]  /*15300*/  @P2 LOP3.LUT R6, R16, 0x3f, RZ, 0x3c, !PT ;  /* 0x0000003f10062812 */ /* 0x000fe200078e3cff */
[----:B------:R-:W-:-:S03]  /*15310*/  VIADD R14, R26, 0x2a ;  /* 0x0000002a1a0e7836 */ /* 0x000fc60000000000 */
[----:B------:R-:W-:Y:S02]  /*15320*/  @P2 SHF.L.U32 R6, R7, R6, RZ ;  /* 0x0000000607062219 */ /* 0x000fe400000006ff */
[----:B------:R-:W-:Y:S01]  /*15330*/  @P0 LOP3.LUT R9, R15, R32, RZ, 0xfc, !PT ;  /* 0x000000200f090212 */ /* 0x000fe200078efcff */
[----:B------:R-:W-:Y:S01]  /*15340*/  VIADD R15, R26, 0x69 ;  /* 0x000000691a0f7836 */ /* 0x000fe20000000000 */
[----:B---3--:R-:W-:-:S04]  /*15350*/  @P2 SHF.R.U64 R5, R4, R16, R5 ;  /* 0x0000001004052219 */ /* 0x008fc80000001205 */
[----:B------:R-:W-:Y:S02]  /*15360*/  @P2 LOP3.LUT R17, R6, R5, RZ, 0xfc, !PT ;  /* 0x0000000506112212 */ /* 0x000fe400078efcff */
[-C--:B------:R-:W-:Y:S02]  /*15370*/  LEA.HI R5, R14, -R25.reuse, RZ, 0x1a ;  /* 0x800000190e057211 */ /* 0x080fe400078fd0ff */
[----:B------:R-:W-:-:S03]  /*15380*/  LEA.HI R7, R15, -R25, RZ, 0x1a ;  /* 0x800000190f077211 */ /* 0x000fc600078fd0ff */
[--C-:B------:R-:W-:Y:S01]  /*15390*/  IMAD R10, R5, 0x8, R0.reuse ;  /* 0x00000008050a7824 */ /* 0x100fe200078e0200 */
[----:B------:R-:W-:Y:S01]  /*153a0*/  @!P2 SHF.R.U64 R17, R28, R16, R29 ;  /* 0x000000101c11a219 */ /* 0x000fe2000000121d */
[--C-:B------:R-:W-:Y:S01]  /*153b0*/  IMAD R27, R27, 0x8, R0.reuse ;  /* 0x000000081b1b7824 */ /* 0x100fe200078e0200 */
[----:B------:R-:W-:Y:S01]  /*153c0*/  LOP3.LUT R6, R11, 0x1fffff, RZ, 0xc0, !PT ;  /* 0x001fffff0b067812 */ /* 0x000fe200078ec0ff */
[----:B0-----:R-:W-:Y:S02]  /*153d0*/  IMAD R12, R7, 0x8, R0 ;  /* 0x00000008070c7824 */ /* 0x001fe400078e0200 */
[----:B------:R-:W2:Y:S01]  /*153e0*/  LDL.64 R10, [R10] ;  /* 0x000000000a0a7983 */ /* 0x000ea20000100a00 */
[----:B------:R-:W-:Y:S01]  /*153f0*/  VIADD R16, R26, 0xa8 ;  /* 0x000000a81a107836 */ /* 0x000fe20000000000 */
[----:B------:R-:W-:Y:S02]  /*15400*/  @!P0 SHF.R.U64 R9, R30, R18, R31 ;  /* 0x000000121e098219 */ /* 0x000fe4000000121f */
[----:B------:R-:W3:Y:S02]  /*15410*/  @!P1 LDL R18, [R27+0x4] ;  /* 0x000004001b129983 */ /* 0x000ee40000100800 */
[----:B------:R-:W-:-:S02]  /*15420*/  LEA.HI R31, R16, -R25, RZ, 0x1a ;  /* 0x80000019101f7211 */ /* 0x000fc400078fd0ff */
[----:B------:R-:W3:Y:S04]  /*15430*/  @!P1 LDL R19, [R27+0x8] ;  /* 0x000008001b139983 */ /* 0x000ee80000100800 */
[----:B------:R-:W4:Y:S04]  /*15440*/  @P1 LDL.64 R4, [R27] ;  /* 0x000000001b041983 */ /* 0x000f280000100a00 */
[----:B------:R-:W5:Y:S01]  /*15450*/  LDL.64 R12, [R12] ;  /* 0x000000000c0c7983 */ /* 0x000f620000100a00 */
[----:B------:R-:W-:Y:S02]  /*15460*/  IMAD R31, R31, 0x8, R0 ;  /* 0x000000081f1f7824 */ /* 0x000fe400078e0200 */
[----:B------:R-:W-:Y:S01]  /*15470*/  IMAD.MOV.U32 R7, RZ, RZ, RZ ;  /* 0x000000ffff077224 */ /* 0x000fe200078e00ff */
[----:B------:R-:W-:Y:S01]  /*15480*/  LOP3.LUT R28, R20, 0x1fffff, RZ, 0xc0, !PT ;  /* 0x001fffff141c7812 */ /* 0x000fe200078ec0ff */
[----:B------:R-:W-:-:S02]  /*15490*/  VIADD R20, R26, 0xe7 ;  /* 0x000000e71a147836 */ /* 0x000fc40000000000 */
[----:B------:R-:W5:Y:S04]  /*154a0*/  LDL.64 R30, [R31] ;  /* 0x000000001f1e7983 */ /* 0x000f680000100a00 */
[----:B------:R0:W-:Y:S02]  /*154b0*/  STG.E.64 desc[UR4][R2.64+0x1200], R6 ;  /* 0x0012000602007986 */ /* 0x0001e4000c101b04 */
[----:B0-----:R-:W-:Y:S02]  /*154c0*/  LOP3.LUT R6, R23, 0x1fffff, RZ, 0xc0, !PT ;  /* 0x001fffff17067812 */ /* 0x001fe400078ec0ff */
[----:B------:R-:W-:-:S03]  /*154d0*/  LEA.HI R23, R20, -R25, RZ, 0x1a ;  /* 0x8000001914177211 */ /* 0x000fc600078fd0ff */
[----:B------:R0:W-:Y:S02]  /*154e0*/  STG.E.64 desc[UR4][R2.64+0x1500], R6 ;  /* 0x0015000602007986 */ /* 0x0001e4000c101b04 */
[----:B0-----:R-:W-:Y:S01]  /*154f0*/  LOP3.LUT R6, R21, 0x1fffff, RZ, 0xc0, !PT ;  /* 0x001fffff15067812 */ /* 0x001fe200078ec0ff */
[----:B------:R-:W-:-:S04]  /*15500*/  IMAD R21, R23, 0x8, R0 ;  /* 0x0000000817157824 */ /* 0x000fc800078e0200 */
[----:B------:R0:W-:Y:S04]  /*15510*/  STG.E.64 desc[UR4][R2.64+0x1800], R6 ;  /* 0x0018000602007986 */ /* 0x0001e8000c101b04 */
[----:B0-----:R0:W5:Y:S01]  /*15520*/  LDL.64 R6, [R21] ;  /* 0x0000000015067983 */ /* 0x0011620000100a00 */
[----:B------:R-:W-:Y:S01]  /*15530*/  LOP3.LUT R22, R22, 0x1fffff, RZ, 0xc0, !PT ;  /* 0x001fffff16167812 */ /* 0x000fe200078ec0ff */
[----:B------:R-:W-:-:S05]  /*15540*/  IMAD.MOV.U32 R23, RZ, RZ, RZ ;  /* 0x000000ffff177224 */ /* 0x000fca00078e00ff */
[----:B------:R1:W-:Y:S01]  /*15550*/  STG.E.64 desc[UR4][R2.64+0x1900], R22 ;  /* 0x0019001602007986 */ /* 0x0003e2000c101b04 */
[----:B------:R-:W-:Y:S01]  /*15560*/  LOP3.LUT R15, R15, 0x29, RZ, 0xc0, !PT ;  /* 0x000000290f0f7812 */ /* 0x000fe200078ec0ff */
[----:B------:R-:W-:Y:S01]  /*15570*/  IMAD.MOV.U32 R29, RZ, RZ, RZ ;  /* 0x000000ffff1d7224 */ /* 0x000fe200078e00ff */
[----:B-1----:R-:W-:Y:S02]  /*15580*/  LOP3.LUT R22, R9, 0x1fffff, RZ, 0xc0, !PT ;  /* 0x001fffff09167812 */ /* 0x002fe400078ec0ff */
[----:B------:R-:W-:Y:S02]  /*15590*/  LOP3.LUT R9, R14, 0x2a, RZ, 0xc0, !PT ;  /* 0x0000002a0e097812 */ /* 0x000fe400078ec0ff */
[----:B------:R1:W-:Y:S02]  /*155a0*/  STG.E.64 desc[UR4][R2.64+0x1300], R28 ;  /* 0x0013001c02007986 */ /* 0x0003e4000c101b04 */
[----:B-1----:R-:W-:Y:S01]  /*155b0*/  LOP3.LUT R28, R24, 0x1fffff, RZ, 0xc0, !PT ;  /* 0x001fffff181c7812 */ /* 0x002fe200078ec0ff */
[----:B------:R-:W-:-:S04]  /*155c0*/  VIADD R24, R26, 0x222 ;  /* 0x000002221a187836 */ /* 0x000fc80000000000 */
[----:B------:R1:W-:Y:S04]  /*155d0*/  STG.E.64 desc[UR4][R2.64+0x1600], R28 ;  /* 0x0016001c02007986 */ /* 0x0003e8000c101b04 */
[----:B------:R0:W-:Y:S01]  /*155e0*/  STG.E.64 desc[UR4][R2.64+0x1b00], R22 ;  /* 0x001b001602007986 */ /* 0x0001e2000c101b04 */
[----:B-1----:R-:W-:Y:S01]  /*155f0*/  LOP3.LUT R28, R17, 0x1fffff, RZ, 0xc0, !PT ;  /* 0x001fffff111c7812 */ /* 0x002fe200078ec0ff */
[----:B0-----:R-:W-:-:S04]  /*15600*/  VIADD R22, R26, 0x261 ;  /* 0x000002611a167836 */ /* 0x001fc80000000000 */
[----:B------:R0:W-:Y:S01]  /*15610*/  STG.E.64 desc[UR4][R2.64+0x1e00], R28 ;  /* 0x001e001c02007986 */ /* 0x0001e2000c101b04 */
[----:B------:R-:W-:Y:S01]  /*15620*/  LEA.HI R21, R22, -R25, RZ, 0x1a ;  /* 0x8000001916157211 */ /* 0x000fe200078fd0ff */
[----:B0-----:R-:W-:-:S05]  /*15630*/  VIADD R28, R26, 0x1e3 ;  /* 0x000001e31a1c7836 */ /* 0x001fca0000000000 */
[----:B------:R-:W-:-:S05]  /*15640*/  LEA.HI R17, R28, -R25, RZ, 0x1a ;  /* 0x800000191c117211 */ /* 0x000fca00078fd0ff */
[--C-:B------:R-:W-:Y:S01]  /*15650*/  IMAD R17, R17, 0x8, R0.reuse ;  /* 0x0000000811117824 */ /* 0x100fe200078e0200 */
[----:B--2---:R-:W-:Y:S01]  /*15660*/  SHF.R.U64 R9, R10, R9, R11 ;  /* 0x000000090a097219 */ /* 0x004fe2000000120b */
[----:B------:R-:W-:Y:S01]  /*15670*/  VIADD R10, R26, 0x126 ;  /* 0x000001261a0a7836 */ /* 0x000fe20000000000 */
[----:B---3--:R-:W-:Y:S02]  /*15680*/  @!P1 SHF.L.W.U32.HI R18, R18, 0x14, R19 ;  /* 0x0000001412129819 */ /* 0x008fe40000010e13 */
[----:B----4-:R-:W-:Y:S02]  /*15690*/  @P1 SHF.R.U64 R18, R4, R8, R5 ;  /* 0x0000000804121219 */ /* 0x010fe40000001205 */
[----:B------:R-:W-:Y:S02]  /*156a0*/  LEA.HI R5, R10, -R25, RZ, 0x1a ;  /* 0x800000190a057211 */ /* 0x000fe400078fd0ff */
[----:B-----5:R-:W-:Y:S01]  /*156b0*/  SHF.R.U64 R15, R12, R15, R13 ;  /* 0x0000000f0c0f7219 */ /* 0x020fe2000000120d */
[----:B------:R-:W-:Y:S01]  /*156c0*/  VIADD R12, R26, 0x165 ;  /* 0x000001651a0c7836 */ /* 0x000fe20000000000 */
[----:B------:R-:W-:Y:S01]  /*156d0*/  LOP3.LUT R11, R16, 0x28, RZ, 0xc0, !PT ;  /* 0x00000028100b7812 */ /* 0x000fe200078ec0ff */
[----:B------:R-:W-:Y:S01]  /*156e0*/  IMAD R5, R5, 0x8, R0 ;  /* 0x0000000805057824 */ /* 0x000fe200078e0200 */
[----:B------:R-:W-:-:S02]  /*156f0*/  LOP3.LUT R8, R18, 0x1fffff, RZ, 0xc0, !PT ;  /* 0x001fffff12087812 */ /* 0x000fc400078ec0ff */
[----:B------:R-:W-:Y:S02]  /*15700*/  LOP3.LUT R14, R9, 0x1fffff, RZ, 0xc0, !PT ;  /* 0x001fffff090e7812 */ /* 0x000fe400078ec0ff */
[----:B------:R-:W-:Y:S01]  /*15710*/  LEA.HI R13, R12, -R25, RZ, 0x1a ;  /* 0x800000190c0d7211 */ /* 0x000fe200078fd0ff */
[----:B------:R-:W-:Y:S01]  /*15720*/  IMAD.MOV.U32 R9, RZ, RZ, RZ ;  /* 0x000000ffff097224 */ /* 0x000fe200078e00ff */
[----:B------:R-:W-:Y:S01]  /*15730*/  LOP3.LUT R18, R15, 0x1fffff, RZ, 0xc0, !PT ;  /* 0x001fffff0f127812 */ /* 0x000fe200078ec0ff */
[----:B------:R-:W-:Y:S01]  /*15740*/  IMAD.MOV.U32 R15, RZ, RZ, RZ ;  /* 0x000000ffff0f7224 */ /* 0x000fe200078e00ff */
[----:B------:R-:W-:Y:S01]  /*15750*/  SHF.R.U64 R31, R30, R11, R31 ;  /* 0x0000000b1e1f7219 */ /* 0x000fe2000000121f */
[----:B------:R-:W-:Y:S01]  /*15760*/  IMAD R13, R13, 0x8, R0 ;  /* 0x000000080d0d7824 */ /* 0x000fe200078e0200 */
[----:B------:R-:W2:Y:S01]  /*15770*/  LDL.64 R4, [R5] ;  /* 0x0000000005047983 */ /* 0x000ea20000100a00 */
[----:B------:R-:W-:Y:S02]  /*15780*/  IMAD.MOV.U32 R19, RZ, RZ, RZ ;  /* 0x000000ffff137224 */ /* 0x000fe400078e00ff */
[C---:B------:R-:W-:Y:S01]  /*15790*/  VIADD R30, R26.reuse, 0x1a4 ;  /* 0x000001a41a1e7836 */ /* 0x040fe20000000000 */
[----:B------:R0:W-:Y:S01]  /*157a0*/  STG.E.64 desc[UR4][R2.64+0x1c00], R8 ;  /* 0x001c000802007986 */ /* 0x0001e2000c101b04 */
[----:B------:R-:W-:-:S03]  /*157b0*/  VIADD R26, R26, 0x28b ;  /* 0x0000028b1a1a7836 */ /* 0x000fc60000000000 */
[----:B------:R1:W-:Y:S04]  /*157c0*/  STG.E.64 desc[UR4][R2.64+0x200], R14 ;  /* 0x0002000e02007986 */ /* 0x0003e8000c101b04 */
[----:B------:R3:W-:Y:S04]  /*157d0*/  STG.E.64 desc[UR4][R2.64+0x500], R18 ;  /* 0x0005001202007986 */ /* 0x0007e8000c101b04 */
[----:B------:R-:W4:Y:S04]  /*157e0*/  LDL.64 R16, [R17] ;  /* 0x0000000011107983 */ /* 0x000f280000100a00 */
[----:B0-----:R0:W5:Y:S01]  /*157f0*/  LDL.64 R8, [R13] ;  /* 0x000000000d087983 */ /* 0x0011620000100a00 */
[----:B-1----:R-:W-:-:S02]  /*15800*/  LEA.HI R15, R30, -R25, RZ, 0x1a ;  /* 0x800000191e0f7211 */ /* 0x002fc400078fd0ff */
[----:B---3--:R-:W-:-:S03]  /*15810*/  LEA.HI R19, R24, -R25, RZ, 0x1a ;  /* 0x8000001918137211 */ /* 0x008fc600078fd0ff */
[--C-:B------:R-:W-:Y:S01]  /*15820*/  IMAD R15, R15, 0x8, R0.reuse ;  /* 0x000000080f0f7824 */ /* 0x100fe200078e0200 */
[----:B------:R-:W-:Y:S02]  /*15830*/  LEA.HI R25, R26, -R25, RZ, 0x1a ;  /* 0x800000191a197211 */ /* 0x000fe400078fd0ff */
[----:B------:R-:W-:Y:S01]  /*15840*/  LOP3.LUT R11, R20, 0x27, RZ, 0xc0, !PT ;  /* 0x00000027140b7812 */ /* 0x000fe200078ec0ff */
[--C-:B0-----:R-:W-:Y:S02]  /*15850*/  IMAD R13, R19, 0x8, R0.reuse ;  /* 0x00000008130d7824 */ /* 0x101fe400078e0200 */
[--C-:B------:R-:W-:Y:S01]  /*15860*/  IMAD R18, R21, 0x8, R0.reuse ;  /* 0x0000000815127824 */ /* 0x100fe200078e0200 */
[----:B------:R-:W3:Y:S01]  /*15870*/  LDL.64 R14, [R15] ;  /* 0x000000000f0e7983 */ /* 0x000ee20000100a00 */
[----:B------:R-:W-:-:S04]  /*15880*/  IMAD R20, R25, 0x8, R0 ;  /* 0x0000000819147824 */ /* 0x000fc800078e0200 */
[----:B------:R-:W3:Y:S04]  /*15890*/  LDL.64 R18, [R18] ;  /* 0x0000000012127983 */ /* 0x000ee80000100a00 */
[----:B------:R-:W3:Y:S01]  /*158a0*/  LDL.64 R20, [R20] ;  /* 0x0000000014147983 */ /* 0x000ee20000100a00 */
[----:B------:R-:W-:-:S03]  /*158b0*/  SHF.R.U64 R11, R6, R11, R7 ;  /* 0x0000000b060b7219 */ /* 0x000fc60000001207 */
[----:B------:R0:W3:Y:S01]  /*158c0*/  LDL.64 R6, [R13] ;  /* 0x000000000d067983 */ /* 0x0000e20000100a00 */
[----:B------:R-:W-:Y:S02]  /*158d0*/  LOP3.LUT R23, R10, 0x26, RZ, 0xc0, !PT ;  /* 0x000000260a177812 */ /* 0x000fe400078ec0ff */
[----:B------:R-:W-:Y:S02]  /*158e0*/  LOP3.LUT R25, R28, 0x23, RZ, 0xc0, !PT ;  /* 0x000000231c197812 */ /* 0x000fe400078ec0ff */
[----:B------:R-:W-:Y:S01]  /*158f0*/  LOP3.LUT R10, R11, 0x1fffff, RZ, 0xc0, !PT ;  /* 0x001fffff0b0a7812 */ /* 0x000fe200078ec0ff */
[----:B0-----:R-:W-:Y:S02]  /*15900*/  IMAD.MOV.U32 R13, RZ, RZ, RZ ;  /* 0x000000ffff0d7224 */ /* 0x001fe400078e00ff */
[----:B------:R-:W-:-:S05]  /*15910*/  IMAD.MOV.U32 R11, RZ, RZ, RZ ;  /* 0x000000ffff0b7224 */ /* 0x000fca00078e00ff */
[----:B------:R-:W-:Y:S01]  /*15920*/  STG.E.64 desc[UR4][R2.64+0xb00], R10 ;  /* 0x000b000a02007986 */ /* 0x000fe2000c101b04 */
[----:B--2---:R-:W-:Y:S02]  /*15930*/  SHF.R.U64 R23, R4, R23, R5 ;  /* 0x0000001704177219 */ /* 0x004fe40000001205 */
[----:B------:R-:W-:Y:S02]  /*15940*/  LOP3.LUT R5, R12, 0x25, RZ, 0xc0, !PT ;  /* 0x000000250c057812 */ /* 0x000fe400078ec0ff */
[----:B------:R-:W-:Y:S02]  /*15950*/  LOP3.LUT R4, R31, 0x1fffff, RZ, 0xc0, !PT ;  /* 0x001fffff1f047812 */ /* 0x000fe400078ec0ff */
[----:B-----5:R-:W-:Y:S01]  /*15960*/  SHF.R.U64 R9, R8, R5, R9 ;  /* 0x0000000508097219 */ /* 0x020fe20000001209 */
[----:B------:R-:W-:Y:S01]  /*15970*/  IMAD.MOV.U32 R5, RZ, RZ, RZ ;  /* 0x000000ffff057224 */ /* 0x000fe200078e00ff */
[----:B------:R-:W-:Y:S02]  /*15980*/  LOP3.LUT R8, R23, 0x1fffff, RZ, 0xc0, !PT ;  /* 0x001fffff17087812 */ /* 0x000fe400078ec0ff */
[----:B------:R-:W-:-:S02]  /*15990*/  LOP3.LUT R23, R30, 0x24, RZ, 0xc0, !PT ;  /* 0x000000241e177812 */ /* 0x000fc400078ec0ff */
[----:B------:R0:W-:Y:S01]  /*159a0*/  STG.E.64 desc[UR4][R2.64+0x800], R4 ;  /* 0x0008000402007986 */ /* 0x0001e2000c101b04 */
[----:B------:R-:W-:Y:S01]  /*159b0*/  LOP3.LUT R12, R9, 0x1fffff, RZ, 0xc0, !PT ;  /* 0x001fffff090c7812 */ /* 0x000fe200078ec0ff */
[----:B------:R-:W-:Y:S01]  /*159c0*/  IMAD.MOV.U32 R9, RZ, RZ, RZ ;  /* 0x000000ffff097224 */ /* 0x000fe200078e00ff */
[----:B----4-:R-:W-:Y:S02]  /*159d0*/  SHF.R.U64 R25, R16, R25, R17 ;  /* 0x0000001910197219 */ /* 0x010fe40000001211 */
[----:B---3--:R-:W-:Y:S02]  /*159e0*/  SHF.R.U64 R23, R14, R23, R15 ;  /* 0x000000170e177219 */ /* 0x008fe4000000120f */
[----:B0-----:R-:W-:Y:S02]  /*159f0*/  LOP3.LUT R5, R24, 0x22, RZ, 0xc0, !PT ;  /* 0x0000002218057812 */ /* 0x001fe400078ec0ff */
[----:B------:R-:W-:Y:S01]  /*15a00*/  LOP3.LUT R15, R22, 0x21, RZ, 0xc0, !PT ;  /* 0x00000021160f7812 */ /* 0x000fe200078ec0ff */
[----:B------:R0:W-:Y:S03]  /*15a10*/  STG.E.64 desc[UR4][R2.64+0x1100], R12 ;  /* 0x0011000c02007986 */ /* 0x0001e6000c101b04 */
[----:B------:R-:W-:-:S02]  /*15a20*/  SHF.R.U64 R15, R18, R15, R19 ;  /* 0x0000000f120f7219 */ /* 0x000fc40000001213 */
[----:B------:R-:W-:Y:S02]  /*15a30*/  SHF.R.U64 R0, R6, R5, R7 ;  /* 0x0000000506007219 */ /* 0x000fe40000001207 */
[----:B------:R-:W-:Y:S01]  /*15a40*/  LOP3.LUT R7, R26, 0x2b, RZ, 0xc0, !PT ;  /* 0x0000002b1a077812 */ /* 0x000fe200078ec0ff */
[----:B------:R1:W-:Y:S03]  /*15a50*/  STG.E.64 desc[UR4][R2.64+0xe00], R8 ;  /* 0x000e000802007986 */ /* 0x0003e6000c101b04 */
[----:B0-----:R-:W-:Y:S01]  /*15a60*/  SHF.R.U64 R12, R20, R7, R21 ;  /* 0x00000007140c7219 */ /* 0x001fe20000001215 */
[----:B------:R-:W-:Y:S01]  /*15a70*/  IMAD.MOV.U32 R5, RZ, RZ, RZ ;  /* 0x000000ffff057224 */ /* 0x000fe200078e00ff */
[----:B------:R-:W-:Y:S01]  /*15a80*/  LOP3.LUT R4, R23, 0x1fffff, RZ, 0xc0, !PT ;  /* 0x001fffff17047812 */ /* 0x000fe200078ec0ff */
[----:B------:R-:W-:Y:S01]  /*15a90*/  IMAD.MOV.U32 R7, RZ, RZ, RZ ;  /* 0x000000ffff077224 */ /* 0x000fe200078e00ff */
[----:B------:R-:W-:-:S02]  /*15aa0*/  LOP3.LUT R6, R25, 0x1fffff, RZ, 0xc0, !PT ;  /* 0x001fffff19067812 */ /* 0x000fc400078ec0ff */
[----:B------:R-:W-:Y:S02]  /*15ab0*/  LOP3.LUT R10, R15, 0x1fffff, RZ, 0xc0, !PT ;  /* 0x001fffff0f0a7812 */ /* 0x000fe400078ec0ff */
[----:B------:R-:W-:Y:S02]  /*15ac0*/  LOP3.LUT R12, R12, 0x1fffff, RZ, 0xc0, !PT ;  /* 0x001fffff0c0c7812 */ /* 0x000fe400078ec0ff */
[----:B-1----:R-:W-:Y:S01]  /*15ad0*/  LOP3.LUT R8, R0, 0x1fffff, RZ, 0xc0, !PT ;  /* 0x001fffff00087812 */ /* 0x002fe200078ec0ff */
[----:B------:R-:W-:Y:S04]  /*15ae0*/  STG.E.64 desc[UR4][R2.64+0x1400], R4 ;  /* 0x0014000402007986 */ /* 0x000fe8000c101b04 */
[----:B------:R-:W-:Y:S04]  /*15af0*/  STG.E.64 desc[UR4][R2.64+0x1700], R6 ;  /* 0x0017000602007986 */ /* 0x000fe8000c101b04 */
[----:B------:R-:W-:Y:S04]  /*15b00*/  STG.E.64 desc[UR4][R2.64+0x1a00], R8 ;  /* 0x001a000802007986 */ /* 0x000fe8000c101b04 */
[----:B------:R-:W-:Y:S04]  /*15b10*/  STG.E.64 desc[UR4][R2.64+0x1d00], R10 ;  /* 0x001d000a02007986 */ /* 0x000fe8000c101b04 */
[----:B------:R-:W-:Y:S01]  /*15b20*/  STG.E.64 desc[UR4][R2.64+0x1f00], R12 ;  /* 0x001f000c02007986 */ /* 0x000fe2000c101b04 */
[----:B------:R-:W-:Y:S05]  /*15b30*/  EXIT ;  /* 0x000000000000794d */ /* 0x000fea0003800000 */
.L_x_23:
[----:B------:R-:W0:Y:S01]  /*15b40*/  S2R R8, SR_TID.X ;  /* 0x0000000000087919 */ /* 0x000e220000002100 */
[----:B------:R-:W-:Y:S02]  /*15b50*/  VIADD R9, R24, -UR6 ;  /* 0x8000000618097c36 */ /* 0x000fe40008000000 */
        /* <DEDUP_REMOVED lines=9> */
[----:B------:R-:W5:Y:S04]  /*15bf0*/  LDG.E.64.CONSTANT R18, desc[UR4][R30.64+0x38] ;  /* 0x000038041e127981 */ /* 0x000f68000c1e9b00 */
[----:B------:R-:W5:Y:S04]  /*15c00*/  LDG.E.64.CONSTANT R20, desc[UR4][R30.64+0x40] ;  /* 0x000040041e147981 */ /* 0x000f68000c1e9b00 */
[----:B------:R-:W5:Y:S04]  /*15c10*/  LDG.E.64.CONSTANT R24, desc[UR4][R30.64+0x48] ;  /* 0x000048041e187981 */ /* 0x000f68000c1e9b00 */
[----:B------:R-:W5:Y:S01]  /*15c20*/  LDG.E.64.CONSTANT R26, desc[UR4][R30.64+0x50] ;  /* 0x000050041e1a7981 */ /* 0x000f62000c1e9b00 */
[----:B------:R-:W-:-:S05]  /*15c30*/  IMAD R22, R8, 0x280, RZ ;  /* 0x0000028008167824 */ /* 0x000fca00078e02ff */
[----:B------:R-:W-:-:S05]  /*15c40*/  LEA.HI R0, R22, -R7, RZ, 0x1a ;  /* 0x8000000716007211 */ /* 0x000fca00078fd0ff */
[----:B------:R-:W-:-:S04]  /*15c50*/  IMAD R23, R0, 0x8, R9 ;  /* 0x0000000800177824 */ /* 0x000fc800078e0209 */
[----:B------:R-:W-:Y:S02]  /*15c60*/  IMAD R0, R0, 0x8, R23 ;  /* 0x0000000800007824 */ /* 0x000fe400078e0217 */
[----:B------:R-:W-:-:S05]  /*15c70*/  VIADD R6, R22, 0x40 ;  /* 0x0000004016067836 */ /* 0x000fca0000000000 */
[----:B------:R-:W-:-:S05]  /*15c80*/  LEA.HI R6, R6, -R7, RZ, 0x1a ;  /* 0x8000000706067211 */ /* 0x000fca00078fd0ff */
[----:B------:R-:W-:Y:S01]  /*15c90*/  IMAD R6, R6, 0x8, R23 ;  /* 0x0000000806067824 */ /* 0x000fe200078e0217 */
[----:B--2---:R-:W-:Y:S04]  /*15ca0*/  STL.64 [R9], R32 ;  /* 0x0000002009007387 */ /* 0x004fe80000100a00 */
[----:B---3--:R-:W-:Y:S04]  /*15cb0*/  STL.64 [R9+0x8], R28 ;  /* 0x0000081c09007387 */ /* 0x008fe80000100a00 */
[----:B----4-:R-:W-:Y:S04]  /*15cc0*/  STL.64 [R9+0x10], R4 ;  /* 0x0000100409007387 */ /* 0x010fe80000100a00 */
[----:B-----5:R0:W-:Y:S04]  /*15cd0*/  STL.64 [R9+0x18], R10 ;  /* 0x0000180a09007387 */ /* 0x0201e80000100a00 */
[----:B------:R1:W-:Y:S04]  /*15ce0*/  STL.64 [R9+0x20], R12 ;  /* 0x0000200c09007387 */ /* 0x0003e80000100a00 */
[----:B------:R-:W-:Y:S04]  /*15cf0*/  STL.64 [R9+0x28], R14 ;  /* 0x0000280e09007387 */ /* 0x000fe80000100a00 */
[----:B------:R-:W-:Y:S04]  /*15d00*/  STL.64 [R9+0x30], R16 ;  /* 0x0000301009007387 */ /* 0x000fe80000100a00 */
[----:B------:R-:W-:Y:S04]  /*15d10*/  STL.64 [R9+0x38], R18 ;  /* 0x0000381209007387 */ /* 0x000fe80000100a00 */
[----:B------:R-:W-:Y:S04]  /*15d20*/  STL.64 [R9+0x40], R20 ;  /* 0x0000401409007387 */ /* 0x000fe80000100a00 */
[----:B------:R-:W-:Y:S04]  /*15d30*/  STL.64 [R9+0x48], R24 ;  /* 0x0000481809007387 */ /* 0x000fe80000100a00 */
[----:B------:R2:W-:Y:S04]  /*15d40*/  STL.64 [R9+0x50], R26 ;  /* 0x0000501a09007387 */ /* 0x0005e80000100a00 */
[----:B0-----:R-:W3:Y:S04]  /*15d50*/  LDL.64 R10, [R0] ;  /* 0x00000000000a7983 */ /* 0x001ee80000100a00 */
[----:B------:R0:W4:Y:S04]  /*15d60*/  LDL R29, [R0+0x8] ;  /* 0x00000800001d7983 */ /* 0x0001280000100800 */
[----:B------:R-:W5:Y:S04]  /*15d70*/  LDL.64 R4, [R6] ;  /* 0x0000000006047983 */ /* 0x000f680000100a00 */
[----:B-1----:R-:W5:Y:S01]  /*15d80*/  LDL R13, [R6+0x8] ;  /* 0x00000800060d7983 */ /* 0x002f620000100800 */
[----:B------:R-:W-:-:S05]  /*15d90*/  VIADD R12, R22, 0x8c ;  /* 0x0000008c160c7836 */ /* 0x000fca0000000000 */
[----:B------:R-:W-:Y:S01]  /*15da0*/  LEA.HI R12, R12, -R7, RZ, 0x1a ;  /* 0x800000070c0c7211 */ /* 0x000fe200078fd0ff */
[----:B--2---:R-:W-:-:S04]  /*15db0*/  IMAD.WIDE.U32 R8, R8, 0x8, R2 ;  /* 0x0000000808087825 */ /* 0x004fc800078e0002 */
[----:B------:R-:W-:Y:S02]  /*15dc0*/  IMAD R12, R12, 0x8, R23 ;  /* 0x000000080c0c7824 */ /* 0x000fe400078e0217 */
[----:B------:R-:W-:Y:S02]  /*15dd0*/  IMAD.MOV.U32 R3, RZ, RZ, RZ ;  /* 0x000000ffff037224 */ /* 0x000fe400078e00ff */
[C---:B0-----:R-:W-:Y:S01]  /*15de0*/  VIADD R0, R22.reuse, 0xb4 ;  /* 0x000000b416007836 */ /* 0x041fe20000000000 */
[----:B------:R0:W2:Y:S01]  /*15df0*/  LDL.64 R14, [R12] ;  /* 0x000000000c0e7983 */ /* 0x0000a20000100a00 */
[C---:B------:R-:W-:Y:S02]  /*15e00*/  VIADD R24, R22.reuse, 0x104 ;  /* 0x0000010416187836 */ /* 0x040fe40000000000 */
[----:B------:R-:W-:Y:S01]  /*15e10*/  VIADD R28, R22, 0x118 ;  /* 0x00000118161c7836 */ /* 0x000fe20000000000 */
[-C--:B------:R-:W-:Y:S01]  /*15e20*/  LEA.HI R0, R0, -R7.reuse, RZ, 0x1a ;  /* 0x8000000700007211 */ /* 0x080fe200078fd0ff */
[----:B0-----:R-:W-:Y:S01]  /*15e30*/  VIADD R12, R22, 0xf0 ;  /* 0x000000f0160c7836 */ /* 0x001fe20000000000 */
[-C--:B------:R-:W-:Y:S01]  /*15e40*/  LEA.HI R24, R24, -R7.reuse, RZ, 0x1a ;  /* 0x8000000718187211 */ /* 0x080fe200078fd0ff */
[----:B------:R-:W-:Y:S01]  /*15e50*/  IMAD.MOV.U32 R17, RZ, RZ, RZ ;  /* 0x000000ffff117224 */ /* 0x000fe200078e00ff */
[----:B------:R-:W-:-:S02]  /*15e60*/  LEA.HI R28, R28, -R7, RZ, 0x1a ;  /* 0x800000071c1c7211 */ /* 0x000fc400078fd0ff */
[----:B------:R-:W-:Y:S01]  /*15e70*/  LEA.HI R12, R12, -R7, RZ, 0x1a ;  /* 0x800000070c0c7211 */ /* 0x000fe200078fd0ff */
[----:B------:R-:W-:Y:S02]  /*15e80*/  IMAD.MOV.U32 R19, RZ, RZ, RZ ;  /* 0x000000ffff137224 */ /* 0x000fe400078e00ff */
[----:B------:R-:W-:Y:S01]  /*15e90*/  IMAD.MOV.U32 R21, RZ, RZ, RZ ;  /* 0x000000ffff157224 */ /* 0x000fe200078e00ff */
[--C-:B---3--:R-:W-:Y:S02]  /*15ea0*/  SHF.R.U64 R10, R10, 0x14, R11.reuse ;  /* 0x000000140a0a7819 */ /* 0x108fe4000000120b */
[----:B------:R-:W-:Y:S02]  /*15eb0*/  SHF.R.U32.HI R16, RZ, 0x8, R11 ;  /* 0x00000008ff107819 */ /* 0x000fe4000001160b */
[----:B----4-:R-:W-:Y:S01]  /*15ec0*/  SHF.L.W.U32.HI R29, R11, 0x4, R29 ;  /* 0x000000040b1d7819 */ /* 0x010fe20000010e1d */
[----:B------:R-:W-:Y:S01]  /*15ed0*/  IMAD.MOV.U32 R11, RZ, RZ, RZ ;  /* 0x000000ffff0b7224 */ /* 0x000fe200078e00ff */
[----:B------:R-:W-:-:S02]  /*15ee0*/  LOP3.LUT R10, R10, 0xfffff, RZ, 0xc0, !PT ;  /* 0x000fffff0a0a7812 */ /* 0x000fc400078ec0ff */
[----:B------:R-:W-:-:S03]  /*15ef0*/  LOP3.LUT R2, R16, 0xfffff, RZ, 0xc0, !PT ;  /* 0x000fffff10027812 */ /* 0x000fc600078ec0ff */
[----:B------:R0:W-:Y:S01]  /*15f00*/  STG.E.64 desc[UR4][R8.64+0x100], R10 ;  /* 0x0001000a08007986 */ /* 0x0001e2000c101b04 */
[----:B-----5:R-:W-:-:S03]  /*15f10*/  SHF.R.U64 R18, R4, 0x10, R5 ;  /* 0x0000001004127819 */ /* 0x020fc60000001205 */
[----:B------:R1:W-:Y:S01]  /*15f20*/  STG.E.64 desc[UR4][R8.64+0x200], R2 ;  /* 0x0002000208007986 */ /* 0x0003e2000c101b04 */
[----:B------:R-:W-:Y:S01]  /*15f30*/  LOP3.LUT R16, R29, 0xfffff, RZ, 0xc0, !PT ;  /* 0x000fffff1d107812 */ /* 0x000fe200078ec0ff */
[C---:B------:R-:W-:Y:S02]  /*15f40*/  VIADD R4, R22.reuse, 0x154 ;  /* 0x0000015416047836 */ /* 0x040fe40000000000 */
[C---:B0-----:R-:W-:Y:S02]  /*15f50*/  VIADD R10, R22.reuse, 0xdc ;  /* 0x000000dc160a7836 */ /* 0x041fe40000000000 */
[----:B-1----:R-:W-:-:S03]  /*15f60*/  VIADD R2, R22, 0xc8 ;  /* 0x000000c816027836 */ /* 0x002fc60000000000 */
[-C--:B------:R-:W-:Y:S01]  /*15f70*/  LEA.HI R10, R10, -R7.reuse, RZ, 0x1a ;  /* 0x800000070a0a7211 */ /* 0x080fe200078fd0ff */
[----:B------:R-:W-:Y:S02]  /*15f80*/  IMAD R3, R0, 0x8, R23 ;  /* 0x0000000800037824 */ /* 0x000fe400078e0217 */
[----:B------:R-:W-:Y:S01]  /*15f90*/  VIADD R0, R22, 0x17c ;  /* 0x0000017c16007836 */ /* 0x000fe20000000000 */
[-C--:B------:R-:W-:Y:S01]  /*15fa0*/  LEA.HI R6, R2, -R7.reuse, RZ, 0x1a ;  /* 0x8000000702067211 */ /* 0x080fe200078fd0ff */
[----:B------:R-:W-:Y:S01]  /*15fb0*/  VIADD R2, R22, 0x190 ;  /* 0x0000019016027836 */ /* 0x000fe20000000000 */
[----:B------:R-:W-:Y:S01]  /*15fc0*/  SHF.R.U32.HI R20, RZ, 0x4, R5 ;  /* 0x00000004ff147819 */ /* 0x000fe20000011605 */
[----:B------:R0:W-:Y:S01]  /*15fd0*/  STG.E.64 desc[UR4][R8.64+0x300], R16 ;  /* 0x0003001008007986 */ /* 0x0001e2000c101b04 */
[----:B------:R-:W-:Y:S01]  /*15fe0*/  SHF.L.W.U32.HI R13, R5, 0x8, R13 ;  /* 0x00000008050d7819 */ /* 0x000fe20000010e0d */
[--C-:B------:R-:W-:Y:S01]  /*15ff0*/  IMAD R5, R12, 0x8, R23.reuse ;  /* 0x000000080c057824 */ /* 0x100fe200078e0217 */
[-C--:B------:R-:W-:Y:S01]  /*16000*/  LEA.HI R4, R4, -R7.reuse, RZ, 0x1a ;  /* 0x8000000704047211 */ /* 0x080fe200078fd0ff */
[--C-:B------:R-:W-:Y:S01]  /*16010*/  IMAD R12, R24, 0x8, R23.reuse ;  /* 0x00000008180c7824 */ /* 0x100fe200078e0217 */
[----:B------:R-:W-:Y:S01]  /*16020*/  LOP3.LUT R18, R18, 0xfffff, RZ, 0xc0, !PT ;  /* 0x000fffff12127812 */ /* 0x000fe200078ec0ff */
[--C-:B------:R-:W-:Y:S01]  /*16030*/  IMAD R11, R28, 0x8, R23.reuse ;  /* 0x000000081c0b7824 */ /* 0x100fe200078e0217 */
[-C--:B------:R-:W-:Y:S01]  /*16040*/  LEA.HI R2, R2, -R7.reuse, RZ, 0x1a ;  /* 0x8000000702027211 */ /* 0x080fe200078fd0ff */
[--C-:B------:R-:W-:Y:S01]  /*16050*/  IMAD R4, R4, 0x8, R23.reuse ;  /* 0x0000000804047824 */ /* 0x100fe200078e0217 */
[----:B------:R-:W-:Y:S01]  /*16060*/  LOP3.LUT R28, R13, 0xfffff, RZ, 0xc0, !PT ;  /* 0x000fffff0d1c7812 */ /* 0x000fe200078ec0ff */
[----:B------:R-:W3:Y:S01]  /*16070*/  LDL R26, [R3+0x4] ;  /* 0x00000400031a7983 */ /* 0x000ee20000100800 */
[----:B0-----:R-:W-:Y:S01]  /*16080*/  IMAD R16, R10, 0x8, R23 ;  /* 0x000000080a107824 */ /* 0x001fe200078e0217 */
[----:B------:R-:W-:-:S02]  /*16090*/  LEA.HI R10, R0, -R7, RZ, 0x1a ;  /* 0x80000007000a7211 */ /* 0x000fc400078fd0ff */
[----:B------:R0:W-:Y:S01]  /*160a0*/  STG.E.64 desc[UR4][R8.64+0x400], R18 ;  /* 0x0004001208007986 */ /* 0x0001e2000c101b04 */
[----:B------:R-:W-:-:S03]  /*160b0*/  IMAD R2, R2, 0x8, R23 ;  /* 0x0000000802027824 */ /* 0x000fc600078e0217 */
[----:B------:R-:W4:Y:S01]  /*160c0*/  LDL.64 R12, [R12] ;  /* 0x000000000c0c7983 */ /* 0x000f220000100a00 */
[----:B------:R-:W-:-:S03]  /*160d0*/  IMAD R30, R10, 0x8, R23 ;  /* 0x000000080a1e7824 */ /* 0x000fc600078e0217 */
[----:B------:R-:W5:Y:S04]  /*160e0*/  LDL R0, [R5+0x4] ;  /* 0x0000040005007983 */ /* 0x000f680000100800 */
[----:B------:R-:W3:Y:S01]  /*160f0*/  LDL.64 R10, [R11] ;  /* 0x000000000b0a7983 */ /* 0x000ee20000100a00 */
[----:B0-----:R-:W-:-:S03]  /*16100*/  IMAD R18, R6, 0x8, R23 ;  /* 0x0000000806127824 */ /* 0x001fc600078e0217 */
[----:B------:R-:W5:Y:S04]  /*16110*/  LDL R6, [R5+0x8] ;  /* 0x0000080005067983 */ /* 0x000f680000100800 */
[----:B------:R-:W5:Y:S04]  /*16120*/  LDL R27, [R3+0x8] ;  /* 0x00000800031b7983 */ /* 0x000f680000100800 */
[----:B------:R-:W5:Y:S04]  /*16130*/  LDL.64 R16, [R16] ;  /* 0x0000000010107983 */ /* 0x000f680000100a00 */
[----:B------:R-:W5:Y:S01]  /*16140*/  LDL.64 R4, [R4] ;  /* 0x0000000004047983 */ /* 0x000f620000100a00 */
[----:B------:R-:W-:-:S03]  /*16150*/  LOP3.LUT R20, R20, 0xfffff, RZ, 0xc0, !PT ;  /* 0x000fffff14147812 */ /* 0x000fc600078ec0ff */
[----:B------:R-:W5:Y:S04]  /*16160*/  LDL.64 R18, [R18] ;  /* 0x0000000012127983 */ /* 0x000f680000100a00 */
[----:B------:R-:W5:Y:S04]  /*16170*/  LDL.64 R2, [R2] ;  /* 0x0000000002027983 */ /* 0x000f680000100a00 */
[----:B------:R0:W-:Y:S01]  /*16180*/  STG.E.64 desc[UR4][R8.64+0x500], R20 ;  /* 0x0005001408007986 */ /* 0x0001e2000c101b04 */
[----:B------:R-:W-:-:S03]  /*16190*/  VIADD R24, R22, 0x1b8 ;  /* 0x000001b816187836 */ /* 0x000fc60000000000 */
[----:B0-----:R-:W5:Y:S04]  /*161a0*/  LDL R20, [R30+0x4] ;  /* 0x000004001e147983 */ /* 0x001f680000100800 */
[----:B------:R0:W5:Y:S01]  /*161b0*/  LDL R21, [R30+0x8] ;  /* 0x000008001e157983 */ /* 0x0001620000100800 */
[----:B------:R-:W-:-:S05]  /*161c0*/  LEA.HI R24, R24, -R7, RZ, 0x1a ;  /* 0x8000000718187211 */ /* 0x000fca00078fd0ff */
[----:B------:R-:W-:-:S05]  /*161d0*/  IMAD R31, R24, 0x8, R23 ;  /* 0x00000008181f7824 */ /* 0x000fca00078e0217 */
[----:B------:R-:W5:Y:S04]  /*161e0*/  LDL R24, [R31+0x4] ;  /* 0x000004001f187983 */ /* 0x000f680000100800 */
[----:B------:R-:W5:Y:S01]  /*161f0*/  LDL R25, [R31+0x8] ;  /* 0x000008001f197983 */ /* 0x000f620000100800 */
[----:B--2---:R-:W-:Y:S01]  /*16200*/  SHF.R.U64 R14, R14, 0xc, R15 ;  /* 0x0000000c0e0e7819 */ /* 0x004fe2000000120f */
[----:B------:R-:W-:-:S03]  /*16210*/  IMAD.MOV.U32 R15, RZ, RZ, RZ ;  /* 0x000000ffff0f7224 */ /* 0x000fc600078e00ff */
[----:B------:R-:W-:Y:S01]  /*16220*/  LOP3.LUT R14, R14, 0xfffff, RZ, 0xc0, !PT ;  /* 0x000fffff0e0e7812 */ /* 0x000fe200078ec0ff */
[----:B------:R-:W-:-:S04]  /*16230*/  IMAD.MOV.U32 R29, RZ, RZ, RZ ;  /* 0x000000ffff1d7224 */ /* 0x000fc800078e00ff */
[----:B------:R-:W-:Y:S04]  /*16240*/  STG.E.64 desc[UR4][R8.64+0x700], R14 ;  /* 0x0007000e08007986 */ /* 0x000fe8000c101b04 */
[----:B------:R1:W-:Y:S01]  /*16250*/  STG.E.64 desc[UR4][R8.64+0x600], R28 ;  /* 0x0006001c08007986 */ /* 0x0003e2000c101b04 */
[C---:B0-----:R-:W-:Y:S02]  /*16260*/  VIADD R30, R22.reuse, 0x258 ;  /* 0x00000258161e7836 */ /* 0x041fe40000000000 */
[----:B-1----:R-:W-:-:S03]  /*16270*/  VIADD R28, R22, 0x244 ;  /* 0x00000244161c7836 */ /* 0x002fc60000000000 */
[-C--:B------:R-:W-:Y:S02]  /*16280*/  LEA.HI R30, R30, -R7.reuse, RZ, 0x1a ;  /* 0x800000071e1e7211 */ /* 0x080fe400078fd0ff */
[----:B------:R-:W-:Y:S02]  /*16290*/  LEA.HI R28, R28, -R7, RZ, 0x1a ;  /* 0x800000071c1c7211 */ /* 0x000fe400078fd0ff */
[----:B----4-:R-:W-:Y:S02]  /*162a0*/  SHF.R.U64 R13, R12, 0x4, R13 ;  /* 0x000000040c0d7819 */ /* 0x010fe4000000120d */
[----:B---3--:R-:W-:Y:S02]  /*162b0*/  SHF.R.U64 R11, R10, 0x18, R11 ;  /* 0x000000180a0b7819 */ /* 0x008fe4000000120b */
[----:B-----5:R-:W-:Y:S02]  /*162c0*/  SHF.L.W.U32.HI R0, R0, 0x10, R6 ;  /* 0x0000001000007819 */ /* 0x020fe40000010e06 */
[----:B------:R-:W-:Y:S01]  /*162d0*/  LOP3.LUT R10, R13, 0xfffff, RZ, 0xc0, !PT ;  /* 0x000fffff0d0a7812 */ /* 0x000fe200078ec0ff */
[----:B------:R-:W-:Y:S01]  /*162e0*/  IMAD.MOV.U32 R13, RZ, RZ, RZ ;  /* 0x000000ffff0d7224 */ /* 0x000fe200078e00ff */
[----:B------:R-:W-:-:S02]  /*162f0*/  SHF.L.W.U32.HI R26, R26, 0xc, R27 ;  /* 0x0000000c1a1a7819 */ /* 0x000fc40000010e1b */
[----:B------:R-:W-:Y:S02]  /*16300*/  LOP3.LUT R12, R0, 0xfffff, RZ, 0xc0, !PT ;  /* 0x000fffff000c7812 */ /* 0x000fe400078ec0ff */
[----:B------:R-:W-:Y:S02]  /*16310*/  SHF.R.U64 R16, R16, 0x1c, R17 ;  /* 0x0000001c10107819 */ /* 0x000fe40000001211 */
[----:B------:R-:W-:Y:S02]  /*16320*/  SHF.R.U64 R5, R4, 0x14, R5 ;  /* 0x0000001404057819 */ /* 0x000fe40000001205 */
[----:B------:R-:W-:Y:S01]  /*16330*/  LOP3.LUT R4, R11, 0xfffff, RZ, 0xc0, !PT ;  /* 0x000fffff0b047812 */ /* 0x000fe200078ec0ff */
[----:B------:R-:W-:Y:S01]  /*16340*/  IMAD.MOV.U32 R11, RZ, RZ, RZ ;  /* 0x000000ffff0b7224 */ /* 0x000fe200078e00ff */
[----:B------:R-:W-:Y:S01]  /*16350*/  SHF.R.U64 R19, R18, 0x8, R19 ;  /* 0x0000000812137819 */ /* 0x000fe20000001213 */
[----:B------:R-:W-:Y:S01]  /*16360*/  IMAD.MOV.U32 R17, RZ, RZ, RZ ;  /* 0x000000ffff117224 */ /* 0x000fe200078e00ff */
[----:B------:R-:W-:Y:S01]  /*16370*/  LOP3.LUT R18, R26, 0xfffff, RZ, 0xc0, !PT ;  /* 0x000fffff1a127812 */ /* 0x000fe200078ec0ff */
[----:B------:R-:W-:Y:S01]  /*16380*/  VIADD R6, R22, 0x1f4 ;  /* 0x000001f416067836 */ /* 0x000fe20000000000 */
[----:B------:R-:W-:Y:S01]  /*16390*/  SHF.R.U64 R3, R2, 0x10, R3 ;  /* 0x0000001002037819 */ /* 0x000fe20000001203 */
[----:B------:R-:W-:Y:S01]  /*163a0*/  VIADD R26, R22, 0x230 ;  /* 0x00000230161a7836 */ /* 0x000fe20000000000 */
[----:B------:R-:W-:Y:S01]  /*163b0*/  LOP3.LUT R16, R16, 0xfffff, RZ, 0xc0, !PT ;  /* 0x000fffff10107812 */ /* 0x000fe200078ec0ff */
[----:B------:R0:W-:Y:S01]  /*163c0*/  STG.E.64 desc[UR4][R8.64+0xc00], R12 ;  /* 0x000c000c08007986 */ /* 0x0001e2000c101b04 */
[----:B------:R-:W-:-:S02]  /*163d0*/  LOP3.LUT R14, R19, 0xfffff, RZ, 0xc0, !PT ;  /* 0x000fffff130e7812 */ /* 0x000fc400078ec0ff */
[----:B------:R-:W-:Y:S01]  /*163e0*/  LOP3.LUT R2, R5, 0xfffff, RZ, 0xc0, !PT ;  /* 0x000fffff05027812 */ /* 0x000fe200078ec0ff */
[----:B------:R1:W-:Y:S01]  /*163f0*/  STG.E.64 desc[UR4][R8.64+0xd00], R10 ;  /* 0x000d000a08007986 */ /* 0x0003e2000c101b04 */
[----:B------:R-:W-:Y:S01]  /*16400*/  IMAD.MOV.U32 R5, RZ, RZ, RZ ;  /* 0x000000ffff057224 */ /* 0x000fe200078e00ff */
[-C--:B------:R-:W-:Y:S02]  /*16410*/  LEA.HI R6, R6, -R7.reuse, RZ, 0x1a ;  /* 0x8000000706067211 */ /* 0x080fe400078fd0ff */
[----:B------:R2:W-:Y:S01]  /*16420*/  STG.E.64 desc[UR4][R8.64+0xb00], R16 ;  /* 0x000b001008007986 */ /* 0x0005e2000c101b04 */
[-C--:B------:R-:W-:Y:S01]  /*16430*/  LEA.HI R26, R26, -R7.reuse, RZ, 0x1a ;  /* 0x800000071a1a7211 */ /* 0x080fe200078fd0ff */
[C---:B------:R-:W-:Y:S01]  /*16440*/  VIADD R0, R22.reuse, 0x1cc ;  /* 0x000001cc16007836 */ /* 0x040fe20000000000 */
[----:B0-----:R-:W-:Y:S01]  /*16450*/  LOP3.LUT R12, R3, 0xfffff, RZ, 0xc0, !PT ;  /* 0x000fffff030c7812 */ /* 0x001fe200078ec0ff */
[----:B------:R-:W-:Y:S02]  /*16460*/  IMAD.MOV.U32 R3, RZ, RZ, RZ ;  /* 0x000000ffff037224 */ /* 0x000fe400078e00ff */
[----:B-1----:R-:W-:Y:S01]  /*16470*/  VIADD R10, R22, 0x208 ;  /* 0x00000208160a7836 */ /* 0x002fe20000000000 */
[----:B------:R-:W-:Y:S01]  /*16480*/  SHF.L.W.U32.HI R20, R20, 0x4, R21 ;  /* 0x0000000414147819 */ /* 0x000fe20000010e15 */
[----:B--2---:R-:W-:Y:S01]  /*16490*/  VIADD R16, R22, 0x21c ;  /* 0x0000021c16107836 */ /* 0x004fe20000000000 */
[----:B------:R0:W-:Y:S02]  /*164a0*/  STG.E.64 desc[UR4][R8.64+0xa00], R14 ;  /* 0x000a000e08007986 */ /* 0x0001e4000c101b04 */
[-C--:B------:R-:W-:Y:S01]  /*164b0*/  LEA.HI R10, R10, -R7.reuse, RZ, 0x1a ;  /* 0x800000070a0a7211 */ /* 0x080fe200078fd0ff */
[----:B------:R-:W-:Y:S01]  /*164c0*/  IMAD R27, R26, 0x8, R23 ;  /* 0x000000081a1b7824 */ /* 0x000fe200078e0217 */
[----:B------:R1:W-:Y:S01]  /*164d0*/  STG.E.64 desc[UR4][R8.64+0x1100], R2 ;  /* 0x0011000208007986 */ /* 0x0003e2000c101b04 */
[----:B------:R-:W-:Y:S01]  /*164e0*/  LEA.HI R0, R0, -R7, RZ, 0x1a ;  /* 0x8000000700007211 */ /* 0x000fe200078fd0ff */
[----:B------:R-:W-:-:S02]  /*164f0*/  VIADD R26, R22, 0x168 ;  /* 0x00000168161a7836 */ /* 0x000fc40000000000 */
[----:B------:R2:W-:Y:S01]  /*16500*/  STG.E.64 desc[UR4][R8.64+0xe00], R4 ;  /* 0x000e000408007986 */ /* 0x0005e2000c101b04 */
[----:B0-----:R-:W-:Y:S01]  /*16510*/  LOP3.LUT R14, R20, 0xfffff, RZ, 0xc0, !PT ;  /* 0x000fffff140e7812 */ /* 0x001fe200078ec0ff */
[--C-:B-1----:R-:W-:Y:S01]  /*16520*/  IMAD R2, R6, 0x8, R23.reuse ;  /* 0x0000000806027824 */ /* 0x102fe200078e0217 */
[-C--:B------:R-:W-:Y:S01]  /*16530*/  LEA.HI R6, R16, -R7.reuse, RZ, 0x1a ;  /* 0x8000000710067211 */ /* 0x080fe200078fd0ff */
[----:B--2---:R-:W-:Y:S02]  /*16540*/  VIADD R4, R22, 0xa0 ;  /* 0x000000a016047836 */ /* 0x004fe40000000000 */
[----:B------:R0:W-:Y:S01]  /*16550*/  STG.E.64 desc[UR4][R8.64+0x1300], R14 ;  /* 0x0013000e08007986 */ /* 0x0001e2000c101b04 */
[--C-:B------:R-:W-:Y:S01]  /*16560*/  IMAD R16, R10, 0x8, R23.reuse ;  /* 0x000000080a107824 */ /* 0x100fe200078e0217 */
[-C--:B------:R-:W-:Y:S01]  /*16570*/  LEA.HI R26, R26, -R7.reuse, RZ, 0x1a ;  /* 0x800000071a1a7211 */ /* 0x080fe200078fd0ff */
[----:B------:R-:W-:Y:S01]  /*16580*/  IMAD.MOV.U32 R19, RZ, RZ, RZ ;  /* 0x000000ffff137224 */ /* 0x000fe200078e00ff */
[----:B------:R-:W-:Y:S01]  /*16590*/  LEA.HI R4, R4, -R7, RZ, 0x1a ;  /* 0x8000000704047211 */ /* 0x000fe200078fd0ff */
[--C-:B------:R-:W-:Y:S01]  /*165a0*/  IMAD R0, R0, 0x8, R23.reuse ;  /* 0x0000000800007824 */ /* 0x100fe200078e0217 */
[----:B------:R1:W-:Y:S01]  /*165b0*/  STG.E.64 desc[UR4][R8.64+0x1400], R12 ;  /* 0x0014000c08007986 */ /* 0x0003e2000c101b04 */
[----:B------:R-:W-:-:S02]  /*165c0*/  IMAD R10, R28, 0x8, R23 ;  /* 0x000000081c0a7824 */ /* 0x000fc400078e0217 */
[----:B------:R-:W-:Y:S01]  /*165d0*/  VIADD R28, R22, 0x1a4 ;  /* 0x000001a4161c7836 */ /* 0x000fe20000000000 */
[----:B------:R-:W2:Y:S01]  /*165e0*/  LDL.64 R16, [R16] ;  /* 0x0000000010107983 */ /* 0x000ea20000100a00 */
[----:B0-----:R-:W-:-:S03]  /*165f0*/  IMAD R14, R6, 0x8, R23 ;  /* 0x00000008060e7824 */ /* 0x001fc600078e0217 */
[----:B------:R0:W-:Y:S01]  /*16600*/  STG.E.64 desc[UR4][R8.64+0x900], R18 ;  /* 0x0009001208007986 */ /* 0x0001e2000c101b04 */
[----:B------:R-:W-:Y:S02]  /*16610*/  VIADD R6, R22, 0x12c ;  /* 0x0000012c16067836 */ /* 0x000fe40000000000 */
[--C-:B------:R-:W-:Y:S01]  /*16620*/  IMAD R3, R4, 0x8, R23.reuse ;  /* 0x0000000804037824 */ /* 0x100fe200078e0217 */
[----:B------:R-:W3:Y:S01]  /*16630*/  LDL R20, [R2+0x4] ;  /* 0x0000040002147983 */ /* 0x000ee20000100800 */
[--C-:B-1----:R-:W-:Y:S01]  /*16640*/  IMAD R12, R30, 0x8, R23.reuse ;  /* 0x000000081e0c7824 */ /* 0x102fe200078e0217 */
[-C--:B------:R-:W-:Y:S01]  /*16650*/  LEA.HI R6, R6, -R7.reuse, RZ, 0x1a ;  /* 0x8000000706067211 */ /* 0x080fe200078fd0ff */
[----:B------:R-:W-:Y:S01]  /*16660*/  IMAD R4, R26, 0x8, R23 ;  /* 0x000000081a047824 */ /* 0x000fe200078e0217 */
[----:B------:R-:W3:Y:S01]  /*16670*/  LDL R21, [R2+0x8] ;  /* 0x0000080002157983 */ /* 0x000ee20000100800 */
[----:B------:R-:W-:Y:S01]  /*16680*/  LEA.HI R28, R28, -R7, RZ, 0x1a ;  /* 0x800000071c1c7211 */ /* 0x000fe200078fd0ff */
[----:B------:R-:W-:-:S02]  /*16690*/  VIADD R26, R22, 0x1e0 ;  /* 0x000001e0161a7836 */ /* 0x000fc40000000000 */
[----:B------:R-:W4:Y:S01]  /*166a0*/  LDL.64 R14, [R14] ;  /* 0x000000000e0e7983 */ /* 0x000f220000100a00 */
[----:B------:R-:W-:-:S03]  /*166b0*/  VIADD R22, R22, 0x26c ;  /* 0x0000026c16167836 */ /* 0x000fc60000000000 */
[----:B0-----:R-:W5:Y:S01]  /*166c0*/  LDL.64 R18, [R0] ;  /* 0x0000000000127983 */ /* 0x001f620000100a00 */
[--C-:B------:R-:W-:Y:S01]  /*166d0*/  IMAD R5, R6, 0x8, R23.reuse ;  /* 0x0000000806057824 */ /* 0x100fe200078e0217 */
[-C--:B------:R-:W-:Y:S01]  /*166e0*/  LEA.HI R26, R26, -R7.reuse, RZ, 0x1a ;  /* 0x800000071a1a7211 */ /* 0x080fe200078fd0ff */
[----:B------:R-:W-:Y:S01]  /*166f0*/  IMAD R6, R28, 0x8, R23 ;  /* 0x000000081c067824 */ /* 0x000fe200078e0217 */
[----:B------:R-:W5:Y:S01]  /*16700*/  LDL.64 R12, [R12] ;  /* 0x000000000c0c7983 */ /* 0x000f620000100a00 */
[----:B------:R-:W-:-:S03]  /*16710*/  LEA.HI R22, R22, -R7, RZ, 0x1a ;  /* 0x8000000716167211 */ /* 0x000fc600078fd0ff */
[----:B------:R-:W5:Y:S04]  /*16720*/  LDL R0, [R27+0x4] ;  /* 0x000004001b007983 */ /* 0x000f680000100800 */
[----:B------:R-:W5:Y:S04]  /*16730*/  LDL R2, [R27+0x8] ;  /* 0x000008001b027983 */ /* 0x000f680000100800 */
[----:B------:R-:W5:Y:S01]  /*16740*/  LDL.64 R10, [R10] ;  /* 0x000000000a0a7983 */ /* 0x000f620000100a00 */
[----:B------:R-:W-:Y:S01]  /*16750*/  SHF.L.W.U32.HI R25, R24, 0x8, R25 ;  /* 0x0000000818197819 */ /* 0x000fe20000010e19 */
[----:B------:R-:W-:-:S02]  /*16760*/  IMAD R26, R26, 0x8, R23 ;  /* 0x000000081a1a7824 */ /* 0x000fc400078e0217 */
[----:B------:R-:W5:Y:S01]  /*16770*/  LDL R6, [R6+0x4] ;  /* 0x0000040006067983 */ /* 0x000f620000100800 */
[----:B------:R-:W-:-:S03]  /*16780*/  IMAD R24, R22, 0x8, R23 ;  /* 0x0000000816187824 */ /* 0x000fc600078e0217 */
[----:B------:R-:W5:Y:S04]  /*16790*/  LDL R4, [R4+0x4] ;  /* 0x0000040004047983 */ /* 0x000f680000100800 */
[----:B------:R-:W5:Y:S04]  /*167a0*/  LDL R22, [R23] ;  /* 0x0000000017167983 */ /* 0x000f680000100800 */
[----:B------:R-:W5:Y:S04]  /*167b0*/  LDL R3, [R3+0x4] ;  /* 0x0000040003037983 */ /* 0x000f680000100800 */
[----:B------:R-:W5:Y:S04]  /*167c0*/  LDL R5, [R5+0x4] ;  /* 0x0000040005057983 */ /* 0x000f680000100800 */
[----:B------:R-:W5:Y:S04]  /*167d0*/  LDL R7, [R26+0x4] ;  /* 0x000004001a077983 */ /* 0x000f680000100800 */
[----:B------:R-:W5:Y:S04]  /*167e0*/  LDL R23, [R23+0x28] ;  /* 0x0000280017177983 */ /* 0x000f680000100800 */
[----:B------:R-:W5:Y:S01]  /*167f0*/  LDL R24, [R24+0x4] ;  /* 0x0000040018187983 */ /* 0x000f620000100800 */
[----:B--2---:R-:W-:-:S02]  /*16800*/  SHF.R.U64 R17, R16, 0x8, R17 ;  /* 0x0000000810117819 */ /* 0x004fc40000001211 */
[----:B---3--:R-:W-:Y:S02]  /*16810*/  SHF.L.W.U32.HI R21, R20, 0xc, R21 ;  /* 0x0000000c14157819 */ /* 0x008fe40000010e15 */
[----:B----4-:R-:W-:Y:S02]  /*16820*/  SHF.R.U64 R15, R14, 0x1c, R15 ;  /* 0x0000001c0e0f7819 */ /* 0x010fe4000000120f */
[----:B------:R-:W-:Y:S02]  /*16830*/  LOP3.LUT R14, R17, 0xfffff, RZ, 0xc0, !PT ;  /* 0x000fffff110e7812 */ /* 0x000fe400078ec0ff */
[----:B-----5:R-:W-:Y:S01]  /*16840*/  SHF.R.U64 R19, R18, 0xc, R19 ;  /* 0x0000000c12137819 */ /* 0x020fe20000001213 */
[----:B------:R-:W-:Y:S01]  /*16850*/  IMAD.MOV.U32 R17, RZ, RZ, RZ ;  /* 0x000000ffff117224 */ /* 0x000fe200078e00ff */
[----:B------:R-:W-:Y:S02]  /*16860*/  LOP3.LUT R16, R21, 0xfffff, RZ, 0xc0, !PT ;  /* 0x000fffff15107812 */ /* 0x000fe400078ec0ff */
[----:B------:R-:W-:Y:S01]  /*16870*/  LOP3.LUT R20, R19, 0xfffff, RZ, 0xc0, !PT ;  /* 0x000fffff13147812 */ /* 0x000fe200078ec0ff */
[----:B------:R-:W-:Y:S01]  /*16880*/  IMAD.MOV.U32 R19, RZ, RZ, RZ ;  /* 0x000000ffff137224 */ /* 0x000fe200078e00ff */
[----:B------:R-:W-:-:S02]  /*16890*/  LOP3.LUT R18, R25, 0xfffff, RZ, 0xc0, !PT ;  /* 0x000fffff19127812 */ /* 0x000fc400078ec0ff */
[----:B------:R-:W-:Y:S01]  /*168a0*/  SHF.R.U64 R13, R12, 0x18, R13 ;  /* 0x000000180c0d7819 */ /* 0x000fe2000000120d */
[----:B------:R0:W-:Y:S01]  /*168b0*/  STG.E.64 desc[UR4][R8.64+0x1900], R16 ;  /* 0x0019001008007986 */ /* 0x0001e2000c101b04 */
[----:B------:R-:W-:-:S03]  /*168c0*/  SHF.L.W.U32.HI R0, R0, 0x10, R2 ;  /* 0x0000001000007819 */ /* 0x000fc60000010e02 */
[----:B------:R1:W-:Y:S01]  /*168d0*/  STG.E.64 desc[UR4][R8.64+0x1600], R18 ;  /* 0x0016001208007986 */ /* 0x0003e2000c101b04 */
[----:B------:R-:W-:Y:S02]  /*168e0*/  SHF.R.U64 R11, R10, 0x4, R11 ;  /* 0x000000040a0b7819 */ /* 0x000fe4000000120b */
[----:B------:R-:W-:Y:S01]  /*168f0*/  LOP3.LUT R10, R15, 0xfffff, RZ, 0xc0, !PT ;  /* 0x000fffff0f0a7812 */ /* 0x000fe200078ec0ff */
[----:B------:R-:W-:Y:S01]  /*16900*/  IMAD.MOV.U32 R15, RZ, RZ, RZ ;  /* 0x000000ffff0f7224 */ /* 0x000fe200078e00ff */
[----:B------:R-:W-:Y:S02]  /*16910*/  LOP3.LUT R12, R0, 0xfffff, RZ, 0xc0, !PT ;  /* 0x000fffff000c7812 */ /* 0x000fe400078ec0ff */
[----:B0-----:R-:W-:Y:S01]  /*16920*/  LOP3.LUT R16, R13, 0xfffff, RZ, 0xc0, !PT ;  /* 0x000fffff0d107812 */ /* 0x001fe200078ec0ff */
[----:B------:R-:W-:Y:S01]  /*16930*/  IMAD.MOV.U32 R13, RZ, RZ, RZ ;  /* 0x000000ffff0d7224 */ /* 0x000fe200078e00ff */
[----:B------:R-:W-:Y:S02]  /*16940*/  SHF.R.U32.HI R6, RZ, 0x4, R6 ;  /* 0x00000004ff067819 */ /* 0x000fe40000011606 */
[----:B-1----:R-:W-:Y:S01]  /*16950*/  LOP3.LUT R18, R11, 0xfffff, RZ, 0xc0, !PT ;  /* 0x000fffff0b127812 */ /* 0x002fe200078ec0ff */
[----:B------:R-:W-:Y:S01]  /*16960*/  IMAD.MOV.U32 R11, RZ, RZ, RZ ;  /* 0x000000ffff0b7224 */ /* 0x000fe200078e00ff */
[----:B------:R-:W-:Y:S01]  /*16970*/  SHF.R.U32.HI R0, RZ, 0x8, R4 ;  /* 0x00000008ff007819 */ /* 0x000fe20000011604 */
[----:B------:R0:W-:Y:S01]  /*16980*/  STG.E.64 desc[UR4][R8.64+0x1c00], R12 ;  /* 0x001c000c08007986 */ /* 0x0001e2000c101b04 */
[----:B------:R-:W-:Y:S01]  /*16990*/  IMAD.MOV.U32 R21, RZ, RZ, RZ ;  /* 0x000000ffff157224 */ /* 0x000fe200078e00ff */
[----:B------:R-:W-:-:S02]  /*169a0*/  LOP3.LUT R2, R3, 0xfffff, RZ, 0xc0, !PT ;  /* 0x000fffff03027812 */ /* 0x000fc400078ec0ff */
[----:B------:R1:W-:Y:S01]  /*169b0*/  STG.E.64 desc[UR4][R8.64+0x1a00], R14 ;  /* 0x001a000e08007986 */ /* 0x0003e2000c101b04 */
[----:B------:R-:W-:Y:S01]  /*169c0*/  IMAD.MOV.U32 R3, RZ, RZ, RZ ;  /* 0x000000ffff037224 */ /* 0x000fe200078e00ff */
[----:B------:R-:W-:Y:S01]  /*169d0*/  SHF.R.U32.HI R4, RZ, 0xc, R5 ;  /* 0x0000000cff047819 */ /* 0x000fe20000011605 */
[----:B------:R-:W-:Y:S01]  /*169e0*/  IMAD.MOV.U32 R5, RZ, RZ, RZ ;  /* 0x000000ffff057224 */ /* 0x000fe200078e00ff */
[----:B------:R2:W-:Y:S01]  /*169f0*/  STG.E.64 desc[UR4][R8.64+0x1b00], R10 ;  /* 0x001b000a08007986 */ /* 0x0005e2000c101b04 */
[----:B------:R-:W-:Y:S01]  /*16a00*/  LOP3.LUT R22, R22, 0xfffff, RZ, 0xc0, !PT ;  /* 0x000fffff16167812 */ /* 0x000fe200078ec0ff */
[----:B------:R-:W-:Y:S01]  /*16a10*/  IMAD.MOV.U32 R25, RZ, RZ, RZ ;  /* 0x000000ffff197224 */ /* 0x000fe200078e00ff */
[----:B0-----:R-:W-:Y:S02]  /*16a20*/  LOP3.LUT R12, R6, 0xfffff, RZ, 0xc0, !PT ;  /* 0x000fffff060c7812 */ /* 0x001fe400078ec0ff */
[----:B------:R-:W-:Y:S01]  /*16a30*/  LOP3.LUT R6, R23, 0xfffff, RZ, 0xc0, !PT ;  /* 0x000fffff17067812 */ /* 0x000fe200078ec0ff */
[----:B------:R-:W-:Y:S01]  /*16a40*/  IMAD.MOV.U32 R23, RZ, RZ, RZ ;  /* 0x000000ffff177224 */ /* 0x000fe200078e00ff */
[----:B-1----:R-:W-:Y:S01]  /*16a50*/  LOP3.LUT R14, R7, 0xfffff, RZ, 0xc0, !PT ;  /* 0x000fffff070e7812 */ /* 0x002fe200078ec0ff */
[----:B------:R-:W-:Y:S01]  /*16a60*/  IMAD.MOV.U32 R7, RZ, RZ, RZ ;  /* 0x000000ffff077224 */ /* 0x000fe200078e00ff */
[----:B------:R-:W-:-:S02]  /*16a70*/  SHF.R.U32.HI R24, RZ, 0xc, R24 ;  /* 0x0000000cff187819 */ /* 0x000fc40000011618 */
        /* <DEDUP_REMOVED lines=13> */
.L_x_22:
        /* <DEDUP_REMOVED lines=16> */
[----:B------:R-:W-:-:S05]  /*16c50*/  VIADD R23, R22, 0x17 ;  /* 0x0000001716177836 */ /* 0x000fca0000000000 */
[----:B------:R-:W-:-:S04]  /*16c60*/  LOP3.LUT R23, R23, 0x37, RZ, 0xc0, !PT ;  /* 0x0000003717177812 */ /* 0x000fc800078ec0ff */
[----:B------:R-:W-:Y:S01]  /*16c70*/  ISETP.GE.U32.AND P1, PT, R23, 0x2a, PT ;  /* 0x0000002a1700780c */ /* 0x000fe20003f26070 */
[----:B--2---:R0:W-:Y:S04]  /*16c80*/  STL.128 [R1+0x10], R12 ;  /* 0x0000100c01007387 */ /* 0x0041e80000100c00 */
[----:B---3--:R1:W-:Y:S04]  /*16c90*/  STL.128 [R1+0x20], R16 ;  /* 0x0000201001007387 */ /* 0x0083e80000100c00 */
[----:B0-----:R-:W2:Y:S04]  /*16ca0*/  LDG.E.64.CONSTANT R12, desc[UR4][R26.64+0x40] ;  /* 0x000040041a0c7981 */ /* 0x001ea8000c1e9b00 */
[----:B------:R-:W2:Y:S04]  /*16cb0*/  LDG.E.64.CONSTANT R14, desc[UR4][R26.64+0x48] ;  /* 0x000048041a0e7981 */ /* 0x000ea8000c1e9b00 */
[----:B-1----:R-:W3:Y:S04]  /*16cc0*/  LDG.E.64.CONSTANT R16, desc[UR4][R26.64+0x50] ;  /* 0x000050041a107981 */ /* 0x002ee8000c1e9b00 */
[----:B------:R-:W3:Y:S04]  /*16cd0*/  LDG.E.64.CONSTANT R18, desc[UR4][R26.64+0x58] ;  /* 0x000058041a127981 */ /* 0x000ee8000c1e9b00 */
[----:B----4-:R0:W-:Y:S04]  /*16ce0*/  STL.128 [R1+0x30], R8 ;  /* 0x0000300801007387 */ /* 0x0101e80000100c00 */
[----:B-----5:R1:W-:Y:S04]  /*16cf0*/  STL.128 [R1], R4 ;  /* 0x0000000401007387 */ /* 0x0203e80000100c00 */
[----:B------:R-:W4:Y:S04]  /*16d00*/  LDG.E.64.CONSTANT R26, desc[UR4][R26.64+0x60] ;  /* 0x000060041a1a7981 */ /* 0x000f28000c1e9b00 */
[----:B0-----:R-:W5:Y:S01]  /*16d10*/  @P1 LDL.128 R8, [R1] ;  /* 0x0000000001081983 */ /* 0x001f620000100c00 */
[----:B------:R-:W-:-:S03]  /*16d20*/  VIADD R28, R22, 0x2e ;  /* 0x0000002e161c7836 */ /* 0x000fc60000000000 */
[----:B-1----:R-:W5:Y:S02]  /*16d30*/  @!P1 LDL.64 R6, [R1] ;  /* 0x0000000001069983 */ /* 0x002f640000100a00 */
[----:B------:R-:W-:-:S04]  /*16d40*/  LOP3.LUT R24, R28, 0x2e, RZ, 0xc0, !PT ;  /* 0x0000002e1c187812 */ /* 0x000fc800078ec0ff */
[----:B------:R-:W-:Y:S02]  /*16d50*/  ISETP.GE.U32.AND P2, PT, R24, 0x2a, PT ;  /* 0x0000002a1800780c */ /* 0x000fe40003f46070 */
[----:B------:R-:W-:-:S05]  /*16d60*/  LEA.HI R25, R28, -R21, RZ, 0x1a ;  /* 0x800000151c197211 */ /* 0x000fca00078fd0ff */
[----:B------:R-:W-:Y:S02]  /*16d70*/  IMAD R25, R25, 0x8, R0 ;  /* 0x0000000819197824 */ /* 0x000fe400078e0200 */
[----:B------:R-:W-:-:S05]  /*16d80*/  VIADD R28, R22, 0x5c ;  /* 0x0000005c161c7836 */ /* 0x000fca0000000000 */
[----:B------:R-:W-:-:S05]  /*16d90*/  LEA.HI R29, R28, -R21, RZ, 0x1a ;  /* 0x800000151c1d7211 */ /* 0x000fca00078fd0ff */
[----:B------:R-:W-:Y:S01]  /*16da0*/  IMAD R29, R29, 0x8, R0 ;  /* 0x000000081d1d7824 */ /* 0x000fe200078e0200 */
[----:B--2---:R0:W-:Y:S04]  /*16db0*/  STL.128 [R1+0x40], R12 ;  /* 0x0000400c01007387 */ /* 0x0041e80000100c00 */
[----:B---3--:R1:W-:Y:S04]  /*16dc0*/  STL.128 [R1+0x50], R16 ;  /* 0x0000501001007387 */ /* 0x0083e80000100c00 */
[----:B----4-:R2:W-:Y:S04]  /*16dd0*/  STL.64 [R1+0x60], R26 ;  /* 0x0000601a01007387 */ /* 0x0105e80000100a00 */
[----:B0-----:R-:W3:Y:S04]  /*16de0*/  @P2 LDL.64 R14, [R25] ;  /* 0x00000000190e2983 */ /* 0x001ee80000100a00 */
[----:B-----5:R-:W4:Y:S01]  /*16df0*/  @P2 LDL R11, [R25+0x8] ;  /* 0x00000800190b2983 */ /* 0x020f220000100800 */
[----:B-1----:R-:W-:-:S03]  /*16e00*/  LOP3.LUT R18, R28, 0x3c, RZ, 0xc0, !PT ;  /* 0x0000003c1c127812 */ /* 0x002fc600078ec0ff */
[----:B------:R0:W5:Y:S01]  /*16e10*/  @!P2 LDL.64 R12, [R25] ;  /* 0x00000000190ca983 */ /* 0x0001620000100a00 */
[----:B------:R-:W-:Y:S01]  /*16e20*/  ISETP.GE.U32.AND P3, PT, R18, 0x2a, PT ;  /* 0x0000002a1200780c */ /* 0x000fe20003f66070 */
[----:B------:R-:W-:Y:S01]  /*16e30*/  VIADD R28, R22, 0x73 ;  /* 0x00000073161c7836 */ /* 0x000fe20000000000 */
[----:B------:R-:W-:Y:S01]  /*16e40*/  @P1 SHF.R.U64 R8, R8, R23, R9 ;  /* 0x0000001708081219 */ /* 0x000fe20000001209 */
[----:B------:R-:W-:Y:S01]  /*16e50*/  @P1 IMAD.SHL.U32 R10, R10, 0x2, RZ ;  /* 0x000000020a0a1824 */ /* 0x000fe200078e00ff */
[----:B------:R-:W-:Y:S02]  /*16e60*/  @P1 LOP3.LUT R9, R23, 0x3f, RZ, 0x3c, !PT ;  /* 0x0000003f17091812 */ /* 0x000fe400078e3cff */
[----:B0-----:R-:W-:-:S07]  /*16e70*/  LOP3.LUT R25, R28, 0x33, RZ, 0xc0, !PT ;  /* 0x000000331c197812 */ /* 0x001fce00078ec0ff */
[----:B------:R-:W5:Y:S01]  /*16e80*/  @P3 LDL R19, [R29+0x8] ;  /* 0x000008001d133983 */ /* 0x000f620000100800 */
[----:B------:R-:W-:Y:S02]  /*16e90*/  ISETP.GE.U32.AND P0, PT, R25, 0x2a, PT ;  /* 0x0000002a1900780c */ /* 0x000fe40003f06070 */
[----:B--2---:R-:W-:Y:S01]  /*16ea0*/  @P1 SHF.L.U32 R27, R10, R9, RZ ;  /* 0x000000090a1b1219 */ /* 0x004fe200000006ff */
[----:B------:R-:W2:Y:S01]  /*16eb0*/  @P3 LDL.64 R16, [R29] ;  /* 0x000000001d103983 */ /* 0x000ea20000100a00 */
[----:B------:R-:W-:Y:S02]  /*16ec0*/  LEA.HI R9, R28, -R21, RZ, 0x1a ;  /* 0x800000151c097211 */ /* 0x000fe400078fd0ff */
[----:B------:R-:W-:-:S03]  /*16ed0*/  @P1 LOP3.LUT R10, R27, R8, RZ, 0xfc, !PT ;  /* 0x000000081b0a1212 */ /* 0x000fc600078efcff */
[----:B------:R-:W-:Y:S02]  /*16ee0*/  IMAD R28, R9, 0x8, R0 ;  /* 0x00000008091c7824 */ /* 0x000fe400078e0200 */
[----:B------:R-:W2:Y:S01]  /*16ef0*/  @!P3 LDL.64 R8, [R29] ;  /* 0x000000001d08b983 */ /* 0x000ea20000100a00 */
[----:B------:R-:W-:-:S03]  /*16f00*/  @!P1 SHF.R.U64 R10, R6, R23, R7 ;  /* 0x00000017060a9219 */ /* 0x000fc60000001207 */
[----:B------:R-:W2:Y:S04]  /*16f10*/  @P0 LDL R23, [R28+0x8] ;  /* 0x000008001c170983 */ /* 0x000ea80000100800 */
[----:B------:R-:W2:Y:S01]  /*16f20*/  @P0 LDL.64 R26, [R28] ;  /* 0x000000001c1a0983 */ /* 0x000ea20000100a00 */
[----:B------:R-:W-:Y:S01]  /*16f30*/  @P2 LOP3.LUT R6, R24, 0x3f, RZ, 0x3c, !PT ;  /* 0x0000003f18062812 */ /* 0x000fe200078e3cff */
[----:B----4-:R-:W-:Y:S01]  /*16f40*/  @P2 IMAD.SHL.U32 R11, R11, 0x2, RZ ;  /* 0x000000020b0b2824 */ /* 0x010fe200078e00ff */
[----:B---3--:R-:W-:-:S04]  /*16f50*/  @P2 SHF.R.U64 R14, R14, R24, R15 ;  /* 0x000000180e0e2219 */ /* 0x008fc8000000120f */
[----:B------:R-:W-:Y:S02]  /*16f60*/  @P2 SHF.L.U32 R11, R11, R6, RZ ;  /* 0x000000060b0b2219 */ /* 0x000fe400000006ff */
[----:B------:R0:W3:Y:S02]  /*16f70*/  @!P0 LDL.64 R6, [R28] ;  /* 0x000000001c068983 */ /* 0x0000e40000100a00 */
[----:B------:R-:W-:Y:S02]  /*16f80*/  @P2 LOP3.LUT R11, R11, R14, RZ, 0xfc, !PT ;  /* 0x0000000e0b0b2212 */ /* 0x000fe400078efcff */
[----:B-----5:R-:W-:Y:S01]  /*16f90*/  @!P2 SHF.R.U64 R11, R12, R24, R13 ;  /* 0x000000180c0ba219 */ /* 0x020fe2000000120d */
[----:B------:R-:W-:-:S05]  /*16fa0*/  VIADD R12, R22, 0xb8 ;  /* 0x000000b8160c7836 */ /* 0x000fca0000000000 */
[----:B------:R-:W-:-:S04]  /*16fb0*/  LOP3.LUT R14, R12, 0x38, RZ, 0xc0, !PT ;  /* 0x000000380c0e7812 */ /* 0x000fc800078ec0ff */
[----:B------:R-:W-:Y:S02]  /*16fc0*/  ISETP.GE.U32.AND P1, PT, R14, 0x2a, PT ;  /* 0x0000002a0e00780c */ /* 0x000fe40003f26070 */
[----:B------:R-:W-:Y:S01]  /*16fd0*/  LEA.HI R13, R12, -R21, RZ, 0x1a ;  /* 0x800000150c0d7211 */ /* 0x000fe200078fd0ff */
[----:B------:R-:W-:Y:S01]  /*16fe0*/  @P3 IMAD.SHL.U32 R19, R19, 0x2, RZ ;  /* 0x0000000213133824 */ /* 0x000fe200078e00ff */
[----:B------:R-:W-:-:S03]  /*16ff0*/  @P3 LOP3.LUT R12, R18, 0x3f, RZ, 0x3c, !PT ;  /* 0x0000003f120c3812 */ /* 0x000fc600078e3cff */
[----:B------:R-:W-:Y:S01]  /*17000*/  IMAD R24, R13, 0x8, R0 ;  /* 0x000000080d187824 */ /* 0x000fe200078e0200 */
[----:B------:R-:W-:Y:S01]  /*17010*/  @P3 SHF.L.U32 R19, R19, R12, RZ ;  /* 0x0000000c13133219 */ /* 0x000fe200000006ff */
[----:B------:R-:W-:-:S04]  /*17020*/  VIADD R12, R22, 0xcf ;  /* 0x000000cf160c7836 */ /* 0x000fc80000000000 */
[----:B------:R-:W4:Y:S01]  /*17030*/  @P1 LDL R13, [R24+0x8] ;  /* 0x00000800180d1983 */ /* 0x000f220000100800 */
[----:B------:R-:W-:Y:S02]  /*17040*/  LOP3.LUT R15, R12, 0x2f, RZ, 0xc0, !PT ;  /* 0x0000002f0c0f7812 */ /* 0x000fe400078ec0ff */
[----:B--2---:R-:W-:Y:S02]  /*17050*/  @P3 SHF.R.U64 R16, R16, R18, R17 ;  /* 0x0000001210103219 */ /* 0x004fe40000001211 */
[----:B------:R-:W-:Y:S02]  /*17060*/  ISETP.GE.U32.AND P2, PT, R15, 0x2a, PT ;  /* 0x0000002a0f00780c */ /* 0x000fe40003f46070 */
[----:B------:R-:W-:Y:S02]  /*17070*/  @P3 LOP3.LUT R19, R19, R16, RZ, 0xfc, !PT ;  /* 0x0000001013133212 */ /* 0x000fe400078efcff */
[----:B------:R-:W-:Y:S01]  /*17080*/  @!P3 SHF.R.U64 R19, R8, R18, R9 ;  /* 0x000000120813b219 */ /* 0x000fe20000001209 */
[----:B------:R-:W2:Y:S01]  /*17090*/  @P1 LDL.64 R16, [R24] ;  /* 0x0000000018101983 */ /* 0x000ea20000100a00 */
[----:B------:R-:W-:Y:S01]  /*170a0*/  LEA.HI R9, R12, -R21, RZ, 0x1a ;  /* 0x800000150c097211 */ /* 0x000fe200078fd0ff */
[----:B------:R-:W-:Y:S01]  /*170b0*/  @P0 IMAD.SHL.U32 R23, R23, 0x2, RZ ;  /* 0x0000000217170824 */ /* 0x000fe200078e00ff */
[----:B------:R-:W-:-:S03]  /*170c0*/  @P0 LOP3.LUT R8, R25, 0x3f, RZ, 0x3c, !PT ;  /* 0x0000003f19080812 */ /* 0x000fc600078e3cff */
[----:B0-----:R-:W-:Y:S01]  /*170d0*/  IMAD R28, R9, 0x8, R0 ;  /* 0x00000008091c7824 */ /* 0x001fe200078e0200 */
[----:B------:R-:W-:Y:S02]  /*170e0*/  @P0 SHF.L.U32 R12, R23, R8, RZ ;  /* 0x00000008170c0219 */ /* 0x000fe400000006ff */
[----:B------:R0:W5:Y:S04]  /*170f0*/  @!P1 LDL.64 R8, [R24] ;  /* 0x0000000018089983 */ /* 0x0001680000100a00 */
[----:B------:R-:W5:Y:S01]  /*17100*/  @P2 LDL R18, [R28+0x8] ;  /* 0x000008001c122983 */ /* 0x000f620000100800 */
[----:B------:R-:W-:-:S04]  /*17110*/  @P0 SHF.R.U64 R27, R26, R25, R27 ;  /* 0x000000191a1b0219 */ /* 0x000fc8000000121b */
[----:B------:R-:W-:Y:S02]  /*17120*/  @P0 LOP3.LUT R12, R12, R27, RZ, 0xfc, !PT ;  /* 0x0000001b0c0c0212 */ /* 0x000fe400078efcff */
[----:B------:R-:W5:Y:S01]  /*17130*/  @P2 LDL.64 R26, [R28] ;  /* 0x000000001c1a2983 */ /* 0x000f620000100a00 */
[----:B------:R-:W-:-:S05]  /*17140*/  VIADD R30, R22, 0xfd ;  /* 0x000000fd161e7836 */ /* 0x000fca0000000000 */
[----:B------:R-:W-:Y:S02]  /*17150*/  LOP3.LUT R23, R30, 0x3d, RZ, 0xc0, !PT ;  /* 0x0000003d1e177812 */ /* 0x000fe400078ec0ff */
[----:B---3--:R-:W-:Y:S02]  /*17160*/  @!P0 SHF.R.U64 R12, R6, R25, R7 ;  /* 0x00000019060c8219 */ /* 0x008fe40000001207 */
[----:B------:R-:W-:Y:S01]  /*17170*/  ISETP.GE.U32.AND P0, PT, R23, 0x2a, PT ;  /* 0x0000002a1700780c */ /* 0x000fe20003f06070 */
[----:B------:R-:W3:Y:S01]  /*17180*/  @!P2 LDL.64 R6, [R28] ;  /* 0x000000001c06a983 */ /* 0x000ee20000100a00 */
[----:B----4-:R-:W-:Y:S01]  /*17190*/  @P1 IMAD.SHL.U32 R32, R13, 0x2, RZ ;  /* 0x000000020d201824 */ /* 0x010fe200078e00ff */
[----:B------:R-:W-:-:S04]  /*171a0*/  @P1 LOP3.LUT R13, R14, 0x3f, RZ, 0x3c, !PT ;  /* 0x0000003f0e0d1812 */ /* 0x000fc800078e3cff */
[----:B------:R-:W-:Y:S02]  /*171b0*/  @P1 SHF.L.U32 R25, R32, R13, RZ ;  /* 0x0000000d20191219 */ /* 0x000fe400000006ff */
[----:B------:R-:W-:Y:S02]  /*171c0*/  LEA.HI R13, R30, -R21, RZ, 0x1a ;  /* 0x800000151e0d7211 */ /* 0x000fe400078fd0ff */
[----:B--2---:R-:W-:-:S03]  /*171d0*/  @P1 SHF.R.U64 R16, R16, R14, R17 ;  /* 0x0000000e10101219 */ /* 0x004fc60000001211 */
[----:B0-----:R-:W-:Y:S01]  /*171e0*/  IMAD R24, R13, 0x8, R0 ;  /* 0x000000080d187824 */ /* 0x001fe200078e0200 */
[----:B------:R-:W-:-:S04]  /*171f0*/  @P1 LOP3.LUT R13, R25, R16, RZ, 0xfc, !PT ;  /* 0x00000010190d1212 */ /* 0x000fc800078efcff */
[----:B------:R-:W2:Y:S01]  /*17200*/  @P0 LDL R16, [R24+0x8] ;  /* 0x0000080018100983 */ /* 0x000ea20000100800 */
[----:B-----5:R-:W-:Y:S02]  /*17210*/  @!P1 SHF.R.U64 R13, R8, R14, R9 ;  /* 0x0000000e080d9219 */ /* 0x020fe40000001209 */
[----:B------:R-:W-:Y:S01]  /*17220*/  @P2 LOP3.LUT R14, R15, 0x3f, RZ, 0x3c, !PT ;  /* 0x0000003f0f0e2812 */ /* 0x000fe200078e3cff */
[----:B------:R-:W4:Y:S01]  /*17230*/  @P0 LDL.64 R8, [R24] ;  /* 0x0000000018080983 */ /* 0x000f220000100a00 */
[----:B------:R-:W-:Y:S02]  /*17240*/  @P2 IMAD.SHL.U32 R25, R18, 0x2, RZ ;  /* 0x0000000212192824 */ /* 0x000fe400078e00ff */
[----:B------:R-:W-:-:S03]  /*17250*/  VIADD R18, R22, 0x114 ;  /* 0x0000011416127836 */ /* 0x000fc60000000000 */
[----:B------:R-:W-:Y:S02]  /*17260*/  @P2 SHF.L.U32 R25, R25, R14, RZ ;  /* 0x0000000e19192219 */ /* 0x000fe400000006ff */
[----:B------:R-:W-:-:S04]  /*17270*/  LOP3.LUT R14, R18, 0x34, RZ, 0xc0, !PT ;  /* 0x00000034120e7812 */ /* 0x000fc800078ec0ff */
[----:B------:R-:W-:Y:S02]  /*17280*/  ISETP.GE.U32.AND P1, PT, R14, 0x2a, PT ;  /* 0x0000002a0e00780c */ /* 0x000fe40003f26070 */
[----:B------:R-:W-:Y:S02]  /*17290*/  LEA.HI R17, R18, -R21, RZ, 0x1a ;  /* 0x8000001512117211 */ /* 0x000fe400078fd0ff */
[----:B------:R-:W-:-:S03]  /*172a0*/  @P2 SHF.R.U64 R26, R26, R15, R27 ;  /* 0x0000000f1a1a2219 */ /* 0x000fc6000000121b */
[----:B------:R-:W-:Y:S01]  /*172b0*/  IMAD R18, R17, 0x8, R0 ;  /* 0x0000000811127824 */ /* 0x000fe200078e0200 */
[----:B------:R-:W-:Y:S02]  /*172c0*/  @P2 LOP3.LUT R17, R25, R26, RZ, 0xfc, !PT ;  /* 0x0000001a19112212 */ /* 0x000fe400078efcff */
[----:B------:R-:W5:Y:S04]  /*172d0*/  @!P0 LDL.64 R24, [R24] ;  /* 0x0000000018188983 */ /* 0x000f680000100a00 */
[----:B------:R-:W5:Y:S04]  /*172e0*/  @P1 LDL R28, [R18+0x8] ;  /* 0x00000800121c1983 */ /* 0x000f680000100800 */
[----:B------:R-:W5:Y:S01]  /*172f0*/  @P1 LDL.64 R26, [R18] ;  /* 0x00000000121a1983 */ /* 0x000f620000100a00 */
[----:B---3--:R-:W-:-:S02]  /*17300*/  @!P2 SHF.R.U64 R17, R6, R15, R7 ;  /* 0x0000000f0611a219 */ /* 0x008fc40000001207 */
[----:B------:R-:W-:Y:S01]  /*17310*/  @P0 LOP3.LUT R6, R23, 0x3f, RZ, 0x3c, !PT ;  /* 0x0000003f17060812 */ /* 0x000fe200078e3cff */
[----:B--2---:R-:W-:Y:S02]  /*17320*/  @P0 IMAD.SHL.U32 R7, R16, 0x2, RZ ;  /* 0x0000000210070824 */ /* 0x004fe400078e00ff */
[----:B------:R-:W-:-:S03]  /*17330*/  VIADD R16, R22, 0x12b ;  /* 0x0000012b16107836 */ /* 0x000fc60000000000 */
[----:B------:R-:W-:Y:S02]  /*17340*/  @P0 SHF.L.U32 R6, R7, R6, RZ ;  /* 0x0000000607060219 */ /* 0x000fe400000006ff */
[----:B----4-:R-:W-:Y:S02]  /*17350*/  @P0 SHF.R.U64 R7, R8, R23, R9 ;  /* 0x0000001708070219 */ /* 0x010fe40000001209 */
[----:B------:R-:W2:Y:S02]  /*17360*/  @!P1 LDL.64 R8, [R18] ;  /* 0x0000000012089983 */ /* 0x000ea40000100a00 */
[----:B------:R-:W-:Y:S02]  /*17370*/  @P0 LOP3.LUT R7, R6, R7, RZ, 0xfc, !PT ;  /* 0x0000000706070212 */ /* 0x000fe400078efcff */
[----:B------:R-:W-:-:S04]  /*17380*/  LOP3.LUT R6, R16, 0x2b, RZ, 0xc0, !PT ;  /* 0x0000002b10067812 */ /* 0x000fc800078ec0ff */
[----:B------:R-:W-:Y:S02]  /*17390*/  ISETP.GE.U32.AND P2, PT, R6, 0x2a, PT ;  /* 0x0000002a0600780c */ /* 0x000fe40003f46070 */
[----:B------:R-:W-:-:S05]  /*173a0*/  LEA.HI R15, R16, -R21, RZ, 0x1a ;  /* 0x80000015100f7211 */ /* 0x000fca00078fd0ff */
[----:B------:R-:W-:Y:S01]  /*173b0*/  IMAD R16, R15, 0x8, R0 ;  /* 0x000000080f107824 */ /* 0x000fe200078e0200 */
[----:B-----5:R-:W-:Y:S02]  /*173c0*/  @!P0 SHF.R.U64 R7, R24, R23, R25 ;  /* 0x0000001718078219 */ /* 0x020fe40000001219 */
[----:B------:R-:W-:-:S03]  /*173d0*/  @P1 LOP3.LUT R23, R14, 0x3f, RZ, 0x3c, !PT ;  /* 0x0000003f0e171812 */ /* 0x000fc600078e3cff */
[----:B------:R-:W3:Y:S01]  /*173e0*/  @P2 LDL R15, [R16+0x8] ;  /* 0x00000800100f2983 */ /* 0x000ee20000100800 */
[----:B------:R-:W-:-:S03]  /*173f0*/  @P1 IMAD.SHL.U32 R28, R28, 0x2, RZ ;  /* 0x000000021c1c1824 */ /* 0x000fc600078e00ff */
[----:B------:R-:W4:Y:S02]  /*17400*/  @!P2 LDL.64 R24, [R16] ;  /* 0x000000001018a983 */ /* 0x000f240000100a00 */
[----:B------:R-:W-:Y:S02]  /*17410*/  @P1 SHF.L.U32 R23, R28, R23, RZ ;  /* 0x000000171c171219 */ /* 0x000fe400000006ff */
[----:B------:R-:W5:Y:S01]  /*17420*/  @P2 LDL.64 R28, [R16] ;  /* 0x00000000101c2983 */ /* 0x000f620000100a00 */
[----:B------:R-:W-:-:S04]  /*17430*/  @P1 SHF.R.U64 R26, R26, R14, R27 ;  /* 0x0000000e1a1a1219 */ /* 0x000fc8000000121b */
[----:B------:R-:W-:Y:S02]  /*17440*/  @P1 LOP3.LUT R18, R23, R26, RZ, 0xfc, !PT ;  /* 0x0000001a17121212 */ /* 0x000fe400078efcff */
[----:B--2---:R-:W-:Y:S01]  /*17450*/  @!P1 SHF.R.U64 R18, R8, R14, R9 ;  /* 0x0000000e08129219 */ /* 0x004fe20000001209 */
[----:B------:R-:W-:-:S05]  /*17460*/  VIADD R8, R22, 0x159 ;  /* 0x0000015916087836 */ /* 0x000fca0000000000 */
[----:B------:R-:W-:-:S04]  /*17470*/  LOP3.LUT R26, R8, 0x39, RZ, 0xc0, !PT ;  /* 0x00000039081a7812 */ /* 0x000fc800078ec0ff */
[----:B------:R-:W-:Y:S02]  /*17480*/  ISETP.GE.U32.AND P0, PT, R26, 0x2a, PT ;  /* 0x0000002a1a00780c */ /* 0x000fe40003f06070 */
[----:B------:R-:W-:Y:S02]  /*17490*/  LEA.HI R27, R8, -R21, RZ, 0x1a ;  /* 0x80000015081b7211 */ /* 0x000fe400078fd0ff */
[----:B------:R-:W-:-:S03]  /*174a0*/  @P2 LOP3.LUT R8, R6, 0x3f, RZ, 0x3c, !PT ;  /* 0x0000003f06082812 */ /* 0x000fc600078e3cff */
[----:B------:R-:W-:Y:S02]  /*174b0*/  IMAD R27, R27, 0x8, R0 ;  /* 0x000000081b1b7824 */ /* 0x000fe400078e0200 */
[----:B---3--:R-:W-:-:S04]  /*174c0*/  @P2 IMAD.SHL.U32 R15, R15, 0x2, RZ ;  /* 0x000000020f0f2824 */ /* 0x008fc800078e00ff */
[----:B------:R-:W2:Y:S01]  /*174d0*/  @P0 LDL R9, [R27+0x8] ;  /* 0x000008001b090983 */ /* 0x000ea20000100800 */
[----:B------:R-:W-:-:S03]  /*174e0*/  @P2 SHF.L.U32 R8, R15, R8, RZ ;  /* 0x000000080f082219 */ /* 0x000fc600000006ff */
[----:B------:R-:W3:Y:S01]  /*174f0*/  @!P0 LDL.64 R14, [R27] ;  /* 0x000000001b0e8983 */ /* 0x000ee20000100a00 */
[----:B-----5:R-:W-:-:S04]  /*17500*/  @P2 SHF.R.U64 R29, R28, R6, R29 ;  /* 0x000000061c1d2219 */ /* 0x020fc8000000121d */
[----:B------:R-:W-:Y:S02]  /*17510*/  @P2 LOP3.LUT R16, R8, R29, RZ, 0xfc, !PT ;  /* 0x0000001d08102212 */ /* 0x000fe400078efcff */
[----:B----4-:R-:W-:Y:S02]  /*17520*/  @!P2 SHF.R.U64 R16, R24, R6, R25 ;  /* 0x000000061810a219 */ /* 0x010fe40000001219 */
[----:B------:R-:W4:Y:S01]  /*17530*/  @P0 LDL.64 R24, [R27] ;  /* 0x000000001b180983 */ /* 0x000f220000100a00 */
[----:B------:R-:W-:-:S05]  /*17540*/  VIADD R28, R22, 0x170 ;  /* 0x00000170161c7836 */ /* 0x000fca0000000000 */
[----:B------:R-:W-:-:S04]  /*17550*/  LOP3.LUT R8, R28, 0x30, RZ, 0xc0, !PT ;  /* 0x000000301c087812 */ /* 0x000fc800078ec0ff */
[----:B------:R-:W-:Y:S02]  /*17560*/  ISETP.GE.U32.AND P1, PT, R8, 0x2a, PT ;  /* 0x0000002a0800780c */ /* 0x000fe40003f26070 */
[----:B------:R-:W-:-:S05]  /*17570*/  LEA.HI R23, R28, -R21, RZ, 0x1a ;  /* 0x800000151c177211 */ /* 0x000fca00078fd0ff */
[----:B------:R-:W-:-:S06]  /*17580*/  IMAD R23, R23, 0x8, R0 ;  /* 0x0000000817177824 */ /* 0x000fcc00078e0200 */
[----:B------:R-:W5:Y:S04]  /*17590*/  @P1 LDL R6, [R23+0x8] ;  /* 0x0000080017061983 */ /* 0x000f680000100800 */
[----:B------:R-:W5:Y:S01]  /*175a0*/  @P1 LDL.64 R30, [R23] ;  /* 0x00000000171e1983 */ /* 0x000f620000100a00 */
[----:B--2---:R-:W-:Y:S01]  /*175b0*/  @P0 IMAD.SHL.U32 R28, R9, 0x2, RZ ;  /* 0x00000002091c0824 */ /* 0x004fe200078e00ff */
[----:B------:R-:W-:-:S04]  /*175c0*/  @P0 LOP3.LUT R9, R26, 0x3f, RZ, 0x3c, !PT ;  /* 0x0000003f1a090812 */ /* 0x000fc800078e3cff */
[----:B------:R-:W-:Y:S02]  /*175d0*/  @P0 SHF.L.U32 R9, R28, R9, RZ ;  /* 0x000000091c090219 */ /* 0x000fe400000006ff */
[----:B----4-:R-:W-:-:S04]  /*175e0*/  @P0 SHF.R.U64 R24, R24, R26, R25 ;  /* 0x0000001a18180219 */ /* 0x010fc80000001219 */
[----:B------:R-:W-:Y:S01]  /*175f0*/  @P0 LOP3.LUT R9, R9, R24, RZ, 0xfc, !PT ;  /* 0x0000001809090212 */ /* 0x000fe200078efcff */
[----:B------:R-:W-:Y:S01]  /*17600*/  VIADD R24, R22, 0x19e ;  /* 0x0000019e16187836 */ /* 0x000fe20000000000 */
[----:B---3--:R-:W-:-:S04]  /*17610*/  @!P0 SHF.R.U64 R9, R14, R26, R15 ;  /* 0x0000001a0e098219 */ /* 0x008fc8000000120f */
[----:B------:R-:W-:-:S04]  /*17620*/  LOP3.LUT R28, R24, 0x3e, RZ, 0xc0, !PT ;  /* 0x0000003e181c7812 */ /* 0x000fc800078ec0ff */
[----:B------:R-:W-:Y:S02]  /*17630*/  ISETP.GE.U32.AND P0, PT, R28, 0x2a, PT ;  /* 0x0000002a1c00780c */ /* 0x000fe40003f06070 */
[----:B------:R-:W-:Y:S02]  /*17640*/  LEA.HI R15, R24, -R21, RZ, 0x1a ;  /* 0x80000015180f7211 */ /* 0x000fe400078fd0ff */
[----:B------:R-:W2:Y:S03]  /*17650*/  @!P1 LDL.64 R24, [R23] ;  /* 0x0000000017189983 */ /* 0x000ea60000100a00 */
[----:B------:R-:W-:-:S06]  /*17660*/  IMAD R26, R15, 0x8, R0 ;  /* 0x000000080f1a7824 */ /* 0x000fcc00078e0200 */
[----:B------:R-:W3:Y:S01]  /*17670*/  @P0 LDL R23, [R26+0x8] ;  /* 0x000008001a170983 */ /* 0x000ee20000100800 */
[----:B-----5:R-:W-:Y:S01]  /*17680*/  @P1 IMAD.SHL.U32 R15, R6, 0x2, RZ ;  /* 0x00000002060f1824 */ /* 0x020fe200078e00ff */
[----:B------:R-:W-:-:S04]  /*17690*/  @P1 LOP3.LUT R6, R8, 0x3f, RZ, 0x3c, !PT ;  /* 0x0000003f08061812 */ /* 0x000fc800078e3cff */
[----:B------:R-:W-:Y:S02]  /*176a0*/  @P1 SHF.L.U32 R6, R15, R6, RZ ;  /* 0x000000060f061219 */ /* 0x000fe400000006ff */
[----:B------:R-:W4:Y:S01]  /*176b0*/  @P0 LDL.64 R14, [R26] ;  /* 0x000000001a0e0983 */ /* 0x000f220000100a00 */
[----:B------:R-:W-:-:S04]  /*176c0*/  @P1 SHF.R.U64 R31, R30, R8, R31 ;  /* 0x000000081e1f1219 */ /* 0x000fc8000000121f */
[----:B------:R-:W-:Y:S01]  /*176d0*/  @P1 LOP3.LUT R6, R6, R31, RZ, 0xfc, !PT ;  /* 0x0000001f06061212 */ /* 0x000fe200078efcff */
[----:B------:R-:W5:Y:S01]  /*176e0*/  @!P0 LDL.64 R26, [R26] ;  /* 0x000000001a1a8983 */ /* 0x000f620000100a00 */
[----:B--2---:R-:W-:Y:S01]  /*176f0*/  @!P1 SHF.R.U64 R6, R24, R8, R25 ;  /* 0x0000000818069219 */ /* 0x004fe20000001219 */
[----:B------:R-:W-:Y:S01]  /*17700*/  VIADD R24, R22, 0x1b5 ;  /* 0x000001b516187836 */ /* 0x000fe20000000000 */
[----:B------:R-:W-:Y:S01]  /*17710*/  @P0 LOP3.LUT R8, R28, 0x3f, RZ, 0x3c, !PT ;  /* 0x0000003f1c080812 */ /* 0x000fe200078e3cff */
[----:B---3--:R-:W-:-:S03]  /*17720*/  @P0 IMAD.SHL.U32 R25, R23, 0x2, RZ ;  /* 0x0000000217190824 */ /* 0x008fc600078e00ff */
[----:B------:R-:W-:-:S04]  /*17730*/  LOP3.LUT R23, R24, 0x35, RZ, 0xc0, !PT ;  /* 0x0000003518177812 */ /* 0x000fc800078ec0ff */
[----:B------:R-:W-:Y:S02]  /*17740*/  ISETP.GE.U32.AND P1, PT, R23, 0x2a, PT ;  /* 0x0000002a1700780c */ /* 0x000fe40003f26070 */
[----:B------:R-:W-:Y:S02]  /*17750*/  @P0 SHF.L.U32 R8, R25, R8, RZ ;  /* 0x0000000819080219 */ /* 0x000fe400000006ff */
[----:B------:R-:W-:-:S05]  /*17760*/  LEA.HI R25, R24, -R21, RZ, 0x1a ;  /* 0x8000001518197211 */ /* 0x000fca00078fd0ff */
[----:B------:R-:W-:-:S05]  /*17770*/  IMAD R25, R25, 0x8, R0 ;  /* 0x0000000819197824 */ /* 0x000fca00078e0200 */
[----:B------:R-:W2:Y:S01]  /*17780*/  @P1 LDL R24, [R25+0x8] ;  /* 0x0000080019181983 */ /* 0x000ea20000100800 */
[----:B----4-:R-:W-:-:S03]  /*17790*/  @P0 SHF.R.U64 R29, R14, R28, R15 ;  /* 0x0000001c0e1d0219 */ /* 0x010fc6000000120f */
[----:B------:R-:W3:Y:S01]  /*177a0*/  @P1 LDL.64 R14, [R25] ;  /* 0x00000000190e1983 */ /* 0x000ee20000100a00 */
[----:B------:R-:W-:Y:S02]  /*177b0*/  @P0 LOP3.LUT R8, R8, R29, RZ, 0xfc, !PT ;  /* 0x0000001d08080212 */ /* 0x000fe400078efcff */
[----:B-----5:R-:W-:Y:S02]  /*177c0*/  @!P0 SHF.R.U64 R8, R26, R28, R27 ;  /* 0x0000001c1a088219 */ /* 0x020fe4000000121b */
[----:B------:R-:W-:-:S04]  /*177d0*/  LOP3.LUT R27, R22, 0x20, RZ, 0xc0, !PT ;  /* 0x00000020161b7812 */ /* 0x000fc800078ec0ff */
[----:B------:R-:W-:Y:S01]  /*177e0*/  SHF.R.U64 R28, R4, R27, R5 ;  /* 0x0000001b041c7219 */ /* 0x000fe20000001205 */
[----:B------:R-:W-:-:S05]  /*177f0*/  VIADD R4, R22, 0x1cc ;  /* 0x000001cc16047836 */ /* 0x000fca0000000000 */
[----:B------:R-:W-:-:S04]  /*17800*/  LOP3.LUT R29, R4, 0x2c, RZ, 0xc0, !PT ;  /* 0x0000002c041d7812 */ /* 0x000fc800078ec0ff */
[----:B------:R-:W-:Y:S01]  /*17810*/  ISETP.GE.U32.AND P0, PT, R29, 0x2a, PT ;  /* 0x0000002a1d00780c */ /* 0x000fe20003f06070 */
[----:B--2---:R-:W-:Y:S01]  /*17820*/  @P1 IMAD.SHL.U32 R5, R24, 0x2, RZ ;  /* 0x0000000218051824 */ /* 0x004fe200078e00ff */
[----:B------:R-:W-:-:S04]  /*17830*/  @P1 LOP3.LUT R24, R23, 0x3f, RZ, 0x3c, !PT ;  /* 0x0000003f17181812 */ /* 0x000fc800078e3cff */
[----:B------:R-:W-:Y:S02]  /*17840*/  @P1 SHF.L.U32 R24, R5, R24, RZ ;  /* 0x0000001805181219 */ /* 0x000fe400000006ff */
[----:B------:R-:W-:-:S05]  /*17850*/  LEA.HI R5, R4, -R21, RZ, 0x1a ;  /* 0x8000001504057211 */ /* 0x000fca00078fd0ff */
[----:B------:R-:W-:Y:S02]  /*17860*/  IMAD R26, R5, 0x8, R0 ;  /* 0x00000008051a7824 */ /* 0x000fe400078e0200 */
[----:B------:R-:W2:Y:S04]  /*17870*/  @!P1 LDL.64 R4, [R25] ;  /* 0x0000000019049983 */ /* 0x000ea80000100a00 */
[----:B------:R-:W4:Y:S01]  /*17880*/  @P0 LDL R25, [R26+0x8] ;  /* 0x000008001a190983 */ /* 0x000f220000100800 */
[----:B---3--:R-:W-:-:S03]  /*17890*/  @P1 SHF.R.U64 R27, R14, R23, R15 ;  /* 0x000000170e1b1219 */ /* 0x008fc6000000120f */
[----:B------:R-:W3:Y:S01]  /*178a0*/  @P0 LDL.64 R14, [R26] ;  /* 0x000000001a0e0983 */ /* 0x000ee20000100a00 */
[----:B------:R-:W-:Y:S02]  /*178b0*/  @P1 LOP3.LUT R24, R24, R27, RZ, 0xfc, !PT ;  /* 0x0000001b18181212 */ /* 0x000fe400078efcff */
[----:B--2---:R-:W-:Y:S02]  /*178c0*/  @!P1 SHF.R.U64 R24, R4, R23, R5 ;  /* 0x0000001704189219 */ /* 0x004fe40000001205 */
[----:B------:R-:W-:Y:S01]  /*178d0*/  @P0 LOP3.LUT R4, R29, 0x3f, RZ, 0x3c, !PT ;  /* 0x0000003f1d040812 */ /* 0x000fe200078e3cff */
[----:B----4-:R-:W-:-:S05]  /*178e0*/  @P0 IMAD.SHL.U32 R5, R25, 0x2, RZ ;  /* 0x0000000219050824 */ /* 0x010fca00078e00ff */
[----:B------:R-:W-:Y:S01]  /*178f0*/  @P0 SHF.L.U32 R5, R5, R4, RZ ;  /* 0x0000000405050219 */ /* 0x000fe200000006ff */
[----:B------:R-:W-:-:S05]  /*17900*/  VIADD R4, R22, 0x1fa ;  /* 0x000001fa16047836 */ /* 0x000fca0000000000 */
[----:B------:R-:W-:Y:S02]  /*17910*/  LOP3.LUT R23, R4, 0x3a, RZ, 0xc0, !PT ;  /* 0x0000003a04177812 */ /* 0x000fe400078ec0ff */
[----:B---3--:R-:W-:Y:S02]  /*17920*/  @P0 SHF.R.U64 R14, R14, R29, R15 ;  /* 0x0000001d0e0e0219 */ /* 0x008fe4000000120f */
[----:B------:R-:W-:Y:S02]  /*17930*/  ISETP.GE.U32.AND P1, PT, R23, 0x2a, PT ;  /* 0x0000002a1700780c */ /* 0x000fe40003f26070 */
[----:B------:R-:W-:Y:S02]  /*17940*/  LEA.HI R15, R4, -R21, RZ, 0x1a ;  /* 0x80000015040f7211 */ /* 0x000fe400078fd0ff */
[----:B------:R-:W-:Y:S02]  /*17950*/  @P0 LOP3.LUT R25, R5, R14, RZ, 0xfc, !PT ;  /* 0x0000000e05190212 */ /* 0x000fe400078efcff */
[----:B------:R0:W2:Y:S02]  /*17960*/  @!P0 LDL.64 R4, [R26] ;  /* 0x000000001a048983 */ /* 0x0000a40000100a00 */
[----:B0-----:R-:W-:-:S05]  /*17970*/  IMAD R26, R15, 0x8, R0 ;  /* 0x000000080f1a7824 */ /* 0x001fca00078e0200 */
[----:B------:R-:W3:Y:S04]  /*17980*/  @P1 LDL R27, [R26+0x8] ;  /* 0x000008001a1b1983 */ /* 0x000ee80000100800 */
[----:B------:R-:W4:Y:S01]  /*17990*/  @P1 LDL.64 R14, [R26] ;  /* 0x000000001a0e1983 */ /* 0x000f220000100a00 */
[----:B------:R-:W-:Y:S01]  /*179a0*/  IMAD.WIDE.U32 R2, R20, 0x8, R2 ;  /* 0x0000000814027825 */ /* 0x000fe200078e0002 */
[----:B------:R-:W-:Y:S02]  /*179b0*/  LOP3.LUT R28, R28, 0x7fffff, RZ, 0xc0, !PT ;  /* 0x007fffff1c1c7812 */ /* 0x000fe400078ec0ff */
[----:B--2---:R-:W-:Y:S01]  /*179c0*/  @!P0 SHF.R.U64 R25, R4, R29, R5 ;  /* 0x0000001d04198219 */ /* 0x004fe20000001205 */
[----:B------:R-:W-:Y:S01]  /*179d0*/  IMAD.MOV.U32 R29, RZ, RZ, RZ ;  /* 0x000000ffff1d7224 */ /* 0x000fe200078e00ff */
[----:B------:R-:W-:Y:S01]  /*179e0*/  @P1 LOP3.LUT R5, R23, 0x3f, RZ, 0x3c, !PT ;  /* 0x0000003f17051812 */ /* 0x000fe200078e3cff */
[----:B------:R-:W-:-:S03]  /*179f0*/  VIADD R4, R22, 0x211 ;  /* 0x0000021116047836 */ /* 0x000fc60000000000 */
[----:B------:R0:W-:Y:S01]  /*17a00*/  STG.E.64 desc[UR4][R2.64], R28 ;  /* 0x0000001c02007986 */ /* 0x0001e2000c101b04 */
[----:B---3--:R-:W-:-:S03]  /*17a10*/  @P1 IMAD.SHL.U32 R20, R27, 0x2, RZ ;  /* 0x000000021b141824 */ /* 0x008fc600078e00ff */
[----:B------:R-:W2:Y:S02]  /*17a20*/  @!P1 LDL.64 R26, [R26] ;  /* 0x000000001a1a9983 */ /* 0x000ea40000100a00 */
[----:B0-----:R-:W-:Y:S02]  /*17a30*/  @P1 SHF.L.U32 R28, R20, R5, RZ ;  /* 0x00000005141c1219 */ /* 0x001fe400000006ff */
[----:B------:R-:W-:-:S04]  /*17a40*/  LOP3.LUT R20, R4, 0x31, RZ, 0xc0, !PT ;  /* 0x0000003104147812 */ /* 0x000fc800078ec0ff */
[----:B------:R-:W-:Y:S02]  /*17a50*/  ISETP.GE.U32.AND P0, PT, R20, 0x2a, PT ;  /* 0x0000002a1400780c */ /* 0x000fe40003f06070 */
[----:B------:R-:W-:-:S05]  /*17a60*/  LEA.HI R5, R4, -R21, RZ, 0x1a ;  /* 0x8000001504057211 */ /* 0x000fca00078fd0ff */
[----:B------:R-:W-:Y:S01]  /*17a70*/  IMAD R29, R5, 0x8, R0 ;  /* 0x00000008051d7824 */ /* 0x000fe200078e0200 */
[----:B----4-:R-:W-:-:S05]  /*17a80*/  @P1 SHF.R.U64 R14, R14, R23, R15 ;  /* 0x000000170e0e1219 */ /* 0x010fca000000120f */
[----:B------:R-:W3:Y:S04]  /*17a90*/  @P0 LDL.64 R4, [R29] ;  /* 0x000000001d040983 */ /* 0x000ee80000100a00 */
[----:B------:R-:W4:Y:S01]  /*17aa0*/  @P0 LDL R15, [R29+0x8] ;  /* 0x000008001d0f0983 */ /* 0x000f220000100800 */
[----:B------:R-:W-:Y:S02]  /*17ab0*/  @P1 LOP3.LUT R14, R28, R14, RZ, 0xfc, !PT ;  /* 0x0000000e1c0e1212 */ /* 0x000fe400078efcff */
[----:B------:R-:W-:Y:S02]  /*17ac0*/  LOP3.LUT R10, R10, 0x7fffff, RZ, 0xc0, !PT ;  /* 0x007fffff0a0a7812 */ /* 0x000fe400078ec0ff */
[----:B--2---:R-:W-:Y:S01]  /*17ad0*/  @!P1 SHF.R.U64 R14, R26, R23, R27 ;  /* 0x000000171a0e9219 */ /* 0x004fe2000000121b */
[----:B------:R-:W-:Y:S01]  /*17ae0*/  IMAD.MOV.U32 R27, RZ, RZ, RZ ;  /* 0x000000ffff1b7224 */ /* 0x000fe200078e00ff */
[----:B------:R-:W-:-:S05]  /*17af0*/  LOP3.LUT R26, R11, 0x7fffff, RZ, 0xc0, !PT ;  /* 0x007fffff0b1a7812 */ /* 0x000fca00078ec0ff */
[----:B------:R3:W-:Y:S01]  /*17b00*/  STG.E.64 desc[UR4][R2.64+0x200], R26 ;  /* 0x0002001a02007986 */ /* 0x0007e2000c101b04 */
[----:B------:R-:W-:Y:S01]  /*17b10*/  @P0 LOP3.LUT R23, R20, 0x3f, RZ, 0x3c, !PT ;  /* 0x0000003f14170812 */ /* 0x000fe200078e3cff */
[----:B------:R-:W-:Y:S01]  /*17b20*/  IMAD.MOV.U32 R11, RZ, RZ, RZ ;  /* 0x000000ffff0b7224 */ /* 0x000fe200078e00ff */
[----:B---3--:R-:W-:Y:S02]  /*17b30*/  @P0 SHF.R.U64 R27, R4, R20, R5 ;  /* 0x00000014041b0219 */ /* 0x008fe40000001205 */
[----:B------:R0:W2:Y:S01]  /*17b40*/  @!P0 LDL.64 R4, [R29] ;  /* 0x000000001d048983 */ /* 0x0000a20000100a00 */
[----:B----4-:R-:W-:Y:S02]  /*17b50*/  @P0 IMAD.SHL.U32 R28, R15, 0x2, RZ ;  /* 0x000000020f1c0824 */ /* 0x010fe400078e00ff */
[----:B------:R-:W-:-:S03]  /*17b60*/  VIADD R15, R22, 0x23f ;  /* 0x0000023f160f7836 */ /* 0x000fc60000000000 */
[----:B------:R-:W-:Y:S02]  /*17b70*/  @P0 SHF.L.U32 R26, R28, R23, RZ ;  /* 0x000000171c1a0219 */ /* 0x000fe400000006ff */
[----:B------:R-:W-:Y:S01]  /*17b80*/  LOP3.LUT R23, R15, 0x3f, RZ, 0xc0, !PT ;  /* 0x0000003f0f177812 */ /* 0x000fe200078ec0ff */
[----:B------:R1:W-:Y:S03]  /*17b90*/  STG.E.64 desc[UR4][R2.64+0x100], R10 ;  /* 0x0001000a02007986 */ /* 0x0003e6000c101b04 */
[----:B------:R-:W-:Y:S02]  /*17ba0*/  ISETP.GE.U32.AND P1, PT, R23, 0x2a, PT ;  /* 0x0000002a1700780c */ /* 0x000fe40003f26070 */
[----:B-1----:R-:W-:-:S05]  /*17bb0*/  LEA.HI R11, R15, -R21, RZ, 0x1a ;  /* 0x800000150f0b7211 */ /* 0x002fca00078fd0ff */
[----:B0-----:R-:W-:-:S06]  /*17bc0*/  IMAD R29, R11, 0x8, R0 ;  /* 0x000000080b1d7824 */ /* 0x001fcc00078e0200 */
[----:B------:R-:W3:Y:S04]  /*17bd0*/  @P1 LDL R28, [R29+0x8] ;  /* 0x000008001d1c1983 */ /* 0x000ee80000100800 */
[----:B------:R-:W4:Y:S01]  /*17be0*/  @P1 LDL.64 R10, [R29] ;  /* 0x000000001d0a1983 */ /* 0x000f220000100a00 */
[----:B------:R-:W-:Y:S02]  /*17bf0*/  @P0 LOP3.LUT R26, R26, R27, RZ, 0xfc, !PT ;  /* 0x0000001b1a1a0212 */ /* 0x000fe400078efcff */
[----:B--2---:R-:W-:Y:S01]  /*17c00*/  @!P0 SHF.R.U64 R26, R4, R20, R5 ;  /* 0x00000014041a8219 */ /* 0x004fe20000001205 */
[----:B------:R-:W-:Y:S01]  /*17c10*/  VIADD R20, R22, 0x256 ;  /* 0x0000025616147836 */ /* 0x000fe20000000000 */
[----:B------:R-:W-:Y:S01]  /*17c20*/  LOP3.LUT R4, R19, 0x7fffff, RZ, 0xc0, !PT ;  /* 0x007fffff13047812 */ /* 0x000fe200078ec0ff */
[----:B------:R-:W-:Y:S01]  /*17c30*/  IMAD.MOV.U32 R5, RZ, RZ, RZ ;  /* 0x000000ffff057224 */ /* 0x000fe200078e00ff */
[----:B------:R-:W-:-:S02]  /*17c40*/  @P1 LOP3.LUT R19, R15, 0x3f, RZ, 0xc, !PT ;  /* 0x0000003f0f131812 */ /* 0x000fc400078e0cff */
[C---:B------:R-:W-:Y:S02]  /*17c50*/  LOP3.LUT R15, R20.reuse, 0x36, RZ, 0xc0, !PT ;  /* 0x00000036140f7812 */ /* 0x040fe400078ec0ff */
[----:B------:R0:W-:Y:S02]  /*17c60*/  STG.E.64 desc[UR4][R2.64+0x400], R4 ;  /* 0x0004000402007986 */ /* 0x0001e4000c101b04 */
[----:B------:R-:W-:Y:S02]  /*17c70*/  ISETP.GE.U32.AND P0, PT, R15, 0x2a, PT ;  /* 0x0000002a0f00780c */ /* 0x000fe40003f06070 */
[----:B------:R-:W-:Y:S01]  /*17c80*/  LEA.HI R27, R20, -R21, RZ, 0x1a ;  /* 0x80000015141b7211 */ /* 0x000fe200078fd0ff */
[----:B0-----:R-:W2:Y:S04]  /*17c90*/  @!P1 LDL.64 R4, [R29] ;  /* 0x000000001d049983 */ /* 0x001ea80000100a00 */
[----:B------:R-:W-:-:S06]  /*17ca0*/  IMAD R27, R27, 0x8, R0 ;  /* 0x000000081b1b7824 */ /* 0x000fcc00078e0200 */
[----:B------:R-:W5:Y:S01]  /*17cb0*/  @P0 LDL R20, [R27+0x8] ;  /* 0x000008001b140983 */ /* 0x000f620000100800 */
[----:B---3--:R-:W-:Y:S01]  /*17cc0*/  @P1 IMAD.SHL.U32 R28, R28, 0x2, RZ ;  /* 0x000000021c1c1824 */ /* 0x008fe200078e00ff */
[----:B----4-:R-:W-:-:S04]  /*17cd0*/  @P1 SHF.R.U64 R10, R10, R23, R11 ;  /* 0x000000170a0a1219 */ /* 0x010fc8000000120b */
[----:B------:R-:W-:Y:S02]  /*17ce0*/  @P1 SHF.L.U32 R19, R28, R19, RZ ;  /* 0x000000131c131219 */ /* 0x000fe400000006ff */
[----:B------:R5:W3:Y:S02]  /*17cf0*/  @P0 LDL.64 R28, [R27] ;  /* 0x000000001b1c0983 */ /* 0x000ae40000100a00 */
[----:B------:R-:W-:Y:S02]  /*17d00*/  @P1 LOP3.LUT R19, R19, R10, RZ, 0xfc, !PT ;  /* 0x0000000a13131212 */ /* 0x000fe400078efcff */
[----:B------:R-:W4:Y:S01]  /*17d10*/  @!P0 LDL.64 R10, [R27] ;  /* 0x000000001b0a8983 */ /* 0x000f220000100a00 */
[----:B------:R-:W-:Y:S01]  /*17d20*/  VIADD R30, R22, 0x26d ;  /* 0x0000026d161e7836 */ /* 0x000fe20000000000 */
[----:B------:R-:W-:Y:S02]  /*17d30*/  LOP3.LUT R8, R8, 0x7fffff, RZ, 0xc0, !PT ;  /* 0x007fffff08087812 */ /* 0x000fe400078ec0ff */
[----:B--2---:R-:W-:-:S02]  /*17d40*/  @!P1 SHF.R.U64 R19, R4, R23, R5 ;  /* 0x0000001704139219 */ /* 0x004fc40000001205 */
[----:B------:R-:W-:Y:S02]  /*17d50*/  LOP3.LUT R4, R12, 0x7fffff, RZ, 0xc0, !PT ;  /* 0x007fffff0c047812 */ /* 0x000fe400078ec0ff */
[----:B------:R-:W-:Y:S02]  /*17d60*/  LOP3.LUT R12, R17, 0x7fffff, RZ, 0xc0, !PT ;  /* 0x007fffff110c7812 */ /* 0x000fe400078ec0ff */
[----:B------:R-:W-:-:S04]  /*17d70*/  LOP3.LUT R17, R30, 0x2d, RZ, 0xc0, !PT ;  /* 0x0000002d1e117812 */ /* 0x000fc800078ec0ff */
[----:B------:R-:W-:Y:S02]  /*17d80*/  ISETP.GE.U32.AND P1, PT, R17, 0x2a, PT ;  /* 0x0000002a1100780c */ /* 0x000fe40003f26070 */
[----:B------:R-:W-:Y:S01]  /*17d90*/  LEA.HI R23, R30, -R21, RZ, 0x1a ;  /* 0x800000151e177211 */ /* 0x000fe200078fd0ff */
[----:B------:R-:W-:Y:S02]  /*17da0*/  IMAD.MOV.U32 R5, RZ, RZ, RZ ;  /* 0x000000ffff057224 */ /* 0x000fe400078e00ff */
[----:B-----5:R-:W-:Y:S01]  /*17db0*/  @P0 IMAD.SHL.U32 R27, R20, 0x2, RZ ;  /* 0x00000002141b0824 */ /* 0x020fe200078e00ff */
[----:B------:R-:W-:Y:S01]  /*17dc0*/  @P0 LOP3.LUT R20, R15, 0x3f, RZ, 0x3c, !PT ;  /* 0x0000003f0f140812 */ /* 0x000fe200078e3cff */
[----:B------:R-:W-:Y:S01]  /*17dd0*/  IMAD R23, R23, 0x8, R0 ;  /* 0x0000000817177824 */ /* 0x000fe200078e0200 */
[----:B------:R0:W-:Y:S02]  /*17de0*/  STG.E.64 desc[UR4][R2.64+0x500], R4 ;  /* 0x0005000402007986 */ /* 0x0001e4000c101b04 */
[----:B------:R-:W-:-:S03]  /*17df0*/  @P0 SHF.L.U32 R27, R27, R20, RZ ;  /* 0x000000141b1b0219 */ /* 0x000fc600000006ff */
[----:B------:R-:W2:Y:S01]  /*17e00*/  @P1 LDL R20, [R23+0x8] ;  /* 0x0000080017141983 */ /* 0x000ea20000100800 */
[----:B---3--:R-:W-:Y:S02]  /*17e10*/  @P0 SHF.R.U64 R28, R28, R15, R29 ;  /* 0x0000000f1c1c0219 */ /* 0x008fe4000000121d */
[----:B0-----:R-:W-:Y:S01]  /*17e20*/  LOP3.LUT R4, R13, 0x7fffff, RZ, 0xc0, !PT ;  /* 0x007fffff0d047812 */ /* 0x001fe200078ec0ff */
[----:B------:R-:W-:-:S04]  /*17e30*/  IMAD.MOV.U32 R13, RZ, RZ, RZ ;  /* 0x000000ffff0d7224 */ /* 0x000fc800078e00ff */
[----:B------:R0:W-:Y:S04]  /*17e40*/  STG.E.64 desc[UR4][R2.64+0x800], R4 ;  /* 0x0008000402007986 */ /* 0x0001e8000c101b04 */
[----:B------:R1:W-:Y:S01]  /*17e50*/  STG.E.64 desc[UR4][R2.64+0x900], R12 ;  /* 0x0009000c02007986 */ /* 0x0003e2000c101b04 */
[----:B0-----:R-:W-:Y:S02]  /*17e60*/  LOP3.LUT R4, R7, 0x7fffff, RZ, 0xc0, !PT ;  /* 0x007fffff07047812 */ /* 0x001fe400078ec0ff */
[----:B------:R-:W-:Y:S01]  /*17e70*/  @P0 LOP3.LUT R7, R27, R28, RZ, 0xfc, !PT ;  /* 0x0000001c1b070212 */ /* 0x000fe200078efcff */
[----:B-1----:R-:W3:Y:S01]  /*17e80*/  @P1 LDL.64 R12, [R23] ;  /* 0x00000000170c1983 */ /* 0x002ee20000100a00 */
[----:B----4-:R-:W-:Y:S02]  /*17e90*/  @!P0 SHF.R.U64 R7, R10, R15, R11 ;  /* 0x0000000f0a078219 */ /* 0x010fe4000000120b */
[----:B------:R-:W-:Y:S01]  /*17ea0*/  LOP3.LUT R10, R18, 0x7fffff, RZ, 0xc0, !PT ;  /* 0x007fffff120a7812 */ /* 0x000fe200078ec0ff */
[----:B------:R-:W-:-:S02]  /*17eb0*/  VIADD R18, R22, 0x29b ;  /* 0x0000029b16127836 */ /* 0x000fc40000000000 */
[----:B------:R-:W-:Y:S01]  /*17ec0*/  IMAD.MOV.U32 R11, RZ, RZ, RZ ;  /* 0x000000ffff0b7224 */ /* 0x000fe200078e00ff */
[----:B------:R0:W-:Y:S02]  /*17ed0*/  STG.E.64 desc[UR4][R2.64+0xb00], R4 ;  /* 0x000b000402007986 */ /* 0x0001e4000c101b04 */
[----:B------:R-:W-:Y:S01]  /*17ee0*/  LOP3.LUT R15, R18, 0x3b, RZ, 0xc0, !PT ;  /* 0x0000003b120f7812 */ /* 0x000fe200078ec0ff */
[----:B------:R-:W-:Y:S01]  /*17ef0*/  IMAD.MOV.U32 R29, RZ, RZ, RZ ;  /* 0x000000ffff1d7224 */ /* 0x000fe200078e00ff */
[----:B------:R-:W-:Y:S01]  /*17f00*/  LOP3.LUT R28, R16, 0x7fffff, RZ, 0xc0, !PT ;  /* 0x007fffff101c7812 */ /* 0x000fe200078ec0ff */
[----:B------:R1:W-:Y:S01]  /*17f10*/  STG.E.64 desc[UR4][R2.64+0xc00], R10 ;  /* 0x000c000a02007986 */ /* 0x0003e2000c101b04 */
[----:B------:R-:W-:Y:S01]  /*17f20*/  ISETP.GE.U32.AND P2, PT, R15, 0x2a, PT ;  /* 0x0000002a0f00780c */ /* 0x000fe20003f46070 */
[----:B------:R-:W-:Y:S02]  /*17f30*/  VIADD R30, R22, 0x2b2 ;  /* 0x000002b2161e7836 */ /* 0x000fe40000000000 */
[----:B------:R4:W-:Y:S04]  /*17f40*/  STG.E.64 desc[UR4][R2.64+0xd00], R28 ;  /* 0x000d001c02007986 */ /* 0x0009e8000c101b04 */
[----:B0-----:R-:W5:Y:S01]  /*17f50*/  @!P1 LDL.64 R4, [R23] ;  /* 0x0000000017049983 */ /* 0x001f620000100a00 */
[----:B-1----:R-:W-:-:S02]  /*17f60*/  LOP3.LUT R10, R9, 0x7fffff, RZ, 0xc0, !PT ;  /* 0x007fffff090a7812 */ /* 0x002fc400078ec0ff */
[----:B------:R-:W-:Y:S02]  /*17f70*/  LEA.HI R9, R18, -R21, RZ, 0x1a ;  /* 0x8000001512097211 */ /* 0x000fe400078fd0ff */
[----:B----4-:R-:W-:-:S03]  /*17f80*/  LOP3.LUT R28, R6, 0x7fffff, RZ, 0xc0, !PT ;  /* 0x007fffff061c7812 */ /* 0x010fc600078ec0ff */
[--C-:B------:R-:W-:Y:S01]  /*17f90*/  IMAD R6, R9, 0x8, R0.reuse ;  /* 0x0000000809067824 */ /* 0x100fe200078e0200 */
[C---:B------:R-:W-:Y:S02]  /*17fa0*/  LEA.HI R9, R30.reuse, -R21, RZ, 0x1a ;  /* 0x800000151e097211 */ /* 0x040fe400078fd0ff */
[----:B------:R-:W-:Y:S02]  /*17fb0*/  LOP3.LUT R16, R30, 0x32, RZ, 0xc0, !PT ;  /* 0x000000321e107812 */ /* 0x000fe400078ec0ff */
[----:B------:R-:W4:Y:S01]  /*17fc0*/  @P2 LDL R27, [R6+0x8] ;  /* 0x00000800061b2983 */ /* 0x000f220000100800 */
[----:B------:R-:W-:Y:S01]  /*17fd0*/  IMAD R18, R9, 0x8, R0 ;  /* 0x0000000809127824 */ /* 0x000fe200078e0200 */
[----:B------:R-:W-:Y:S01]  /*17fe0*/  ISETP.GE.U32.AND P3, PT, R16, 0x2a, PT ;  /* 0x0000002a1000780c */ /* 0x000fe20003f66070 */
[----:B------:R-:W-:-:S05]  /*17ff0*/  IMAD.MOV.U32 R9, RZ, RZ, RZ ;  /* 0x000000ffff097224 */ /* 0x000fca00078e00ff */
[----:B------:R0:W-:Y:S07]  /*18000*/  STG.E.64 desc[UR4][R2.64+0x1200], R8 ;  /* 0x0012000802007986 */ /* 0x0001ee000c101b04 */
[----:B------:R-:W4:Y:S04]  /*18010*/  @P3 LDL R23, [R18+0x8] ;  /* 0x0000080012173983 */ /* 0x000f280000100800 */
[----:B0-----:R-:W4:Y:S01]  /*18020*/  @P2 LDL.64 R8, [R6] ;  /* 0x0000000006082983 */ /* 0x001f220000100a00 */
[----:B------:R-:W-:-:S03]  /*18030*/  LOP3.LUT R24, R24, 0x7fffff, RZ, 0xc0, !PT ;  /* 0x007fffff18187812 */ /* 0x000fc600078ec0ff */
[----:B------:R0:W-:Y:S04]  /*18040*/  STG.E.64 desc[UR4][R2.64+0xf00], R10 ;  /* 0x000f000a02007986 */ /* 0x0001e8000c101b04 */
[----:B------:R1:W-:Y:S01]  /*18050*/  STG.E.64 desc[UR4][R2.64+0x1000], R28 ;  /* 0x0010001c02007986 */ /* 0x0003e2000c101b04 */
[----:B0-----:R-:W-:Y:S01]  /*18060*/  LOP3.LUT R10, R25, 0x7fffff, RZ, 0xc0, !PT ;  /* 0x007fffff190a7812 */ /* 0x001fe200078ec0ff */
[----:B------:R-:W-:Y:S01]  /*18070*/  IMAD.MOV.U32 R25, RZ, RZ, RZ ;  /* 0x000000ffff197224 */ /* 0x000fe200078e00ff */
[----:B-1----:R-:W-:Y:S01]  /*18080*/  LOP3.LUT R28, R26, 0x7fffff, RZ, 0xc0, !PT ;  /* 0x007fffff1a1c7812 */ /* 0x002fe200078ec0ff */
[----:B------:R-:W-:-:S03]  /*18090*/  VIADD R26, R22, 0x8a ;  /* 0x0000008a161a7836 */ /* 0x000fc60000000000 */
[----:B------:R0:W-:Y:S04]  /*180a0*/  STG.E.64 desc[UR4][R2.64+0x1300], R24 ;  /* 0x0013001802007986 */ /* 0x0001e8000c101b04 */
[----:B------:R1:W-:Y:S01]  /*180b0*/  STG.E.64 desc[UR4][R2.64+0x1400], R10 ;  /* 0x0014000a02007986 */ /* 0x0003e2000c101b04 */
[----:B0-----:R-:W-:Y:S02]  /*180c0*/  LOP3.LUT R24, R14, 0x7fffff, RZ, 0xc0, !PT ;  /* 0x007fffff0e187812 */ /* 0x001fe400078ec0ff */
[----:B------:R-:W-:Y:S01]  /*180d0*/  LOP3.LUT R14, R26, 0x2a, RZ, 0xc0, !PT ;  /* 0x0000002a1a0e7812 */ /* 0x000fe200078ec0ff */
[----:B-1----:R-:W4:Y:S03]  /*180e0*/  @P3 LDL.64 R10, [R18] ;  /* 0x00000000120a3983 */ /* 0x002f260000100a00 */
[----:B------:R-:W-:Y:S01]  /*180f0*/  ISETP.NE.AND P0, PT, R14, 0x2a, PT ;  /* 0x0000002a0e00780c */ /* 0x000fe20003f05270 */
[----:B------:R0:W-:Y:S04]  /*18100*/  STG.E.64 desc[UR4][R2.64+0x1700], R28 ;  /* 0x0017001c02007986 */ /* 0x0001e8000c101b04 */
[----:B------:R1:W-:Y:S01]  /*18110*/  STG.E.64 desc[UR4][R2.64+0x1600], R24 ;  /* 0x0016001802007986 */ /* 0x0003e2000c101b04 */
[----:B0-----:R-:W-:-:S05]  /*18120*/  VIADD R28, R22, 0x45 ;  /* 0x00000045161c7836 */ /* 0x001fca0000000000 */
[----:B------:R-:W-:-:S05]  /*18130*/  LEA.HI R29, R28, -R21, RZ, 0x1a ;  /* 0x800000151c1d7211 */ /* 0x000fca00078fd0ff */
[----:B------:R-:W-:Y:S02]  /*18140*/  IMAD R29, R29, 0x8, R0 ;  /* 0x000000081d1d7824 */ /* 0x000fe400078e0200 */
[----:B--2---:R-:W-:Y:S01]  /*18150*/  @P1 IMAD.SHL.U32 R31, R20, 0x2, RZ ;  /* 0x00000002141f1824 */ /* 0x004fe200078e00ff */
[----:B------:R-:W-:-:S04]  /*18160*/  @P1 LOP3.LUT R20, R17, 0x3f, RZ, 0x3c, !PT ;  /* 0x0000003f11141812 */ /* 0x000fc800078e3cff */
[----:B------:R-:W-:Y:S02]  /*18170*/  @P1 SHF.L.U32 R20, R31, R20, RZ ;  /* 0x000000141f141219 */ /* 0x000fe400000006ff */
[----:B---3--:R-:W-:Y:S02]  /*18180*/  @P1 SHF.R.U64 R31, R12, R17, R13 ;  /* 0x000000110c1f1219 */ /* 0x008fe4000000120d */
[----:B------:R-:W-:Y:S02]  /*18190*/  LEA.HI R13, R26, -R21, RZ, 0x1a ;  /* 0x800000151a0d7211 */ /* 0x000fe400078fd0ff */
[----:B------:R-:W-:Y:S02]  /*181a0*/  LOP3.LUT R12, R19, 0x7fffff, RZ, 0xc0, !PT ;  /* 0x007fffff130c7812 */ /* 0x000fe400078ec0ff */
[----:B------:R-:W-:Y:S01]  /*181b0*/  @P1 LOP3.LUT R19, R20, R31, RZ, 0xfc, !PT ;  /* 0x0000001f14131212 */ /* 0x000fe200078efcff */
[----:B------:R-:W-:Y:S02]  /*181c0*/  IMAD R20, R13, 0x8, R0 ;  /* 0x000000080d147824 */ /* 0x000fe400078e0200 */
[----:B------:R-:W-:-:S03]  /*181d0*/  IMAD.MOV.U32 R13, RZ, RZ, RZ ;  /* 0x000000ffff0d7224 */ /* 0x000fc600078e00ff */
[----:B------:R-:W2:Y:S04]  /*181e0*/  @!P0 LDL R26, [R20+0x8] ;  /* 0x00000800141a8983 */ /* 0x000ea80000100800 */
[----:B------:R0:W-:Y:S04]  /*181f0*/  STG.E.64 desc[UR4][R2.64+0x1900], R12 ;  /* 0x0019000c02007986 */ /* 0x0001e8000c101b04 */
[----:B-1----:R-:W3:Y:S01]  /*18200*/  @P0 LDL.64 R24, [R20] ;  /* 0x0000000014180983 */ /* 0x002ee20000100a00 */
[----:B-----5:R-:W-:-:S03]  /*18210*/  @!P1 SHF.R.U64 R19, R4, R17, R5 ;  /* 0x0000001104139219 */ /* 0x020fc60000001205 */
[----:B------:R1:W5:Y:S04]  /*18220*/  @!P2 LDL.64 R4, [R6] ;  /* 0x000000000604a983 */ /* 0x0003680000100a00 */
[----:B------:R4:W2:Y:S04]  /*18230*/  @!P0 LDL R17, [R20+0x4] ;  /* 0x0000040014118983 */ /* 0x0008a80000100800 */
[----:B0-----:R0:W3:Y:S01]  /*18240*/  @!P3 LDL.64 R12, [R18] ;  /* 0x00000000120cb983 */ /* 0x0010e20000100a00 */
[----:B-1----:R-:W-:Y:S01]  /*18250*/  LOP3.LUT R6, R7, 0x7fffff, RZ, 0xc0, !PT ;  /* 0x007fffff07067812 */ /* 0x002fe200078ec0ff */
[----:B------:R-:W-:-:S02]  /*18260*/  IMAD.MOV.U32 R7, RZ, RZ, RZ ;  /* 0x000000ffff077224 */ /* 0x000fc400078e00ff */
[----:B----4-:R-:W-:Y:S02]  /*18270*/  VIADD R20, R22, 0xa1 ;  /* 0x000000a116147836 */ /* 0x010fe40000000000 */
[----:B------:R-:W-:Y:S01]  /*18280*/  @P2 IMAD.SHL.U32 R30, R27, 0x2, RZ ;  /* 0x000000021b1e2824 */ /* 0x000fe200078e00ff */
[----:B------:R-:W-:Y:S01]  /*18290*/  @P2 LOP3.LUT R27, R15, 0x3f, RZ, 0x3c, !PT ;  /* 0x0000003f0f1b2812 */ /* 0x000fe200078e3cff */
[----:B------:R1:W-:Y:S03]  /*182a0*/  STG.E.64 desc[UR4][R2.64+0x1a00], R6 ;  /* 0x001a000602007986 */ /* 0x0003e6000c101b04 */
[----:B------:R-:W-:Y:S02]  /*182b0*/  @P2 SHF.L.U32 R27, R30, R27, RZ ;  /* 0x0000001b1e1b2219 */ /* 0x000fe400000006ff */
[----:B0-----:R-:W-:Y:S01]  /*182c0*/  LOP3.LUT R18, R19, 0x7fffff, RZ, 0xc0, !PT ;  /* 0x007fffff13127812 */ /* 0x001fe200078ec0ff */
[----:B------:R-:W-:Y:S01]  /*182d0*/  IMAD.MOV.U32 R19, RZ, RZ, RZ ;  /* 0x000000ffff137224 */ /* 0x000fe200078e00ff */
[----:B-1----:R-:W4:Y:S01]  /*182e0*/  LDL.64 R6, [R29] ;  /* 0x000000001d067983 */ /* 0x002f220000100a00 */
[----:B------:R-:W-:-:S02]  /*182f0*/  @P2 SHF.R.U64 R30, R8, R15, R9 ;  /* 0x0000000f081e2219 */ /* 0x000fc40000001209 */
[----:B------:R-:W-:Y:S01]  /*18300*/  LEA.HI R9, R20, -R21, RZ, 0x1a ;  /* 0x8000001514097211 */ /* 0x000fe200078fd0ff */
[----:B------:R-:W-:Y:S01]  /*18310*/  @P3 IMAD.SHL.U32 R23, R23, 0x2, RZ ;  /* 0x0000000217173824 */ /* 0x000fe200078e00ff */
[----:B------:R-:W-:-:S03]  /*18320*/  @P3 LOP3.LUT R8, R16, 0x3f, RZ, 0x3c, !PT ;  /* 0x0000003f10083812 */ /* 0x000fc600078e3cff */
[----:B------:R-:W-:Y:S01]  /*18330*/  IMAD R9, R9, 0x8, R0 ;  /* 0x0000000809097824 */ /* 0x000fe200078e0200 */
[----:B------:R0:W-:Y:S02]  /*18340*/  STG.E.64 desc[UR4][R2.64+0x1b00], R18 ;  /* 0x001b001202007986 */ /* 0x0001e4000c101b04 */
[----:B0-----:R-:W-:-:S03]  /*18350*/  @P3 SHF.L.U32 R18, R23, R8, RZ ;  /* 0x0000000817123219 */ /* 0x001fc600000006ff */
[----:B------:R-:W4:Y:S01]  /*18360*/  LDL.64 R8, [R9] ;  /* 0x0000000009087983 */ /* 0x000f220000100a00 */
[----:B------:R-:W-:Y:S01]  /*18370*/  @P2 LOP3.LUT R27, R27, R30, RZ, 0xfc, !PT ;  /* 0x0000001e1b1b2212 */ /* 0x000fe200078efcff */
[----:B------:R-:W-:Y:S01]  /*18380*/  VIADD R30, R22, 0x187 ;  /* 0x00000187161e7836 */ /* 0x000fe20000000000 */
[----:B------:R-:W-:Y:S01]  /*18390*/  @P3 SHF.R.U64 R11, R10, R16, R11 ;  /* 0x000000100a0b3219 */ /* 0x000fe2000000120b */
[----:B------:R-:W-:-:S03]  /*183a0*/  VIADD R10, R22, 0xe6 ;  /* 0x000000e6160a7836 */ /* 0x000fc60000000000 */
[----:B------:R-:W-:Y:S02]  /*183b0*/  @P3 LOP3.LUT R18, R18, R11, RZ, 0xfc, !PT ;  /* 0x0000000b12123212 */ /* 0x000fe400078efcff */
[----:B------:R-:W-:Y:S01]  /*183c0*/  LOP3.LUT R11, R28, 0x25, RZ, 0xc0, !PT ;  /* 0x000000251c0b7812 */ /* 0x000fe200078ec0ff */
[----:B------:R-:W-:Y:S01]  /*183d0*/  VIADD R28, R22, 0x1e3 ;  /* 0x000001e3161c7836 */ /* 0x000fe20000000000 */
[----:B-----5:R-:W-:Y:S02]  /*183e0*/  @!P2 SHF.R.U64 R27, R4, R15, R5 ;  /* 0x0000000f041ba219 */ /* 0x020fe40000001205 */
[----:B------:R-:W-:Y:S02]  /*183f0*/  LEA.HI R5, R10, -R21, RZ, 0x1a ;  /* 0x800000150a057211 */ /* 0x000fe400078fd0ff */
[----:B---3--:R-:W-:Y:S01]  /*18400*/  @!P3 SHF.R.U64 R18, R12, R16, R13 ;  /* 0x000000100c12b219 */ /* 0x008fe2000000120d */
[----:B------:R-:W-:Y:S02]  /*18410*/  VIADD R12, R22, 0x142 ;  /* 0x00000142160c7836 */ /* 0x000fe40000000000 */
[----:B------:R-:W-:Y:S01]  /*18420*/  IMAD R5, R5, 0x8, R0 ;  /* 0x0000000805057824 */ /* 0x000fe200078e0200 */
[----:B--2---:R-:W-:-:S02]  /*18430*/  @!P0 SHF.L.W.U32.HI R19, R17, 0x16, R26 ;  /* 0x0000001611138819 */ /* 0x004fc40000010e1a */
[----:B------:R-:W-:Y:S01]  /*18440*/  LEA.HI R13, R12, -R21, RZ, 0x1a ;  /* 0x800000150c0d7211 */ /* 0x000fe200078fd0ff */
[----:B------:R-:W-:Y:S01]  /*18450*/  IMAD.MOV.U32 R15, RZ, RZ, RZ ;  /* 0x000000ffff0f7224 */ /* 0x000fe200078e00ff */
[----:B------:R-:W-:Y:S01]  /*18460*/  @P0 SHF.R.U64 R19, R24, R14, R25 ;  /* 0x0000000e18130219 */ /* 0x000fe20000001219 */
[----:B------:R-:W2:Y:S01]  /*18470*/  LDL.64 R4, [R5] ;  /* 0x0000000005047983 */ /* 0x000ea20000100a00 */
[----:B------:R-:W-:Y:S01]  /*18480*/  LOP3.LUT R14, R18, 0x7fffff, RZ, 0xc0, !PT ;  /* 0x007fffff120e7812 */ /* 0x000fe200078ec0ff */
[----:B------:R-:W-:Y:S01]  /*18490*/  IMAD R23, R13, 0x8, R0 ;  /* 0x000000080d177824 */ /* 0x000fe200078e0200 */
[----:B------:R-:W-:Y:S01]  /*184a0*/  LOP3.LUT R18, R19, 0x7fffff, RZ, 0xc0, !PT ;  /* 0x007fffff13127812 */ /* 0x000fe200078ec0ff */
[----:B------:R-:W-:Y:S01]  /*184b0*/  IMAD.MOV.U32 R17, RZ, RZ, RZ ;  /* 0x000000ffff117224 */ /* 0x000fe200078e00ff */
[----:B------:R-:W-:Y:S01]  /*184c0*/  LOP3.LUT R16, R27, 0x7fffff, RZ, 0xc0, !PT ;  /* 0x007fffff1b107812 */ /* 0x000fe200078ec0ff */
[----:B------:R-:W-:Y:S01]  /*184d0*/  IMAD.MOV.U32 R19, RZ, RZ, RZ ;  /* 0x000000ffff137224 */ /* 0x000fe200078e00ff */
[----:B------:R0:W-:Y:S01]  /*184e0*/  STG.E.64 desc[UR4][R2.64+0x1e00], R14 ;  /* 0x001e000e02007986 */ /* 0x0001e2000c101b04 */
[----:B------:R-:W-:-:S02]  /*184f0*/  VIADD R26, R22, 0x228 ;  /* 0x00000228161a7836 */ /* 0x000fc40000000000 */
[C---:B------:R-:W-:Y:S02]  /*18500*/  VIADD R24, R22.reuse, 0x284 ;  /* 0x0000028416187836 */ /* 0x040fe40000000000 */
[----:B------:R-:W-:Y:S01]  /*18510*/  VIADD R22, R22, 0x2c9 ;  /* 0x000002c916167836 */ /* 0x000fe20000000000 */
[----:B----4-:R-:W-:Y:S02]  /*18520*/  SHF.R.U64 R11, R6, R11, R7 ;  /* 0x0000000b060b7219 */ /* 0x010fe40000001207 */
[----:B------:R1:W3:Y:S01]  /*18530*/  LDL.64 R6, [R23] ;  /* 0x0000000017067983 */ /* 0x0002e20000100a00 */
[-C--:B------:R-:W-:Y:S02]  /*18540*/  LEA.HI R25, R24, -R21.reuse, RZ, 0x1a ;  /* 0x8000001518197211 */ /* 0x080fe400078fd0ff */
[----:B0-----:R-:W-:Y:S01]  /*18550*/  LEA.HI R15, R30, -R21, RZ, 0x1a ;  /* 0x800000151e0f7211 */ /* 0x001fe200078fd0ff */
[----:B------:R0:W-:Y:S04]  /*18560*/  STG.E.64 desc[UR4][R2.64+0x1d00], R16 ;  /* 0x001d001002007986 */ /* 0x0001e8000c101b04 */
[----:B------:R4:W-:Y:S01]  /*18570*/  STG.E.64 desc[UR4][R2.64+0x600], R18 ;  /* 0x0006001202007986 */ /* 0x0009e2000c101b04 */
[----:B------:R-:W-:Y:S01]  /*18580*/  IMAD R15, R15, 0x8, R0 ;  /* 0x000000080f0f7824 */ /* 0x000fe200078e0200 */
[----:B------:R-:W-:-:S05]  /*18590*/  LOP3.LUT R13, R20, 0x21, RZ, 0xc0, !PT ;  /* 0x00000021140d7812 */ /* 0x000fca00078ec0ff */
[----:B------:R-:W5:Y:S01]  /*185a0*/  LDL.64 R14, [R15] ;  /* 0x000000000f0e7983 */ /* 0x000f620000100a00 */
[-C--:B0-----:R-:W-:Y:S02]  /*185b0*/  LEA.HI R17, R28, -R21.reuse, RZ, 0x1a ;  /* 0x800000151c117211 */ /* 0x081fe400078fd0ff */
[-C--:B----4-:R-:W-:Y:S02]  /*185c0*/  LEA.HI R19, R26, -R21.reuse, RZ, 0x1a ;  /* 0x800000151a137211 */ /* 0x090fe400078fd0ff */
[----:B------:R-:W-:Y:S01]  /*185d0*/  LEA.HI R21, R22, -R21, RZ, 0x1a ;  /* 0x8000001516157211 */ /* 0x000fe200078fd0ff */
[--C-:B------:R-:W-:Y:S02]  /*185e0*/  IMAD R17, R17, 0x8, R0.reuse ;  /* 0x0000000811117824 */ /* 0x100fe400078e0200 */
[--C-:B------:R-:W-:Y:S02]  /*185f0*/  IMAD R18, R25, 0x8, R0.reuse ;  /* 0x0000000819127824 */ /* 0x100fe400078e0200 */
[----:B------:R-:W-:-:S02]  /*18600*/  IMAD R20, R21, 0x8, R0 ;  /* 0x0000000815147824 */ /* 0x000fc400078e0200 */
[----:B-1----:R-:W-:Y:S01]  /*18610*/  IMAD R23, R19, 0x8, R0 ;  /* 0x0000000813177824 */ /* 0x002fe200078e0200 */
[----:B------:R-:W-:Y:S01]  /*18620*/  SHF.R.U64 R0, R8, R13, R9 ;  /* 0x0000000d08007219 */ /* 0x000fe20000001209 */
[----:B------:R-:W4:Y:S04]  /*18630*/  LDL.64 R16, [R17] ;  /* 0x0000000011107983 */ /* 0x000f280000100a00 */
[----:B------:R0:W4:Y:S04]  /*18640*/  LDL.64 R8, [R23] ;  /* 0x0000000017087983 */ /* 0x0001280000100a00 */
[----:B------:R-:W4:Y:S04]  /*18650*/  LDL.64 R18, [R18] ;  /* 0x0000000012127983 */ /* 0x000f280000100a00 */
[----:B------:R-:W4:Y:S01]  /*18660*/  LDL.64 R20, [R20] ;  /* 0x0000000014147983 */ /* 0x000f220000100a00 */
[----:B------:R-:W-:-:S02]  /*18670*/  LOP3.LUT R13, R10, 0x26, RZ, 0xc0, !PT ;  /* 0x000000260a0d7812 */ /* 0x000fc400078ec0ff */
[----:B0-----:R-:W-:Y:S02]  /*18680*/  LOP3.LUT R23, R30, 0x27, RZ, 0xc0, !PT ;  /* 0x000000271e177812 */ /* 0x001fe400078ec0ff */
[----:B------:R-:W-:Y:S02]  /*18690*/  LOP3.LUT R25, R28, 0x23, RZ, 0xc0, !PT ;  /* 0x000000231c197812 */ /* 0x000fe400078ec0ff */
[----:B------:R-:W-:Y:S02]  /*186a0*/  LOP3.LUT R10, R0, 0x7fffff, RZ, 0xc0, !PT ;  /* 0x007fffff000a7812 */ /* 0x000fe400078ec0ff */
[----:B--2---:R-:W-:Y:S02]  /*186b0*/  SHF.R.U64 R13, R4, R13, R5 ;  /* 0x0000000d040d7219 */ /* 0x004fe40000001205 */
[----:B------:R-:W-:Y:S02]  /*186c0*/  LOP3.LUT R5, R12, 0x22, RZ, 0xc0, !PT ;  /* 0x000000220c057812 */ /* 0x000fe400078ec0ff */
[----:B------:R-:W-:-:S02]  /*186d0*/  LOP3.LUT R4, R11, 0x7fffff, RZ, 0xc0, !PT ;  /* 0x007fffff0b047812 */ /* 0x000fc400078ec0ff */
[----:B---3--:R-:W-:Y:S01]  /*186e0*/  SHF.R.U64 R7, R6, R5, R7 ;  /* 0x0000000506077219 */ /* 0x008fe20000001207 */
[----:B------:R-:W-:Y:S01]  /*186f0*/  IMAD.MOV.U32 R5, RZ, RZ, RZ ;  /* 0x000000ffff057224 */ /* 0x000fe200078e00ff */
[----:B------:R-:W-:Y:S02]  /*18700*/  LOP3.LUT R6, R13, 0x7fffff, RZ, 0xc0, !PT ;  /* 0x007fffff0d067812 */ /* 0x000fe400078ec0ff */
[----:B------:R-:W-:Y:S01]  /*18710*/  LOP3.LUT R12, R7, 0x7fffff, RZ, 0xc0, !PT ;  /* 0x007fffff070c7812 */ /* 0x000fe200078ec0ff */
[----:B------:R-:W-:Y:S01]  /*18720*/  IMAD.MOV.U32 R7, RZ, RZ, RZ ;  /* 0x000000ffff077224 */ /* 0x000fe200078e00ff */
[----:B------:R0:W-:Y:S01]  /*18730*/  STG.E.64 desc[UR4][R2.64+0x300], R4 ;  /* 0x0003000402007986 */ /* 0x0001e2000c101b04 */
[----:B------:R-:W-:-:S03]  /*18740*/  IMAD.MOV.U32 R13, RZ, RZ, RZ ;  /* 0x000000ffff0d7224 */ /* 0x000fc600078e00ff */
[----:B------:R1:W-:Y:S01]  /*18750*/  STG.E.64 desc[UR4][R2.64+0xa00], R6 ;  /* 0x000a000602007986 */ /* 0x0003e2000c101b04 */
[----:B------:R-:W-:-:S03]  /*18760*/  IMAD.MOV.U32 R11, RZ, RZ, RZ ;  /* 0x000000ffff0b7224 */ /* 0x000fc600078e00ff */
[----:B------:R2:W-:Y:S01]  /*18770*/  STG.E.64 desc[UR4][R2.64+0xe00], R12 ;  /* 0x000e000c02007986 */ /* 0x0005e2000c101b04 */
[----:B-----5:R-:W-:Y:S02]  /*18780*/  SHF.R.U64 R23, R14, R23, R15 ;  /* 0x000000170e177219 */ /* 0x020fe4000000120f */
[----:B0-----:R-:W-:Y:S02]  /*18790*/  LOP3.LUT R5, R26, 0x28, RZ, 0xc0, !PT ;  /* 0x000000281a057812 */ /* 0x001fe400078ec0ff */
[----:B------:R-:W-:Y:S02]  /*187a0*/  LOP3.LUT R15, R24, 0x24, RZ, 0xc0, !PT ;  /* 0x00000024180f7812 */ /* 0x000fe400078ec0ff */
[----:B-1----:R-:W-:Y:S01]  /*187b0*/  LOP3.LUT R7, R22, 0x29, RZ, 0xc0, !PT ;  /* 0x0000002916077812 */ /* 0x002fe200078ec0ff */
[----:B------:R0:W-:Y:S01]  /*187c0*/  STG.E.64 desc[UR4][R2.64+0x700], R10 ;  /* 0x0007000a02007986 */ /* 0x0001e2000c101b04 */
[----:B------:R-:W-:Y:S02]  /*187d0*/  LOP3.LUT R4, R23, 0x7fffff, RZ, 0xc0, !PT ;  /* 0x007fffff17047812 */ /* 0x000fe400078ec0ff */
[----:B----4-:R-:W-:-:S02]  /*187e0*/  SHF.R.U64 R25, R16, R25, R17 ;  /* 0x0000001910197219 */ /* 0x010fc40000001211 */
[----:B------:R-:W-:Y:S02]  /*187f0*/  SHF.R.U64 R8, R8, R5, R9 ;  /* 0x0000000508087219 */ /* 0x000fe40000001209 */
[----:B------:R-:W-:Y:S02]  /*18800*/  SHF.R.U64 R15, R18, R15, R19 ;  /* 0x0000000f120f7219 */ /* 0x000fe40000001213 */
[----:B--2---:R-:W-:Y:S01]  /*18810*/  SHF.R.U64 R12, R20, R7, R21 ;  /* 0x00000007140c7219 */ /* 0x004fe20000001215 */
        /* <DEDUP_REMOVED lines=11> */
[----:B------:R-:W-:Y:S01]  /*188d0*/  STG.E.64 desc[UR4][R2.64+0x1f00], R12 ;  /* 0x001f000c02007986 */ /* 0x000fe2000c101b04 */
[----:B------:R-:W-:Y:S05]  /*188e0*/  EXIT ;  /* 0x000000000000794d */ /* 0x000fea0003800000 */
.L_x_24:
[----:B------:R-:W0:Y:S02]  /*188f0*/  S2R R25, SR_TID.X ;  /* 0x0000000000197919 */ /* 0x000e240000002100 */
[----:B0-----:R-:W-:-:S04]  /*18900*/  IMAD R0, R25, 0xb, RZ ;  /* 0x0000000b19007824 */ /* 0x001fc800078e02ff */
[----:B------:R-:W-:-:S05]  /*18910*/  IMAD.WIDE.U32 R22, R0, 0x8, R4 ;  /* 0x0000000800167825 */ /* 0x000fca00078e0004 */
[----:B------:R-:W2:Y:S04]  /*18920*/  LDG.E.64.CONSTANT R8, desc[UR4][R22.64] ;  /* 0x0000000416087981 */ /* 0x000ea8000c1e9b00 */
[----:B------:R-:W2:Y:S01]  /*18930*/  LDG.E.64.CONSTANT R10, desc[UR4][R22.64+0x8] ;  /* 0x00000804160a7981 */ /* 0x000ea2000c1e9b00 */
[----:B------:R-:W-:-:S03]  /*18940*/  VIADD R24, R24, -UR6 ;  /* 0x8000000618187c36 */ /* 0x000fc60008000000 */
[----:B------:R-:W3:Y:S04]  /*18950*/  LDG.E.64.CONSTANT R4, desc[UR4][R22.64+0x10] ;  /* 0x0000100416047981 */ /* 0x000ee8000c1e9b00 */
[----:B------:R-:W3:Y:S04]  /*18960*/  LDG.E.64.CONSTANT R6, desc[UR4][R22.64+0x18] ;  /* 0x0000180416067981 */ /* 0x000ee8000c1e9b00 */
[----:B------:R-:W4:Y:S04]  /*18970*/  LDG.E.64.CONSTANT R12, desc[UR4][R22.64+0x30] ;  /* 0x00003004160c7981 */ /* 0x000f28000c1e9b00 */
[----:B------:R-:W4:Y:S04]  /*18980*/  LDG.E.64.CONSTANT R14, desc[UR4][R22.64+0x38] ;  /* 0x00003804160e7981 */ /* 0x000f28000c1e9b00 */
[----:B------:R-:W5:Y:S04]  /*18990*/  LDG.E.64.CONSTANT R16, desc[UR4][R22.64+0x40] ;  /* 0x0000400416107981 */ /* 0x000f68000c1e9b00 */
[----:B------:R-:W5:Y:S04]  /*189a0*/  LDG.E.64.CONSTANT R18, desc[UR4][R22.64+0x48] ;  /* 0x0000480416127981 */ /* 0x000f68000c1e9b00 */
[----:B------:R-:W5:Y:S04]  /*189b0*/  LDG.E.64.CONSTANT R20, desc[UR4][R22.64+0x50] ;  /* 0x0000500416147981 */ /* 0x000f68000c1e9b00 */
[----:B--2---:R0:W-:Y:S04]  /*189c0*/  STL.128 [R24], R8 ;  /* 0x0000000818007387 */ /* 0x0041e80000100c00 */
[----:B0-----:R-:W2:Y:S04]  /*189d0*/  LDG.E.64.CONSTANT R8, desc[UR4][R22.64+0x20] ;  /* 0x0000200416087981 */ /* 0x001ea8000c1e9b00 */
[----:B------:R-:W2:Y:S04]  /*189e0*/  LDG.E.64.CONSTANT R10, desc[UR4][R22.64+0x28] ;  /* 0x00002804160a7981 */ /* 0x000ea8000c1e9b00 */
[----:B------:R-:W2:Y:S01]  /*189f0*/  LDG.E.64.CONSTANT R22, desc[UR4][R22.64+0x58] ;  /* 0x0000580416167981 */ /* 0x000ea2000c1e9b00 */
[----:B------:R-:W-:-:S05]  /*18a00*/  IMAD R26, R25, 0x2c0, RZ ;  /* 0x000002c0191a7824 */ /* 0x000fca00078e02ff */
[CC--:B------:R-:W-:Y:S01]  /*18a10*/  LEA.HI R27, R26.reuse, -R0.reuse, RZ, 0x1a ;  /* 0x800000001a1b7211 */ /* 0x0c0fe200078fd0ff */
[----:B---3--:R0:W-:Y:S01]  /*18a20*/  STL.128 [R24+0x10], R4 ;  /* 0x0000100418007387 */ /* 0x0081e20000100c00 */
[C---:B------:R-:W-:Y:S02]  /*18a30*/  VIADD R29, R26.reuse, 0x42 ;  /* 0x000000421a1d7836 */ /* 0x040fe40000000000 */
[C---:B------:R-:W-:Y:S02]  /*18a40*/  VIADD R33, R26.reuse, 0x6e ;  /* 0x0000006e1a217836 */ /* 0x040fe40000000000 */
[----:B------:R-:W-:Y:S01]  /*18a50*/  VIADD R31, R26, 0x58 ;  /* 0x000000581a1f7836 */ /* 0x000fe20000000000 */
[-C--:B------:R-:W-:Y:S01]  /*18a60*/  LEA.HI R29, R29, -R0.reuse, RZ, 0x1a ;  /* 0x800000001d1d7211 */ /* 0x080fe200078fd0ff */
[----:B----4-:R1:W-:Y:S01]  /*18a70*/  STL.128 [R24+0x30], R12 ;  /* 0x0000300c18007387 */ /* 0x0103e20000100c00 */
[----:B------:R-:W-:Y:S01]  /*18a80*/  LEA.HI R33, R33, -R0, RZ, 0x1a ;  /* 0x8000000021217211 */ /* 0x000fe200078fd0ff */
[----:B0-----:R-:W-:-:S04]  /*18a90*/  IMAD R4, R27, 0x8, R24 ;  /* 0x000000081b047824 */ /* 0x001fc800078e0218 */
[--C-:B------:R-:W-:Y:S01]  /*18aa0*/  IMAD R27, R27, 0x8, R4.reuse ;  /* 0x000000081b1b7824 */ /* 0x100fe200078e0204 */
[----:B-----5:R0:W-:Y:S01]  /*18ab0*/  STL.128 [R24+0x40], R16 ;  /* 0x0000401018007387 */ /* 0x0201e20000100c00 */
[----:B------:R-:W-:Y:S01]  /*18ac0*/  VIADD R5, R26, 0x84 ;  /* 0x000000841a057836 */ /* 0x000fe20000000000 */
[----:B------:R-:W-:Y:S01]  /*18ad0*/  LEA.HI R31, R31, -R0, RZ, 0x1a ;  /* 0x800000001f1f7211 */ /* 0x000fe200078fd0ff */
[----:B------:R-:W-:-:S03]  /*18ae0*/  IMAD R33, R33, 0x8, R4 ;  /* 0x0000000821217824 */ /* 0x000fc600078e0204 */
[-C--:B------:R-:W-:Y:S01]  /*18af0*/  LEA.HI R5, R5, -R0.reuse, RZ, 0x1a ;  /* 0x8000000005057211 */ /* 0x080fe200078fd0ff */
[--C-:B-1----:R-:W-:Y:S02]  /*18b00*/  IMAD R14, R31, 0x8, R4.reuse ;  /* 0x000000081f0e7824 */ /* 0x102fe400078e0204 */
[----:B------:R-:W-:Y:S02]  /*18b10*/  VIADD R7, R26, 0x9a ;  /* 0x0000009a1a077836 */ /* 0x000fe40000000000 */
[--C-:B0-----:R-:W-:Y:S02]  /*18b20*/  IMAD R16, R29, 0x8, R4.reuse ;  /* 0x000000081d107824 */ /* 0x101fe400078e0204 */
[--C-:B------:R-:W-:Y:S01]  /*18b30*/  IMAD R12, R5, 0x8, R4.reuse ;  /* 0x00000008050c7824 */ /* 0x100fe200078e0204 */
[----:B------:R-:W-:Y:S01]  /*18b40*/  LEA.HI R7, R7, -R0, RZ, 0x1a ;  /* 0x8000000007077211 */ /* 0x000fe200078fd0ff */
[----:B--2---:R0:W-:Y:S04]  /*18b50*/  STL.128 [R24+0x20], R8 ;  /* 0x0000200818007387 */ /* 0x0041e80000100c00 */
[----:B------:R1:W-:Y:S04]  /*18b60*/  STL.128 [R24+0x50], R20 ;  /* 0x0000501418007387 */ /* 0x0003e80000100c00 */
[----:B------:R-:W2:Y:S04]  /*18b70*/  LDL R19, [R27+0x8] ;  /* 0x000008001b137983 */ /* 0x000ea80000100800 */
[----:B0-----:R-:W2:Y:S04]  /*18b80*/  LDL.64 R10, [R27] ;  /* 0x000000001b0a7983 */ /* 0x001ea80000100a00 */
[----:B------:R-:W3:Y:S04]  /*18b90*/  LDL.64 R16, [R16] ;  /* 0x0000000010107983 */ /* 0x000ee80000100a00 */
[----:B------:R-:W4:Y:S04]  /*18ba0*/  LDL R5, [R33+0x4] ;  /* 0x0000040021057983 */ /* 0x000f280000100800 */
[----:B-1----:R-:W4:Y:S04]  /*18bb0*/  LDL R20, [R33+0x8] ;  /* 0x0000080021147983 */ /* 0x002f280000100800 */
[----:B------:R-:W5:Y:S01]  /*18bc0*/  LDL.64 R14, [R14] ;  /* 0x000000000e0e7983 */ /* 0x000f620000100a00 */
[----:B------:R-:W-:-:S03]  /*18bd0*/  IMAD R8, R7, 0x8, R4 ;  /* 0x0000000807087824 */ /* 0x000fc600078e0204 */
[----:B------:R-:W5:Y:S04]  /*18be0*/  LDL.64 R12, [R12] ;  /* 0x000000000c0c7983 */ /* 0x000f680000100a00 */
[----:B------:R-:W5:Y:S01]  /*18bf0*/  LDL.64 R8, [R8] ;  /* 0x0000000008087983 */ /* 0x000f620000100a00 */
[----:B------:R-:W-:-:S05]  /*18c00*/  VIADD R7, R26, 0xb0 ;  /* 0x000000b01a077836 */ /* 0x000fca0000000000 */
[----:B------:R-:W-:-:S05]  /*18c10*/  LEA.HI R7, R7, -R0, RZ, 0x1a ;  /* 0x8000000007077211 */ /* 0x000fca00078fd0ff */
[----:B------:R-:W-:-:S05]  /*18c20*/  IMAD R21, R7, 0x8, R4 ;  /* 0x0000000807157824 */ /* 0x000fca00078e0204 */
[----:B------:R-:W5:Y:S04]  /*18c30*/  LDL R6, [R21+0x4] ;  /* 0x0000040015067983 */ /* 0x000f680000100800 */
[----:B------:R0:W5:Y:S01]  /*18c40*/  LDL R7, [R21+0x8] ;  /* 0x0000080015077983 */ /* 0x0001620000100800 */
[C---:B------:R-:W-:Y:S02]  /*18c50*/  VIADD R23, R26.reuse, 0x14a ;  /* 0x0000014a1a177836 */ /* 0x040fe40000000000 */
[----:B0-----:R-:W-:-:S03]  /*18c60*/  VIADD R21, R26, 0x11e ;  /* 0x0000011e1a157836 */ /* 0x001fc60000000000 */
[-C--:B------:R-:W-:Y:S02]  /*18c70*/  LEA.HI R23, R23, -R0.reuse, RZ, 0x1a ;  /* 0x8000000017177211 */ /* 0x080fe400078fd0ff */
[----:B------:R-:W-:Y:S01]  /*18c80*/  LEA.HI R21, R21, -R0, RZ, 0x1a ;  /* 0x8000000015157211 */ /* 0x000fe200078fd0ff */
[----:B------:R-:W-:Y:S02]  /*18c90*/  IMAD.MOV.U32 R29, RZ, RZ, RZ ;  /* 0x000000ffff1d7224 */ /* 0x000fe400078e00ff */
[----:B------:R-:W-:-:S05]  /*18ca0*/  VIADD R31, R26, 0x1b8 ;  /* 0x000001b81a1f7836 */ /* 0x000fca0000000000 */
[----:B------:R-:W-:-:S05]  /*18cb0*/  LEA.HI R31, R31, -R0, RZ, 0x1a ;  /* 0x800000001f1f7211 */ /* 0x000fca00078fd0ff */
[----:B------:R-:W-:Y:S01]  /*18cc0*/  IMAD R31, R31, 0x8, R4 ;  /* 0x000000081f1f7824 */ /* 0x000fe200078e0204 */
[----:B--2---:R-:W-:Y:S02]  /*18cd0*/  SHF.L.W.U32.HI R19, R11, 0x14, R19 ;  /* 0x000000140b137819 */ /* 0x004fe40000010e13 */
[----:B------:R-:W-:Y:S01]  /*18ce0*/  SHF.R.U64 R18, R10, 0x16, R11 ;  /* 0x000000160a127819 */ /* 0x000fe2000000120b */
[----:B------:R-:W-:Y:S01]  /*18cf0*/  IMAD.WIDE.U32 R10, R25, 0x8, R2 ;  /* 0x00000008190a7825 */ /* 0x000fe200078e0002 */
[----:B------:R-:W-:-:S03]  /*18d00*/  LOP3.LUT R2, R19, 0x3fffff, RZ, 0xc0, !PT ;  /* 0x003fffff13027812 */ /* 0x000fc600078ec0ff */
[----:B------:R-:W-:Y:S01]  /*18d10*/  IMAD.MOV.U32 R3, RZ, RZ, RZ ;  /* 0x000000ffff037224 */ /* 0x000fe200078e00ff */
[----:B---3--:R-:W-:Y:S02]  /*18d20*/  SHF.R.U64 R16, R16, 0x2, R17 ;  /* 0x0000000210107819 */ /* 0x008fe40000001211 */
[----:B----4-:R-:W-:Y:S02]  /*18d30*/  SHF.L.W.U32.HI R5, R5, 0x12, R20 ;  /* 0x0000001205057819 */ /* 0x010fe40000010e14 */
[----:B------:R0:W-:Y:S01]  /*18d40*/  STG.E.64 desc[UR4][R10.64+0x200], R2 ;  /* 0x000200020a007986 */ /* 0x0001e2000c101b04 */
[----:B-----5:R-:W-:Y:S02]  /*18d50*/  SHF.R.U64 R15, R14, 0x18, R15 ;  /* 0x000000180e0f7819 */ /* 0x020fe4000000120f */
[----:B------:R-:W-:Y:S01]  /*18d60*/  LOP3.LUT R14, R16, 0x3fffff, RZ, 0xc0, !PT ;  /* 0x003fffff100e7812 */ /* 0x000fe200078ec0ff */
[----:B------:R-:W-:Y:S01]  /*18d70*/  IMAD.MOV.U32 R17, RZ, RZ, RZ ;  /* 0x000000ffff117224 */ /* 0x000fe200078e00ff */
[----:B------:R-:W-:Y:S01]  /*18d80*/  LOP3.LUT R16, R5, 0x3fffff, RZ, 0xc0, !PT ;  /* 0x003fffff05107812 */ /* 0x000fe200078ec0ff */
[----:B------:R-:W-:-:S02]  /*18d90*/  VIADD R5, R26, 0xdc ;  /* 0x000000dc1a057836 */ /* 0x000fc40000000000 */
[----:B0-----:R-:W-:Y:S01]  /*18da0*/  VIADD R3, R26, 0xc6 ;  /* 0x000000c61a037836 */ /* 0x001fe20000000000 */
[----:B------:R-:W-:Y:S01]  /*18db0*/  LOP3.LUT R18, R18, 0x3fffff, RZ, 0xc0, !PT ;  /* 0x003fffff12127812 */ /* 0x000fe200078ec0ff */
[----:B------:R-:W-:-:S03]  /*18dc0*/  IMAD.MOV.U32 R19, RZ, RZ, RZ ;  /* 0x000000ffff137224 */ /* 0x000fc600078e00ff */
[-C--:B------:R-:W-:Y:S01]  /*18dd0*/  LEA.HI R3, R3, -R0.reuse, RZ, 0x1a ;  /* 0x8000000003037211 */ /* 0x080fe200078fd0ff */
[----:B------:R0:W-:Y:S01]  /*18de0*/  STG.E.64 desc[UR4][R10.64+0x500], R16 ;  /* 0x000500100a007986 */ /* 0x0001e2000c101b04 */
[----:B------:R-:W-:Y:S02]  /*18df0*/  SHF.R.U64 R13, R12, 0x4, R13 ;  /* 0x000000040c0d7819 */ /* 0x000fe4000000120d */
[----:B------:R-:W-:Y:S02]  /*18e00*/  LEA.HI R5, R5, -R0, RZ, 0x1a ;  /* 0x8000000005057211 */ /* 0x000fe400078fd0ff */
[----:B------:R-:W-:Y:S01]  /*18e10*/  LOP3.LUT R12, R15, 0x3fffff, RZ, 0xc0, !PT ;  /* 0x003fffff0f0c7812 */ /* 0x000fe200078ec0ff */
[----:B------:R-:W-:Y:S01]  /*18e20*/  IMAD.MOV.U32 R15, RZ, RZ, RZ ;  /* 0x000000ffff0f7224 */ /* 0x000fe200078e00ff */
[----:B------:R1:W-:Y:S01]  /*18e30*/  STG.E.64 desc[UR4][R10.64+0x100], R18 ;  /* 0x000100120a007986 */ /* 0x0003e2000c101b04 */
[----:B------:R-:W-:Y:S01]  /*18e40*/  SHF.R.U64 R8, R8, 0x1a, R9 ;  /* 0x0000001a08087819 */ /* 0x000fe20000001209 */
[----:B------:R-:W-:-:S02]  /*18e50*/  VIADD R9, R26, 0xf2 ;  /* 0x000000f21a097836 */ /* 0x000fc40000000000 */
[--C-:B0-----:R-:W-:Y:S02]  /*18e60*/  IMAD R16, R3, 0x8, R4.reuse ;  /* 0x0000000803107824 */ /* 0x101fe400078e0204 */
[----:B------:R-:W-:Y:S01]  /*18e70*/  IMAD R5, R5, 0x8, R4 ;  /* 0x0000000805057824 */ /* 0x000fe200078e0204 */
[----:B------:R0:W-:Y:S01]  /*18e80*/  STG.E.64 desc[UR4][R10.64+0x300], R14 ;  /* 0x0003000e0a007986 */ /* 0x0001e2000c101b04 */
[----:B-1----:R-:W-:Y:S01]  /*18e90*/  LOP3.LUT R18, R13, 0x3fffff, RZ, 0xc0, !PT ;  /* 0x003fffff0d127812 */ /* 0x002fe200078ec0ff */
[----:B------:R-:W-:Y:S02]  /*18ea0*/  IMAD.MOV.U32 R13, RZ, RZ, RZ ;  /* 0x000000ffff0d7224 */ /* 0x000fe400078e00ff */
[----:B------:R-:W2:Y:S01]  /*18eb0*/  LDL.64 R16, [R16] ;  /* 0x0000000010107983 */ /* 0x000ea20000100a00 */
[----:B------:R-:W-:-:S03]  /*18ec0*/  LEA.HI R9, R9, -R0, RZ, 0x1a ;  /* 0x8000000009097211 */ /* 0x000fc600078fd0ff */
[----:B------:R1:W-:Y:S01]  /*18ed0*/  STG.E.64 desc[UR4][R10.64+0x600], R18 ;  /* 0x000600120a007986 */ /* 0x0003e2000c101b04 */
[----:B0-----:R-:W-:-:S03]  /*18ee0*/  VIADD R15, R26, 0x108 ;  /* 0x000001081a0f7836 */ /* 0x001fc60000000000 */
[----:B------:R0:W-:Y:S01]  /*18ef0*/  STG.E.64 desc[UR4][R10.64+0x400], R12 ;  /* 0x0004000c0a007986 */ /* 0x0001e2000c101b04 */
[----:B------:R-:W-:Y:S01]  /*18f00*/  LOP3.LUT R28, R8, 0x3fffff, RZ, 0xc0, !PT ;  /* 0x003fffff081c7812 */ /* 0x000fe200078ec0ff */
[--C-:B------:R-:W-:Y:S01]  /*18f10*/  IMAD R9, R9, 0x8, R4.reuse ;  /* 0x0000000809097824 */ /* 0x100fe200078e0204 */
[-C--:B------:R-:W-:Y:S01]  /*18f20*/  LEA.HI R15, R15, -R0.reuse, RZ, 0x1a ;  /* 0x800000000f0f7211 */ /* 0x080fe200078fd0ff */
[----:B-1----:R-:W3:Y:S01]  /*18f30*/  LDL.64 R18, [R5] ;  /* 0x0000000005127983 */ /* 0x002ee20000100a00 */
[--C-:B------:R-:W-:Y:S02]  /*18f40*/  IMAD R8, R23, 0x8, R4.reuse ;  /* 0x0000000817087824 */ /* 0x100fe400078e0204 */
[C---:B0-----:R-:W-:Y:S01]  /*18f50*/  VIADD R13, R26.reuse, 0x134 ;  /* 0x000001341a0d7836 */ /* 0x041fe20000000000 */
[----:B------:R-:W4:Y:S01]  /*18f60*/  LDL R22, [R9+0x4] ;  /* 0x0000040009167983 */ /* 0x000f220000100800 */
[C---:B------:R-:W-:Y:S02]  /*18f70*/  VIADD R3, R26.reuse, 0x176 ;  /* 0x000001761a037836 */ /* 0x040fe40000000000 */
[--C-:B------:R-:W-:Y:S01]  /*18f80*/  IMAD R12, R21, 0x8, R4.reuse ;  /* 0x00000008150c7824 */ /* 0x100fe200078e0204 */
[-C--:B------:R-:W-:Y:S01]  /*18f90*/  LEA.HI R13, R13, -R0.reuse, RZ, 0x1a ;  /* 0x800000000d0d7211 */ /* 0x080fe200078fd0ff */
[--C-:B------:R-:W-:Y:S01]  /*18fa0*/  IMAD R15, R15, 0x8, R4.reuse ;  /* 0x000000080f0f7824 */ /* 0x100fe200078e0204 */
[----:B------:R-:W4:Y:S01]  /*18fb0*/  LDL R25, [R9+0x8] ;  /* 0x0000080009197983 */ /* 0x000f220000100800 */
[----:B------:R-:W-:Y:S01]  /*18fc0*/  VIADD R23, R26, 0x18c ;  /* 0x0000018c1a177836 */ /* 0x000fe20000000000 */
[----:B------:R-:W-:Y:S01]  /*18fd0*/  LEA.HI R3, R3, -R0, RZ, 0x1a ;  /* 0x8000000003037211 */ /* 0x000fe200078fd0ff */
[----:B------:R-:W-:-:S02]  /*18fe0*/  IMAD R2, R13, 0x8, R4 ;  /* 0x000000080d027824 */ /* 0x000fc400078e0204 */
[----:B------:R-:W5:Y:S01]  /*18ff0*/  LDL.64 R12, [R12] ;  /* 0x000000000c0c7983 */ /* 0x000f620000100a00 */
[----:B------:R-:W-:-:S03]  /*19000*/  LEA.HI R23, R23, -R0, RZ, 0x1a ;  /* 0x8000000017177211 */ /* 0x000fc600078fd0ff */
[----:B------:R-:W5:Y:S01]  /*19010*/  LDL.64 R8, [R8] ;  /* 0x0000000008087983 */ /* 0x000f620000100a00 */
[----:B------:R-:W-:-:S03]  /*19020*/  IMAD R27, R3, 0x8, R4 ;  /* 0x00000008031b7824 */ /* 0x000fc600078e0204 */
[----:B------:R-:W5:Y:S04]  /*19030*/  LDL.64 R14, [R15] ;  /* 0x000000000f0e7983 */ /* 0x000f680000100a00 */
[----:B------:R0:W-:Y:S01]  /*19040*/  STG.E.64 desc[UR4][R10.64+0x700], R28 ;  /* 0x0007001c0a007986 */ /* 0x0001e2000c101b04 */
[----:B------:R-:W-:-:S03]  /*19050*/  SHF.L.W.U32.HI R24, R6, 0x10, R7 ;  /* 0x0000001006187819 */ /* 0x000fc60000010e07 */
[----:B------:R-:W5:Y:S04]  /*19060*/  LDL R3, [R27+0x4] ;  /* 0x000004001b037983 */ /* 0x000f680000100800 */
[----:B------:R1:W5:Y:S04]  /*19070*/  LDL R5, [R27+0x8] ;  /* 0x000008001b057983 */ /* 0x0003680000100800 */
[----:B------:R-:W5:Y:S01]  /*19080*/  LDL R20, [R2+0x4] ;  /* 0x0000040002147983 */ /* 0x000f620000100800 */
[----:B0-----:R-:W-:-:S03]  /*19090*/  IMAD R28, R23, 0x8, R4 ;  /* 0x00000008171c7824 */ /* 0x001fc600078e0204 */
[----:B------:R-:W5:Y:S04]  /*190a0*/  LDL R21, [R2+0x8] ;  /* 0x0000080002157983 */ /* 0x000f680000100800 */
[----:B------:R-:W5:Y:S04]  /*190b0*/  LDL.64 R6, [R28] ;  /* 0x000000001c067983 */ /* 0x000f680000100a00 */
[----:B------:R-:W5:Y:S04]  /*190c0*/  LDL R23, [R31+0x4] ;  /* 0x000004001f177983 */ /* 0x000f680000100800 */
[----:B------:R-:W5:Y:S01]  /*190d0*/  LDL R2, [R31+0x8] ;  /* 0x000008001f027983 */ /* 0x000f620000100800 */
[----:B------:R-:W-:-:S02]  /*190e0*/  VIADD R29, R26, 0x226 ;  /* 0x000002261a1d7836 */ /* 0x000fc40000000000 */
[----:B-1----:R-:W-:-:S05]  /*190f0*/  VIADD R27, R26, 0x1e4 ;  /* 0x000001e41a1b7836 */ /* 0x002fca0000000000 */
[----:B------:R-:W-:-:S05]  /*19100*/  LEA.HI R27, R27, -R0, RZ, 0x1a ;  /* 0x800000001b1b7211 */ /* 0x000fca00078fd0ff */
[----:B------:R-:W-:Y:S01]  /*19110*/  IMAD R27, R27, 0x8, R4 ;  /* 0x000000081b1b7824 */ /* 0x000fe200078e0204 */
[----:B--2---:R-:W-:Y:S02]  /*19120*/  SHF.R.U64 R17, R16, 0x6, R17 ;  /* 0x0000000610117819 */ /* 0x004fe40000001211 */
[----:B------:R-:W-:Y:S02]  /*19130*/  LOP3.LUT R16, R24, 0x3fffff, RZ, 0xc0, !PT ;  /* 0x003fffff18107812 */ /* 0x000fe400078ec0ff */
[----:B---3--:R-:W-:Y:S02]  /*19140*/  SHF.R.U64 R19, R18, 0x1c, R19 ;  /* 0x0000001c12137819 */ /* 0x008fe40000001213 */
[----:B------:R-:W-:Y:S01]  /*19150*/  LOP3.LUT R18, R17, 0x3fffff, RZ, 0xc0, !PT ;  /* 0x003fffff11127812 */ /* 0x000fe200078ec0ff */
[----:B------:R-:W-:-:S05]  /*19160*/  IMAD.MOV.U32 R17, RZ, RZ, RZ ;  /* 0x000000ffff117224 */ /* 0x000fca00078e00ff */
[----:B------:R0:W-:Y:S01]  /*19170*/  STG.E.64 desc[UR4][R10.64+0x800], R16 ;  /* 0x000800100a007986 */ /* 0x0001e2000c101b04 */
[----:B----4-:R-:W-:Y:S02]  /*19180*/  SHF.L.W.U32.HI R22, R22, 0xe, R25 ;  /* 0x0000000e16167819 */ /* 0x010fe40000010e19 */
[----:B-----5:R-:W-:Y:S02]  /*19190*/  SHF.R.U64 R13, R12, 0x1e, R13 ;  /* 0x0000001e0c0d7819 */ /* 0x020fe4000000120d */
[----:B0-----:R-:W-:Y:S01]  /*191a0*/  LOP3.LUT R16, R19, 0x3fffff, RZ, 0xc0, !PT ;  /* 0x003fffff13107812 */ /* 0x001fe200078ec0ff */
[----:B------:R-:W-:Y:S01]  /*191b0*/  IMAD.MOV.U32 R19, RZ, RZ, RZ ;  /* 0x000000ffff137224 */ /* 0x000fe200078e00ff */
[----:B------:R-:W-:Y:S02]  /*191c0*/  SHF.R.U64 R9, R8, 0xa, R9 ;  /* 0x0000000a08097819 */ /* 0x000fe40000001209 */
[----:B------:R-:W-:Y:S02]  /*191d0*/  SHF.R.U64 R15, R14, 0x8, R15 ;  /* 0x000000080e0f7819 */ /* 0x000fe4000000120f */
[----:B------:R0:W-:Y:S01]  /*191e0*/  STG.E.64 desc[UR4][R10.64+0x900], R18 ;  /* 0x000900120a007986 */ /* 0x0001e2000c101b04 */
[----:B------:R-:W-:-:S02]  /*191f0*/  LOP3.LUT R8, R13, 0x3fffff, RZ, 0xc0, !PT ;  /* 0x003fffff0d087812 */ /* 0x000fc400078ec0ff */
[----:B------:R-:W-:Y:S01]  /*19200*/  LOP3.LUT R12, R15, 0x3fffff, RZ, 0xc0, !PT ;  /* 0x003fffff0f0c7812 */ /* 0x000fe200078ec0ff */
[----:B------:R-:W-:Y:S01]  /*19210*/  IMAD.MOV.U32 R15, RZ, RZ, RZ ;  /* 0x000000ffff0f7224 */ /* 0x000fe200078e00ff */
[----:B------:R-:W-:Y:S02]  /*19220*/  LOP3.LUT R14, R22, 0x3fffff, RZ, 0xc0, !PT ;  /* 0x003fffff160e7812 */ /* 0x000fe400078ec0ff */
[----:B0-----:R-:W-:Y:S01]  /*19230*/  LOP3.LUT R18, R9, 0x3fffff, RZ, 0xc0, !PT ;  /* 0x003fffff09127812 */ /* 0x001fe200078ec0ff */
[----:B------:R-:W-:Y:S01]  /*19240*/  IMAD.MOV.U32 R9, RZ, RZ, RZ ;  /* 0x000000ffff097224 */ /* 0x000fe200078e00ff */
[----:B------:R-:W-:Y:S01]  /*19250*/  SHF.L.W.U32.HI R3, R3, 0xa, R5 ;  /* 0x0000000a03037819 */ /* 0x000fe20000010e05 */
[----:B------:R0:W-:Y:S01]  /*19260*/  STG.E.64 desc[UR4][R10.64+0xb00], R14 ;  /* 0x000b000e0a007986 */ /* 0x0001e2000c101b04 */
[----:B------:R-:W-:-:S03]  /*19270*/  SHF.L.W.U32.HI R20, R20, 0xc, R21 ;  /* 0x0000000c14147819 */ /* 0x000fc60000010e15 */
[----:B------:R1:W-:Y:S01]  /*19280*/  STG.E.64 desc[UR4][R10.64+0xd00], R8 ;  /* 0x000d00080a007986 */ /* 0x0003e2000c101b04 */
[----:B------:R-:W-:Y:S01]  /*19290*/  SHF.R.U64 R22, R6, 0xc, R7 ;  /* 0x0000000c06167819 */ /* 0x000fe20000001207 */
[C---:B------:R-:W-:Y:S02]  /*192a0*/  VIADD R7, R26.reuse, 0x210 ;  /* 0x000002101a077836 */ /* 0x040fe40000000000 */
[----:B------:R2:W-:Y:S01]  /*192b0*/  STG.E.64 desc[UR4][R10.64+0xa00], R16 ;  /* 0x000a00100a007986 */ /* 0x0005e2000c101b04 */
[----:B0-----:R-:W-:Y:S01]  /*192c0*/  LOP3.LUT R14, R3, 0x3fffff, RZ, 0xc0, !PT ;  /* 0x003fffff030e7812 */ /* 0x001fe200078ec0ff */
[C---:B-1----:R-:W-:Y:S02]  /*192d0*/  VIADD R9, R26.reuse, 0x23c ;  /* 0x0000023c1a097836 */ /* 0x042fe40000000000 */
[----:B------:R-:W-:Y:S01]  /*192e0*/  VIADD R3, R26, 0x1ce ;  /* 0x000001ce1a037836 */ /* 0x000fe20000000000 */
[----:B--2---:R-:W-:Y:S02]  /*192f0*/  LOP3.LUT R16, R20, 0x3fffff, RZ, 0xc0, !PT ;  /* 0x003fffff14107812 */ /* 0x004fe400078ec0ff */
[-C--:B------:R-:W-:Y:S01]  /*19300*/  LEA.HI R9, R9, -R0.reuse, RZ, 0x1a ;  /* 0x8000000009097211 */ /* 0x080fe200078fd0ff */
[----:B------:R0:W-:Y:S01]  /*19310*/  STG.E.64 desc[UR4][R10.64+0xf00], R18 ;  /* 0x000f00120a007986 */ /* 0x0001e2000c101b04 */
[----:B------:R-:W-:-:S02]  /*19320*/  LEA.HI R7, R7, -R0, RZ, 0x1a ;  /* 0x8000000007077211 */ /* 0x000fc400078fd0ff */
[----:B------:R-:W-:Y:S01]  /*19330*/  LEA.HI R3, R3, -R0, RZ, 0x1a ;  /* 0x8000000003037211 */ /* 0x000fe200078fd0ff */
[----:B------:R1:W-:Y:S01]  /*19340*/  STG.E.64 desc[UR4][R10.64+0xe00], R16 ;  /* 0x000e00100a007986 */ /* 0x0003e2000c101b04 */
[--C-:B------:R-:W-:Y:S02]  /*19350*/  IMAD R8, R9, 0x8, R4.reuse ;  /* 0x0000000809087824 */ /* 0x100fe400078e0204 */
[C---:B------:R-:W-:Y:S01]  /*19360*/  VIADD R9, R26.reuse, 0x1a2 ;  /* 0x000001a21a097836 */ /* 0x040fe20000000000 */
[----:B------:R2:W-:Y:S01]  /*19370*/  STG.E.64 desc[UR4][R10.64+0x1100], R14 ;  /* 0x0011000e0a007986 */ /* 0x0005e2000c101b04 */
[----:B------:R-:W-:Y:S02]  /*19380*/  IMAD.MOV.U32 R13, RZ, RZ, RZ ;  /* 0x000000ffff0d7224 */ /* 0x000fe400078e00ff */
[----:B0-----:R-:W-:Y:S02]  /*19390*/  VIADD R19, R26, 0x27e ;  /* 0x0000027e1a137836 */ /* 0x001fe40000000000 */
[----:B------:R-:W-:-:S02]  /*193a0*/  IMAD R18, R7, 0x8, R4 ;  /* 0x0000000807127824 */ /* 0x000fc400078e0204 */
[C---:B-1----:R-:W-:Y:S01]  /*193b0*/  VIADD R17, R26.reuse, 0x252 ;  /* 0x000002521a117836 */ /* 0x042fe20000000000 */
[-C--:B------:R-:W-:Y:S01]  /*193c0*/  LEA.HI R7, R19, -R0.reuse, RZ, 0x1a ;  /* 0x8000000013077211 */ /* 0x080fe200078fd0ff */
[C---:B------:R-:W-:Y:S02]  /*193d0*/  VIADD R5, R26.reuse, 0x1fa ;  /* 0x000001fa1a057836 */ /* 0x040fe40000000000 */
[--C-:B------:R-:W-:Y:S02]  /*193e0*/  IMAD R3, R3, 0x8, R4.reuse ;  /* 0x0000000803037824 */ /* 0x100fe400078e0204 */
[C---:B--2---:R-:W-:Y:S01]  /*193f0*/  VIADD R15, R26.reuse, 0x294 ;  /* 0x000002941a0f7836 */ /* 0x044fe20000000000 */
[-C--:B------:R-:W-:Y:S02]  /*19400*/  LEA.HI R17, R17, -R0.reuse, RZ, 0x1a ;  /* 0x8000000011117211 */ /* 0x080fe400078fd0ff */
[-C--:B------:R-:W-:Y:S01]  /*19410*/  LEA.HI R25, R9, -R0.reuse, RZ, 0x1a ;  /* 0x8000000009197211 */ /* 0x080fe200078fd0ff */
[----:B------:R0:W-:Y:S01]  /*19420*/  STG.E.64 desc[UR4][R10.64+0xc00], R12 ;  /* 0x000c000c0a007986 */ /* 0x0001e2000c101b04 */
[----:B------:R-:W-:Y:S01]  /*19430*/  IMAD R20, R7, 0x8, R4 ;  /* 0x0000000807147824 */ /* 0x000fe200078e0204 */
[----:B------:R-:W-:Y:S01]  /*19440*/  SHF.L.W.U32.HI R23, R23, 0x8, R2 ;  /* 0x0000000817177819 */ /* 0x000fe20000010e02 */
[----:B------:R-:W-:Y:S01]  /*19450*/  VIADD R7, R26, 0x160 ;  /* 0x000001601a077836 */ /* 0x000fe20000000000 */
[-C--:B------:R-:W-:Y:S01]  /*19460*/  LEA.HI R5, R5, -R0.reuse, RZ, 0x1a ;  /* 0x8000000005057211 */ /* 0x080fe200078fd0ff */
[----:B------:R-:W2:Y:S01]  /*19470*/  LDL R2, [R8+0x4] ;  /* 0x0000040008027983 */ /* 0x000ea20000100800 */
[-C--:B------:R-:W-:Y:S01]  /*19480*/  LEA.HI R15, R15, -R0.reuse, RZ, 0x1a ;  /* 0x800000000f0f7211 */ /* 0x080fe200078fd0ff */
[--C-:B------:R-:W-:Y:S01]  /*19490*/  IMAD R17, R17, 0x8, R4.reuse ;  /* 0x0000000811117824 */ /* 0x100fe200078e0204 */
[-C--:B------:R-:W-:Y:S01]  /*194a0*/  LEA.HI R7, R7, -R0.reuse, RZ, 0x1a ;  /* 0x8000000007077211 */ /* 0x080fe200078fd0ff */
[--C-:B------:R-:W-:Y:S01]  /*194b0*/  IMAD R5, R5, 0x8, R4.reuse ;  /* 0x0000000805057824 */ /* 0x100fe200078e0204 */
[----:B------:R-:W-:Y:S01]  /*194c0*/  LEA.HI R9, R29, -R0, RZ, 0x1a ;  /* 0x800000001d097211 */ /* 0x000fe200078fd0ff */
[----:B------:R-:W3:Y:S04]  /*194d0*/  LDL.64 R18, [R18] ;  /* 0x0000000012127983 */ /* 0x000ee80000100a00 */
[----:B0-----:R-:W4:Y:S01]  /*194e0*/  LDL.64 R12, [R3] ;  /* 0x00000000030c7983 */ /* 0x001f220000100a00 */
[----:B------:R-:W-:-:S02]  /*194f0*/  IMAD R15, R15, 0x8, R4 ;  /* 0x000000080f0f7824 */ /* 0x000fc400078e0204 */
[----:B------:R-:W-:Y:S01]  /*19500*/  VIADD R29, R26, 0x2aa ;  /* 0x000002aa1a1d7836 */ /* 0x000fe20000000000 */
[----:B------:R-:W5:Y:S04]  /*19510*/  LDL.64 R16, [R17] ;  /* 0x0000000011107983 */ /* 0x000f680000100a00 */
[----:B------:R0:W2:Y:S01]  /*19520*/  LDL R3, [R8+0x8] ;  /* 0x0000080008037983 */ /* 0x0000a20000100800 */
[--C-:B------:R-:W-:Y:S01]  /*19530*/  IMAD R7, R7, 0x8, R4.reuse ;  /* 0x0000000807077824 */ /* 0x100fe200078e0204 */
[----:B------:R-:W-:Y:S02]  /*19540*/  LEA.HI R29, R29, -R0, RZ, 0x1a ;  /* 0x800000001d1d7211 */ /* 0x000fe400078fd0ff */
[----:B------:R-:W5:Y:S01]  /*19550*/  LDL R21, [R5+0x4] ;  /* 0x0000040005157983 */ /* 0x000f620000100800 */
[----:B0-----:R-:W-:-:S03]  /*19560*/  IMAD R8, R25, 0x8, R4 ;  /* 0x0000000819087824 */ /* 0x001fc600078e0204 */
[----:B------:R-:W5:Y:S01]  /*19570*/  LDL R24, [R5+0x8] ;  /* 0x0000080005187983 */ /* 0x000f620000100800 */
[----:B------:R-:W-:-:S03]  /*19580*/  VIADD R25, R26, 0x268 ;  /* 0x000002681a197836 */ /* 0x000fc60000000000 */
[----:B------:R-:W5:Y:S02]  /*19590*/  LDL R6, [R20+0x8] ;  /* 0x0000080014067983 */ /* 0x000f640000100800 */
[----:B------:R-:W-:Y:S02]  /*195a0*/  LEA.HI R25, R25, -R0, RZ, 0x1a ;  /* 0x8000000019197211 */ /* 0x000fe400078fd0ff */
[----:B------:R0:W5:Y:S04]  /*195b0*/  LDL R5, [R20+0x4] ;  /* 0x0000040014057983 */ /* 0x0001680000100800 */
[----:B------:R-:W5:Y:S01]  /*195c0*/  LDL.64 R14, [R15] ;  /* 0x000000000f0e7983 */ /* 0x000f620000100a00 */
[--C-:B------:R-:W-:Y:S02]  /*195d0*/  IMAD R26, R25, 0x8, R4.reuse ;  /* 0x00000008191a7824 */ /* 0x100fe400078e0204 */
[--C-:B0-----:R-:W-:Y:S01]  /*195e0*/  IMAD R20, R9, 0x8, R4.reuse ;  /* 0x0000000809147824 */ /* 0x101fe200078e0204 */
        /* <DEDUP_REMOVED lines=8> */
[----:B------:R-:W-:-:S02]  /*19670*/  LOP3.LUT R22, R22, 0x3fffff, RZ, 0xc0, !PT ;  /* 0x003fffff16167812 */ /* 0x000fc400078ec0ff */
[----:B----4-:R-:W-:Y:S02]  /*19680*/  SHF.R.U64 R13, R12, 0xe, R13 ;  /* 0x0000000e0c0d7819 */ /* 0x010fe4000000120d */
[----:B------:R-:W-:Y:S01]  /*19690*/  LOP3.LUT R12, R23, 0x3fffff, RZ, 0xc0, !PT ;  /* 0x003fffff170c7812 */ /* 0x000fe200078ec0ff */
[----:B------:R-:W-:Y:S01]  /*196a0*/  IMAD.MOV.U32 R23, RZ, RZ, RZ ;  /* 0x000000ffff177224 */ /* 0x000fe200078e00ff */
[----:B---3--:R-:W-:Y:S02]  /*196b0*/  SHF.R.U64 R18, R18, 0x10, R19 ;  /* 0x0000001012127819 */ /* 0x008fe40000001213 */
[----:B--2---:R-:W-:Y:S02]  /*196c0*/  SHF.L.W.U32.HI R3, R2, 0x4, R3 ;  /* 0x0000000402037819 */ /* 0x004fe40000010e03 */
[----:B------:R0:W-:Y:S01]  /*196d0*/  STG.E.64 desc[UR4][R10.64+0x1200], R22 ;  /* 0x001200160a007986 */ /* 0x0001e2000c101b04 */
[----:B-----5:R-:W-:Y:S02]  /*196e0*/  SHF.R.U64 R17, R16, 0x12, R17 ;  /* 0x0000001210117819 */ /* 0x020fe40000001211 */
[----:B------:R-:W-:Y:S01]  /*196f0*/  LOP3.LUT R16, R3, 0x3fffff, RZ, 0xc0, !PT ;  /* 0x003fffff03107812 */ /* 0x000fe200078ec0ff */
[----:B------:R-:W-:Y:S01]  /*19700*/  IMAD.MOV.U32 R3, RZ, RZ, RZ ;  /* 0x000000ffff037224 */ /* 0x000fe200078e00ff */
[----:B------:R-:W-:-:S02]  /*19710*/  LOP3.LUT R2, R18, 0x3fffff, RZ, 0xc0, !PT ;  /* 0x003fffff12027812 */ /* 0x000fc400078ec0ff */
[----:B------:R-:W-:Y:S02]  /*19720*/  SHF.L.W.U32.HI R21, R21, 0x6, R24 ;  /* 0x0000000615157819 */ /* 0x000fe40000010e18 */
[----:B0-----:R-:W-:Y:S01]  /*19730*/  LOP3.LUT R22, R13, 0x3fffff, RZ, 0xc0, !PT ;  /* 0x003fffff0d167812 */ /* 0x001fe200078ec0ff */
[----:B------:R-:W-:Y:S01]  /*19740*/  IMAD.MOV.U32 R13, RZ, RZ, RZ ;  /* 0x000000ffff0d7224 */ /* 0x000fe200078e00ff */
[----:B------:R-:W-:Y:S02]  /*19750*/  SHF.L.W.U32.HI R5, R5, 0x2, R6 ;  /* 0x0000000205057819 */ /* 0x000fe40000010e06 */
[----:B------:R-:W-:Y:S01]  /*19760*/  SHF.R.U64 R15, R14, 0x14, R15 ;  /* 0x000000140e0f7819 */ /* 0x000fe2000000120f */
[----:B------:R0:W-:Y:S01]  /*19770*/  STG.E.64 desc[UR4][R10.64+0x1500], R22 ;  /* 0x001500160a007986 */ /* 0x0001e2000c101b04 */
[----:B------:R-:W-:-:S03]  /*19780*/  LOP3.LUT R14, R5, 0x3fffff, RZ, 0xc0, !PT ;  /* 0x003fffff050e7812 */ /* 0x000fc600078ec0ff */
[----:B------:R1:W-:Y:S04]  /*19790*/  STG.E.64 desc[UR4][R10.64+0x1400], R12 ;  /* 0x0014000c0a007986 */ /* 0x0003e8000c101b04 */
[----:B------:R2:W-:Y:S01]  /*197a0*/  STG.E.64 desc[UR4][R10.64+0x1800], R2 ;  /* 0x001800020a007986 */ /* 0x0005e2000c101b04 */
[----:B------:R-:W-:Y:S02]  /*197b0*/  SHF.R.U32.HI R8, RZ, 0x2, R8 ;  /* 0x00000002ff087819 */ /* 0x000fe40000011608 */
[----:B------:R-:W-:Y:S02]  /*197c0*/  SHF.R.U32.HI R9, RZ, 0x4, R9 ;  /* 0x00000004ff097819 */ /* 0x000fe40000011609 */
[----:B0-----:R-:W-:Y:S01]  /*197d0*/  LOP3.LUT R22, R15, 0x3fffff, RZ, 0xc0, !PT ;  /* 0x003fffff0f167812 */ /* 0x001fe200078ec0ff */
[----:B------:R-:W-:Y:S01]  /*197e0*/  IMAD.MOV.U32 R15, RZ, RZ, RZ ;  /* 0x000000ffff0f7224 */ /* 0x000fe200078e00ff */
[----:B------:R-:W-:-:S02]  /*197f0*/  SHF.R.U32.HI R20, RZ, 0x6, R20 ;  /* 0x00000006ff147819 */ /* 0x000fc40000011614 */
[----:B-1----:R-:W-:Y:S02]  /*19800*/  LOP3.LUT R12, R21, 0x3fffff, RZ, 0xc0, !PT ;  /* 0x003fffff150c7812 */ /* 0x002fe400078ec0ff */
[----:B------:R-:W-:Y:S02]  /*19810*/  SHF.R.U32.HI R0, RZ, 0x8, R0 ;  /* 0x00000008ff007819 */ /* 0x000fe40000011600 */
[----:B--2---:R-:W-:Y:S01]  /*19820*/  LOP3.LUT R2, R7, 0x3fffff, RZ, 0xc0, !PT ;  /* 0x003fffff07027812 */ /* 0x004fe200078ec0ff */
[----:B------:R0:W-:Y:S01]  /*19830*/  STG.E.64 desc[UR4][R10.64+0x1700], R12 ;  /* 0x0017000c0a007986 */ /* 0x0001e2000c101b04 */
        /* <DEDUP_REMOVED lines=8> */
[----:B------:R-:W-:-:S02]  /*198c0*/  IMAD.MOV.U32 R7, RZ, RZ, RZ ;  /* 0x000000ffff077224 */ /* 0x000fc400078e00ff */
[----:B------:R-:W-:Y:S02]  /*198d0*/  IMAD.MOV.U32 R9, RZ, RZ, RZ ;  /* 0x000000ffff097224 */ /* 0x000fe400078e00ff */
[----:B------:R-:W-:Y:S01]  /*198e0*/  IMAD.MOV.U32 R5, RZ, RZ, RZ ;  /* 0x000000ffff057224 */ /* 0x000fe200078e00ff */
[----:B0-----:R-:W-:Y:S02]  /*198f0*/  LOP3.LUT R12, R20, 0x3fffff, RZ, 0xc0, !PT ;  /* 0x003fffff140c7812 */ /* 0x001fe400078ec0ff */
[----:B-1----:R-:W-:Y:S02]  /*19900*/  LOP3.LUT R14, R0, 0x3fffff, RZ, 0xc0, !PT ;  /* 0x003fffff000e7812 */ /* 0x002fe400078ec0ff */
[----:B--2---:R-:W-:Y:S01]  /*19910*/  SHF.R.U32.HI R2, RZ, 0xa, R25 ;  /* 0x0000000aff027819 */ /* 0x004fe20000011619 */
        /* <DEDUP_REMOVED lines=10> */
.L_x_17:
        /* <DEDUP_REMOVED lines=29> */
[----:B-----5:R3:W-:Y:S01]  /*19b90*/  STL.128 [R1+0x20], R8 ;  /* 0x0000200801007387 */ /* 0x0207e20000100c00 */
[----:B------:R-:W-:-:S03]  /*19ba0*/  VIADD R30, R26, 0x32 ;  /* 0x000000321a1e7836 */ /* 0x000fc60000000000 */
[----:B-1----:R-:W4:Y:S04]  /*19bb0*/  @!P0 LDL.64 R6, [R1] ;  /* 0x0000000001068983 */ /* 0x002f280000100a00 */
[----:B0-----:R-:W5:Y:S04]  /*19bc0*/  LDG.E.64.CONSTANT R12, desc[UR4][R28.64+0x60] ;  /* 0x000060041c0c7981 */ /* 0x001f68000c1e9b00 */
[----:B---3--:R-:W3:Y:S04]  /*19bd0*/  LDG.E.64.CONSTANT R8, desc[UR4][R28.64+0x50] ;  /* 0x000050041c087981 */ /* 0x008ee8000c1e9b00 */
[----:B------:R-:W3:Y:S04]  /*19be0*/  LDG.E.64.CONSTANT R10, desc[UR4][R28.64+0x58] ;  /* 0x000058041c0a7981 */ /* 0x000ee8000c1e9b00 */
[----:B------:R0:W5:Y:S04]  /*19bf0*/  LDG.E.64.CONSTANT R14, desc[UR4][R28.64+0x68] ;  /* 0x000068041c0e7981 */ /* 0x000168000c1e9b00 */
[----:B------:R1:W-:Y:S02]  /*19c00*/  STL.128 [R1+0x40], R16 ;  /* 0x0000401001007387 */ /* 0x0003e40000100c00 */
[----:B-1----:R-:W-:-:S04]  /*19c10*/  LOP3.LUT R16, R30, 0x32, RZ, 0xc0, !PT ;  /* 0x000000321e107812 */ /* 0x002fc800078ec0ff */
[----:B------:R-:W-:Y:S01]  /*19c20*/  ISETP.GE.U32.AND P1, PT, R16, 0x28, PT ;  /* 0x000000281000780c */ /* 0x000fe20003f26070 */
[----:B------:R-:W-:-:S05]  /*19c30*/  VIADD R18, R26, 0x4b ;  /* 0x0000004b1a127836 */ /* 0x000fca0000000000 */
[----:B------:R-:W-:-:S05]  /*19c40*/  LEA.HI R19, R18, -R25, RZ, 0x1a ;  /* 0x8000001912137211 */ /* 0x000fca00078fd0ff */
[----:B------:R-:W-:Y:S01]  /*19c50*/  IMAD R19, R19, 0x8, R0 ;  /* 0x0000000813137824 */ /* 0x000fe200078e0200 */
[----:B--2---:R-:W-:-:S05]  /*19c60*/  LEA.HI R23, R30, -R25, RZ, 0x1a ;  /* 0x800000191e177211 */ /* 0x004fca00078fd0ff */
[----:B0-----:R-:W-:Y:S01]  /*19c70*/  IMAD R28, R23, 0x8, R0 ;  /* 0x00000008171c7824 */ /* 0x001fe200078e0200 */
[----:B---3--:R0:W-:Y:S04]  /*19c80*/  STL.128 [R1+0x50], R8 ;  /* 0x0000500801007387 */ /* 0x0081e80000100c00 */
[----:B-----5:R1:W-:Y:S04]  /*19c90*/  STL.128 [R1+0x60], R12 ;  /* 0x0000600c01007387 */ /* 0x0203e80000100c00 */
[----:B------:R-:W2:Y:S01]  /*19ca0*/  @P1 LDL R23, [R28+0x8] ;  /* 0x000008001c171983 */ /* 0x000ea20000100800 */
[----:B0-----:R-:W-:-:S03]  /*19cb0*/  LOP3.LUT R10, R18, 0x2b, RZ, 0xc0, !PT ;  /* 0x0000002b120a7812 */ /* 0x001fc600078ec0ff */
[----:B------:R-:W3:Y:S04]  /*19cc0*/  @!P1 LDL.64 R8, [R28] ;  /* 0x000000001c089983 */ /* 0x000ee80000100a00 */
[----:B-1----:R-:W5:Y:S01]  /*19cd0*/  @P1 LDL.64 R14, [R28] ;  /* 0x000000001c0e1983 */ /* 0x002f620000100a00 */
[----:B------:R-:W-:-:S13]  /*19ce0*/  ISETP.GE.U32.AND P2, PT, R10, 0x28, PT ;  /* 0x000000280a00780c */ /* 0x000fda0003f46070 */
[----:B------:R-:W3:Y:S01]  /*19cf0*/  @P2 LDL R18, [R19+0x8] ;  /* 0x0000080013122983 */ /* 0x000ee20000100800 */
[----:B------:R-:W-:Y:S01]  /*19d00*/  @P0 IMAD.SHL.U32 R22, R22, 0x2, RZ ;  /* 0x0000000216160824 */ /* 0x000fe200078e00ff */
[----:B------:R-:W-:Y:S02]  /*19d10*/  @P0 LOP3.LUT R11, R27, 0x3f, RZ, 0x3c, !PT ;  /* 0x0000003f1b0b0812 */ /* 0x000fe400078e3cff */
[----:B------:R-:W-:Y:S01]  /*19d20*/  @P0 SHF.R.U64 R20, R20, R27, R21 ;  /* 0x0000001b14140219 */ /* 0x000fe20000001215 */
[----:B------:R-:W3:Y:S01]  /*19d30*/  @P2 LDL.64 R12, [R19] ;  /* 0x00000000130c2983 */ /* 0x000ee20000100a00 */
[----:B------:R-:W-:Y:S01]  /*19d40*/  @P0 SHF.L.U32 R11, R22, R11, RZ ;  /* 0x0000000b160b0219 */ /* 0x000fe200000006ff */
[----:B------:R-:W-:-:S03]  /*19d50*/  VIADD R22, R26, 0x7d ;  /* 0x0000007d1a167836 */ /* 0x000fc60000000000 */
[----:B------:R-:W-:Y:S02]  /*19d60*/  @P0 LOP3.LUT R17, R11, R20, RZ, 0xfc, !PT ;  /* 0x000000140b110212 */ /* 0x000fe400078efcff */
[----:B----4-:R-:W-:Y:S02]  /*19d70*/  @!P0 SHF.R.U64 R17, R6, R27, R7 ;  /* 0x0000001b06118219 */ /* 0x010fe40000001207 */
[----:B------:R-:W-:Y:S01]  /*19d80*/  LOP3.LUT R20, R22, 0x3d, RZ, 0xc0, !PT ;  /* 0x0000003d16147812 */ /* 0x000fe200078ec0ff */
[----:B------:R0:W4:Y:S03]  /*19d90*/  @!P2 LDL.64 R6, [R19] ;  /* 0x000000001306a983 */ /* 0x0001260000100a00 */
[----:B------:R-:W-:Y:S02]  /*19da0*/  ISETP.GE.U32.AND P0, PT, R20, 0x28, PT ;  /* 0x000000281400780c */ /* 0x000fe40003f06070 */
[----:B------:R-:W-:-:S02]  /*19db0*/  LEA.HI R27, R22, -R25, RZ, 0x1a ;  /* 0x80000019161b7211 */ /* 0x000fc400078fd0ff */
[----:B------:R-:W-:-:S03]  /*19dc0*/  @P1 LOP3.LUT R11, R16, 0x3f, RZ, 0x3c, !PT ;  /* 0x0000003f100b1812 */ /* 0x000fc600078e3cff */
[----:B------:R-:W-:-:S06]  /*19dd0*/  IMAD R27, R27, 0x8, R0 ;  /* 0x000000081b1b7824 */ /* 0x000fcc00078e0200 */
[----:B------:R-:W4:Y:S01]  /*19de0*/  @P0 LDL R21, [R27+0x8] ;  /* 0x000008001b150983 */ /* 0x000f220000100800 */
[----:B--2---:R-:W-:-:S05]  /*19df0*/  @P1 IMAD.SHL.U32 R22, R23, 0x2, RZ ;  /* 0x0000000217161824 */ /* 0x004fca00078e00ff */
[----:B------:R-:W-:Y:S01]  /*19e00*/  @P1 SHF.L.U32 R11, R22, R11, RZ ;  /* 0x0000000b160b1219 */ /* 0x000fe200000006ff */
[----:B------:R-:W-:Y:S01]  /*19e10*/  VIADD R22, R26, 0x96 ;  /* 0x000000961a167836 */ /* 0x000fe20000000000 */
[----:B-----5:R-:W-:-:S04]  /*19e20*/  @P1 SHF.R.U64 R14, R14, R16, R15 ;  /* 0x000000100e0e1219 */ /* 0x020fc8000000120f */
[----:B------:R-:W-:Y:S02]  /*19e30*/  @P1 LOP3.LUT R11, R11, R14, RZ, 0xfc, !PT ;  /* 0x0000000e0b0b1212 */ /* 0x000fe400078efcff */
[----:B------:R-:W2:Y:S01]  /*19e40*/  @P0 LDL.64 R14, [R27] ;  /* 0x000000001b0e0983 */ /* 0x000ea20000100a00 */
[----:B---3--:R-:W-:Y:S02]  /*19e50*/  @!P1 SHF.R.U64 R11, R8, R16, R9 ;  /* 0x00000010080b9219 */ /* 0x008fe40000001209 */
[----:B------:R-:W-:Y:S01]  /*19e60*/  LOP3.LUT R16, R22, 0x36, RZ, 0xc0, !PT ;  /* 0x0000003616107812 */ /* 0x000fe200078ec0ff */
[----:B------:R-:W3:Y:S03]  /*19e70*/  @!P0 LDL.64 R8, [R27] ;  /* 0x000000001b088983 */ /* 0x000ee60000100a00 */
[----:B------:R-:W-:Y:S02]  /*19e80*/  ISETP.GE.U32.AND P1, PT, R16, 0x28, PT ;  /* 0x000000281000780c */ /* 0x000fe40003f26070 */
[----:B0-----:R-:W-:Y:S01]  /*19e90*/  LEA.HI R19, R22, -R25, RZ, 0x1a ;  /* 0x8000001916137211 */ /* 0x001fe200078fd0ff */
[----:B------:R-:W-:-:S04]  /*19ea0*/  @P2 IMAD.SHL.U32 R28, R18, 0x2, RZ ;  /* 0x00000002121c2824 */ /* 0x000fc800078e00ff */
[----:B------:R-:W-:-:S06]  /*19eb0*/  IMAD R22, R19, 0x8, R0 ;  /* 0x0000000813167824 */ /* 0x000fcc00078e0200 */
[----:B------:R-:W5:Y:S01]  /*19ec0*/  @P1 LDL R18, [R22+0x8] ;  /* 0x0000080016121983 */ /* 0x000f620000100800 */
[----:B------:R-:W-:-:S04]  /*19ed0*/  @P2 LOP3.LUT R19, R10, 0x3f, RZ, 0x3c, !PT ;  /* 0x0000003f0a132812 */ /* 0x000fc800078e3cff */
[----:B------:R-:W-:Y:S02]  /*19ee0*/  @P2 SHF.L.U32 R19, R28, R19, RZ ;  /* 0x000000131c132219 */ /* 0x000fe400000006ff */
[----:B------:R-:W-:Y:S02]  /*19ef0*/  @P2 SHF.R.U64 R28, R12, R10, R13 ;  /* 0x0000000a0c1c2219 */ /* 0x000fe4000000120d */
[----:B------:R-:W5:Y:S02]  /*19f00*/  @P1 LDL.64 R12, [R22] ;  /* 0x00000000160c1983 */ /* 0x000f640000100a00 */
[----:B------:R-:W-:Y:S02]  /*19f10*/  @P2 LOP3.LUT R19, R19, R28, RZ, 0xfc, !PT ;  /* 0x0000001c13132212 */ /* 0x000fe400078efcff */
[----:B----4-:R-:W-:Y:S01]  /*19f20*/  @!P2 SHF.R.U64 R19, R6, R10, R7 ;  /* 0x0000000a0613a219 */ /* 0x010fe20000001207 */
        /* <DEDUP_REMOVED lines=8> */
[----:B------:R-:W4:Y:S04]  /*19fb0*/  @!P1 LDL.64 R22, [R22] ;  /* 0x0000000016169983 */ /* 0x000f280000100a00 */
[----:B------:R-:W4:Y:S01]  /*19fc0*/  @P2 LDL R10, [R21+0x8] ;  /* 0x00000800150a2983 */ /* 0x000f220000100800 */
[----:B--2---:R-:W-:-:S04]  /*19fd0*/  @P0 SHF.R.U64 R14, R14, R20, R15 ;  /* 0x000000140e0e0219 */ /* 0x004fc8000000120f */
[----:B------:R-:W-:Y:S02]  /*19fe0*/  @P0 LOP3.LUT R7, R7, R14, RZ, 0xfc, !PT ;  /* 0x0000000e07070212 */ /* 0x000fe400078efcff */
[----:B---3--:R-:W-:Y:S01]  /*19ff0*/  @!P0 SHF.R.U64 R7, R8, R20, R9 ;  /* 0x0000001408078219 */ /* 0x008fe20000001209 */
[----:B------:R-:W-:Y:S01]  /*1a000*/  VIADD R8, R26, 0xfa ;  /* 0x000000fa1a087836 */ /* 0x000fe20000000000 */
[----:B------:R-:W2:Y:S04]  /*1a010*/  @P2 LDL.64 R14, [R21] ;  /* 0x00000000150e2983 */ /* 0x000ea80000100a00 */
[----:B------:R-:W-:-:S04]  /*1a020*/  LOP3.LUT R27, R8, 0x3a, RZ, 0xc0, !PT ;  /* 0x0000003a081b7812 */ /* 0x000fc800078ec0ff */
[----:B------:R-:W-:Y:S02]  /*1a030*/  ISETP.GE.U32.AND P0, PT, R27, 0x28, PT ;  /* 0x000000281b00780c */ /* 0x000fe40003f06070 */
[----:B------:R-:W-:Y:S01]  /*1a040*/  LEA.HI R9, R8, -R25, RZ, 0x1a ;  /* 0x8000001908097211 */ /* 0x000fe200078fd0ff */
[----:B-----5:R-:W-:-:S04]  /*1a050*/  @P1 IMAD.SHL.U32 R29, R18, 0x2, RZ ;  /* 0x00000002121d1824 */ /* 0x020fc800078e00ff */
[----:B------:R-:W-:Y:S02]  /*1a060*/  IMAD R18, R9, 0x8, R0 ;  /* 0x0000000809127824 */ /* 0x000fe400078e0200 */
[----:B------:R0:W3:Y:S04]  /*1a070*/  @!P2 LDL.64 R8, [R21] ;  /* 0x000000001508a983 */ /* 0x0000e80000100a00 */
[----:B------:R-:W5:Y:S01]  /*1a080*/  @P0 LDL R28, [R18+0x8] ;  /* 0x00000800121c0983 */ /* 0x000f620000100800 */
[----:B------:R-:W-:Y:S02]  /*1a090*/  @P1 LOP3.LUT R20, R16, 0x3f, RZ, 0x3c, !PT ;  /* 0x0000003f10141812 */ /* 0x000fe400078e3cff */
[----:B------:R-:W-:Y:S02]  /*1a0a0*/  @P1 SHF.R.U64 R13, R12, R16, R13 ;  /* 0x000000100c0d1219 */ /* 0x000fe4000000120d */
[----:B------:R-:W-:-:S04]  /*1a0b0*/  @P1 SHF.L.U32 R20, R29, R20, RZ ;  /* 0x000000141d141219 */ /* 0x000fc800000006ff */
[----:B0-----:R-:W-:Y:S02]  /*1a0c0*/  @P1 LOP3.LUT R21, R20, R13, RZ, 0xfc, !PT ;  /* 0x0000000d14151212 */ /* 0x001fe400078efcff */
[----:B------:R-:W5:Y:S01]  /*1a0d0*/  @P0 LDL.64 R12, [R18] ;  /* 0x00000000120c0983 */ /* 0x000f620000100a00 */
[----:B------:R-:W-:Y:S02]  /*1a0e0*/  @P2 LOP3.LUT R20, R6, 0x3f, RZ, 0x3c, !PT ;  /* 0x0000003f06142812 */ /* 0x000fe400078e3cff */
[----:B----4-:R-:W-:Y:S01]  /*1a0f0*/  @!P1 SHF.R.U64 R21, R22, R16, R23 ;  /* 0x0000001016159219 */ /* 0x010fe20000001217 */
[----:B------:R-:W-:Y:S02]  /*1a100*/  @P2 IMAD.SHL.U32 R23, R10, 0x2, RZ ;  /* 0x000000020a172824 */ /* 0x000fe400078e00ff */
[----:B------:R-:W-:-:S03]  /*1a110*/  VIADD R10, R26, 0x113 ;  /* 0x000001131a0a7836 */ /* 0x000fc60000000000 */
[----:B------:R-:W-:Y:S02]  /*1a120*/  @P2 SHF.L.U32 R20, R23, R20, RZ ;  /* 0x0000001417142219 */ /* 0x000fe400000006ff */
[----:B------:R-:W-:-:S04]  /*1a130*/  LOP3.LUT R16, R10, 0x33, RZ, 0xc0, !PT ;  /* 0x000000330a107812 */ /* 0x000fc800078ec0ff */
[----:B------:R-:W-:Y:S02]  /*1a140*/  ISETP.GE.U32.AND P1, PT, R16, 0x28, PT ;  /* 0x000000281000780c */ /* 0x000fe40003f26070 */
[----:B------:R-:W-:-:S05]  /*1a150*/  LEA.HI R29, R10, -R25, RZ, 0x1a ;  /* 0x800000190a1d7211 */ /* 0x000fca00078fd0ff */
[----:B------:R-:W-:-:S06]  /*1a160*/  IMAD R29, R29, 0x8, R0 ;  /* 0x000000081d1d7824 */ /* 0x000fcc00078e0200 */
[----:B------:R-:W4:Y:S01]  /*1a170*/  @P1 LDL R10, [R29+0x8] ;  /* 0x000008001d0a1983 */ /* 0x000f220000100800 */
[----:B--2---:R-:W-:-:S03]  /*1a180*/  @P2 SHF.R.U64 R23, R14, R6, R15 ;  /* 0x000000060e172219 */ /* 0x004fc6000000120f */
[----:B------:R-:W2:Y:S01]  /*1a190*/  @!P0 LDL.64 R14, [R18] ;  /* 0x00000000120e8983 */ /* 0x000ea20000100a00 */
[----:B------:R-:W-:-:S03]  /*1a1a0*/  @P2 LOP3.LUT R20, R20, R23, RZ, 0xfc, !PT ;  /* 0x0000001714142212 */ /* 0x000fc600078efcff */
[----:B------:R-:W2:Y:S01]  /*1a1b0*/  @P1 LDL.64 R22, [R29] ;  /* 0x000000001d161983 */ /* 0x000ea20000100a00 */
[----:B---3--:R-:W-:Y:S02]  /*1a1c0*/  @!P2 SHF.R.U64 R20, R8, R6, R9 ;  /* 0x000000060814a219 */ /* 0x008fe40000001209 */
[----:B------:R-:W-:Y:S01]  /*1a1d0*/  @P0 LOP3.LUT R6, R27, 0x3f, RZ, 0x3c, !PT ;  /* 0x0000003f1b060812 */ /* 0x000fe200078e3cff */
[----:B-----5:R-:W-:-:S05]  /*1a1e0*/  @P0 IMAD.SHL.U32 R9, R28, 0x2, RZ ;  /* 0x000000021c090824 */ /* 0x020fca00078e00ff */
[----:B------:R-:W-:Y:S02]  /*1a1f0*/  @P0 SHF.L.U32 R6, R9, R6, RZ ;  /* 0x0000000609060219 */ /* 0x000fe400000006ff */
[----:B------:R-:W3:Y:S01]  /*1a200*/  @!P1 LDL.64 R8, [R29] ;  /* 0x000000001d089983 */ /* 0x000ee20000100a00 */
[----:B------:R-:W-:-:S04]  /*1a210*/  @P0 SHF.R.U64 R13, R12, R27, R13 ;  /* 0x0000001b0c0d0219 */ /* 0x000fc8000000120d */
[----:B------:R-:W-:Y:S01]  /*1a220*/  @P0 LOP3.LUT R18, R6, R13, RZ, 0xfc, !PT ;  /* 0x0000000d06120212 */ /* 0x000fe200078efcff */
[----:B------:R-:W-:Y:S01]  /*1a230*/  VIADD R6, R26, 0x12c ;  /* 0x0000012c1a067836 */ /* 0x000fe20000000000 */
[----:B------:R-:W-:Y:S01]  /*1a240*/  @P1 LOP3.LUT R12, R16, 0x3f, RZ, 0x3c, !PT ;  /* 0x0000003f100c1812 */ /* 0x000fe200078e3cff */
[----:B----4-:R-:W-:-:S05]  /*1a250*/  @P1 IMAD.SHL.U32 R13, R10, 0x2, RZ ;  /* 0x000000020a0d1824 */ /* 0x010fca00078e00ff */
[----:B------:R-:W-:Y:S02]  /*1a260*/  @P1 SHF.L.U32 R10, R13, R12, RZ ;  /* 0x0000000c0d0a1219 */ /* 0x000fe400000006ff */
[----:B--2---:R-:W-:Y:S02]  /*1a270*/  @!P0 SHF.R.U64 R18, R14, R27, R15 ;  /* 0x0000001b0e128219 */ /* 0x004fe4000000120f */
[----:B------:R-:W-:-:S04]  /*1a280*/  LOP3.LUT R15, R6, 0x2c, RZ, 0xc0, !PT ;  /* 0x0000002c060f7812 */ /* 0x000fc800078ec0ff */
[----:B------:R-:W-:Y:S02]  /*1a290*/  ISETP.GE.U32.AND P0, PT, R15, 0x28, PT ;  /* 0x000000280f00780c */ /* 0x000fe40003f06070 */
[----:B------:R-:W-:-:S05]  /*1a2a0*/  LEA.HI R27, R6, -R25, RZ, 0x1a ;  /* 0x80000019061b7211 */ /* 0x000fca00078fd0ff */
[----:B------:R-:W-:Y:S01]  /*1a2b0*/  IMAD R27, R27, 0x8, R0 ;  /* 0x000000081b1b7824 */ /* 0x000fe200078e0200 */
[----:B------:R-:W-:Y:S01]  /*1a2c0*/  @P1 SHF.R.U64 R23, R22, R16, R23 ;  /* 0x0000001016171219 */ /* 0x000fe20000001217 */
[----:B------:R-:W-:-:S04]  /*1a2d0*/  VIADD R14, R26, 0x15e ;  /* 0x0000015e1a0e7836 */ /* 0x000fc80000000000 */
[----:B------:R-:W2:Y:S01]  /*1a2e0*/  @P0 LDL R6, [R27+0x8] ;  /* 0x000008001b060983 */ /* 0x000ea20000100800 */
[----:B------:R-:W-:-:S03]  /*1a2f0*/  @P1 LOP3.LUT R10, R10, R23, RZ, 0xfc, !PT ;  /* 0x000000170a0a1212 */ /* 0x000fc600078efcff */
[----:B------:R-:W4:Y:S01]  /*1a300*/  @P0 LDL.64 R12, [R27] ;  /* 0x000000001b0c0983 */ /* 0x000f220000100a00 */
[----:B---3--:R-:W-:Y:S02]  /*1a310*/  @!P1 SHF.R.U64 R10, R8, R16, R9 ;  /* 0x00000010080a9219 */ /* 0x008fe40000001209 */
[----:B------:R-:W-:Y:S01]  /*1a320*/  LOP3.LUT R16, R14, 0x3e, RZ, 0xc0, !PT ;  /* 0x0000003e0e107812 */ /* 0x000fe200078ec0ff */
[----:B------:R-:W3:Y:S03]  /*1a330*/  @!P0 LDL.64 R8, [R27] ;  /* 0x000000001b088983 */ /* 0x000ee60000100a00 */
[----:B------:R-:W-:Y:S02]  /*1a340*/  ISETP.GE.U32.AND P1, PT, R16, 0x28, PT ;  /* 0x000000281000780c */ /* 0x000fe40003f26070 */
[----:B------:R-:W-:-:S05]  /*1a350*/  LEA.HI R23, R14, -R25, RZ, 0x1a ;  /* 0x800000190e177211 */ /* 0x000fca00078fd0ff */
[----:B------:R-:W-:-:S06]  /*1a360*/  IMAD R28, R23, 0x8, R0 ;  /* 0x00000008171c7824 */ /* 0x000fcc00078e0200 */
[----:B------:R-:W5:Y:S01]  /*1a370*/  @P1 LDL R14, [R28+0x8] ;  /* 0x000008001c0e1983 */ /* 0x000f620000100800 */
[----:B--2---:R-:W-:Y:S01]  /*1a380*/  @P0 IMAD.SHL.U32 R23, R6, 0x2, RZ ;  /* 0x0000000206170824 */ /* 0x004fe200078e00ff */
[----:B------:R-:W-:Y:S02]  /*1a390*/  @P0 LOP3.LUT R6, R15, 0x3f, RZ, 0x3c, !PT ;  /* 0x0000003f0f060812 */ /* 0x000fe400078e3cff */
[----:B----4-:R-:W-:Y:S02]  /*1a3a0*/  @P0 SHF.R.U64 R13, R12, R15, R13 ;  /* 0x0000000f0c0d0219 */ /* 0x010fe4000000120d */
[----:B------:R-:W-:Y:S02]  /*1a3b0*/  @P0 SHF.L.U32 R6, R23, R6, RZ ;  /* 0x0000000617060219 */ /* 0x000fe400000006ff */
[----:B------:R-:W2:Y:S01]  /*1a3c0*/  @P1 LDL.64 R22, [R28] ;  /* 0x000000001c161983 */ /* 0x000ea20000100a00 */
[----:B------:R-:W-:Y:S01]  /*1a3d0*/  VIADD R12, R26, 0x177 ;  /* 0x000001771a0c7836 */ /* 0x000fe20000000000 */
[----:B------:R-:W-:-:S02]  /*1a3e0*/  @P0 LOP3.LUT R13, R6, R13, RZ, 0xfc, !PT ;  /* 0x0000000d060d0212 */ /* 0x000fc400078efcff */
[----:B---3--:R-:W-:Y:S02]  /*1a3f0*/  @!P0 SHF.R.U64 R13, R8, R15, R9 ;  /* 0x0000000f080d8219 */ /* 0x008fe40000001209 */
[----:B------:R-:W3:Y:S01]  /*1a400*/  @!P1 LDL.64 R8, [R28] ;  /* 0x000000001c089983 */ /* 0x000ee20000100a00 */
[----:B------:R-:W-:-:S04]  /*1a410*/  LOP3.LUT R6, R12, 0x37, RZ, 0xc0, !PT ;  /* 0x000000370c067812 */ /* 0x000fc800078ec0ff */
[----:B------:R-:W-:Y:S02]  /*1a420*/  ISETP.GE.U32.AND P0, PT, R6, 0x28, PT ;  /* 0x000000280600780c */ /* 0x000fe40003f06070 */
[----:B------:R-:W-:Y:S02]  /*1a430*/  LEA.HI R27, R12, -R25, RZ, 0x1a ;  /* 0x800000190c1b7211 */ /* 0x000fe400078fd0ff */
[----:B------:R-:W-:Y:S01]  /*1a440*/  @P1 LOP3.LUT R12, R16, 0x3f, RZ, 0x3c, !PT ;  /* 0x0000003f100c1812 */ /* 0x000fe200078e3cff */
[----:B-----5:R-:W-:Y:S02]  /*1a450*/  @P1 IMAD.SHL.U32 R15, R14, 0x2, RZ ;  /* 0x000000020e0f1824 */ /* 0x020fe400078e00ff */
[----:B------:R-:W-:-:S03]  /*1a460*/  IMAD R27, R27, 0x8, R0 ;  /* 0x000000081b1b7824 */ /* 0x000fc600078e0200 */
[----:B------:R-:W-:-:S03]  /*1a470*/  @P1 SHF.L.U32 R12, R15, R12, RZ ;  /* 0x0000000c0f0c1219 */ /* 0x000fc600000006ff */
[----:B------:R-:W4:Y:S04]  /*1a480*/  @P0 LDL.64 R14, [R27] ;  /* 0x000000001b0e0983 */ /* 0x000f280000100a00 */
[----:B------:R-:W5:Y:S01]  /*1a490*/  @P0 LDL R29, [R27+0x8] ;  /* 0x000008001b1d0983 */ /* 0x000f620000100800 */
[----:B--2---:R-:W-:-:S04]  /*1a4a0*/  @P1 SHF.R.U64 R23, R22, R16, R23 ;  /* 0x0000001016171219 */ /* 0x004fc80000001217 */
[----:B------:R-:W-:Y:S02]  /*1a4b0*/  @P1 LOP3.LUT R12, R12, R23, RZ, 0xfc, !PT ;  /* 0x000000170c0c1212 */ /* 0x000fe400078efcff */
[----:B---3--:R-:W-:Y:S01]  /*1a4c0*/  @!P1 SHF.R.U64 R12, R8, R16, R9 ;  /* 0x00000010080c9219 */ /* 0x008fe20000001209 */
[----:B------:R-:W-:-:S05]  /*1a4d0*/  VIADD R8, R26, 0x190 ;  /* 0x000001901a087836 */ /* 0x000fca0000000000 */
[----:B------:R-:W-:-:S04]  /*1a4e0*/  LOP3.LUT R9, R8, 0x30, RZ, 0xc0, !PT ;  /* 0x0000003008097812 */ /* 0x000fc800078ec0ff */
[----:B------:R-:W-:Y:S02]  /*1a4f0*/  ISETP.GE.U32.AND P1, PT, R9, 0x28, PT ;  /* 0x000000280900780c */ /* 0x000fe40003f26070 */
[----:B------:R-:W-:-:S05]  /*1a500*/  LEA.HI R23, R8, -R25, RZ, 0x1a ;  /* 0x8000001908177211 */ /* 0x000fca00078fd0ff */
[----:B------:R-:W-:Y:S01]  /*1a510*/  IMAD R30, R23, 0x8, R0 ;  /* 0x00000008171e7824 */ /* 0x000fe200078e0200 */
[----:B----4-:R-:W-:Y:S02]  /*1a520*/  @P0 SHF.R.U64 R23, R14, R6, R15 ;  /* 0x000000060e170219 */ /* 0x010fe4000000120f */
[----:B------:R-:W2:Y:S04]  /*1a530*/  @!P0 LDL.64 R14, [R27] ;  /* 0x000000001b0e8983 */ /* 0x000ea80000100a00 */
[----:B------:R-:W3:Y:S01]  /*1a540*/  @P1 LDL R16, [R30+0x8] ;  /* 0x000008001e101983 */ /* 0x000ee20000100800 */
[----:B-----5:R-:W-:Y:S01]  /*1a550*/  @P0 IMAD.SHL.U32 R29, R29, 0x2, RZ ;  /* 0x000000021d1d0824 */ /* 0x020fe200078e00ff */
[----:B------:R-:W-:-:S04]  /*1a560*/  @P0 LOP3.LUT R8, R6, 0x3f, RZ, 0x3c, !PT ;  /* 0x0000003f06080812 */ /* 0x000fc800078e3cff */
[----:B------:R-:W-:Y:S02]  /*1a570*/  @P0 SHF.L.U32 R8, R29, R8, RZ ;  /* 0x000000081d080219 */ /* 0x000fe400000006ff */
[----:B------:R-:W4:Y:S02]  /*1a580*/  @P1 LDL.64 R28, [R30] ;  /* 0x000000001e1c1983 */ /* 0x000f240000100a00 */
[----:B------:R-:W-:Y:S02]  /*1a590*/  @P0 LOP3.LUT R8, R8, R23, RZ, 0xfc, !PT ;  /* 0x0000001708080212 */ /* 0x000fe400078efcff */
[----:B------:R-:W5:Y:S01]  /*1a5a0*/  @!P1 LDL.64 R22, [R30] ;  /* 0x000000001e169983 */ /* 0x000f620000100a00 */
[----:B------:R-:W-:Y:S01]  /*1a5b0*/  IMAD.WIDE.U32 R2, R24, 0x8, R2 ;  /* 0x0000000818027825 */ /* 0x000fe200078e0002 */
[----:B--2---:R-:W-:Y:S02]  /*1a5c0*/  @!P0 SHF.R.U64 R8, R14, R6, R15 ;  /* 0x000000060e088219 */ /* 0x004fe4000000120f */
[----:B------:R-:W-:Y:S01]  /*1a5d0*/  @P1 LOP3.LUT R6, R9, 0x3f, RZ, 0x3c, !PT ;  /* 0x0000003f09061812 */ /* 0x000fe200078e3cff */
[----:B---3--:R-:W-:-:S05]  /*1a5e0*/  @P1 IMAD.SHL.U32 R15, R16, 0x2, RZ ;  /* 0x00000002100f1824 */ /* 0x008fca00078e00ff */
[----:B------:R-:W-:Y:S01]  /*1a5f0*/  @P1 SHF.L.U32 R14, R15, R6, RZ ;  /* 0x000000060f0e1219 */ /* 0x000fe200000006ff */
[----:B------:R-:W-:-:S05]  /*1a600*/  VIADD R6, R26, 0x1a9 ;  /* 0x000001a91a067836 */ /* 0x000fca0000000000 */
[----:B------:R-:W-:-:S04]  /*1a610*/  LOP3.LUT R16, R6, 0x29, RZ, 0xc0, !PT ;  /* 0x0000002906107812 */ /* 0x000fc800078ec0ff */
[----:B------:R-:W-:Y:S02]  /*1a620*/  ISETP.GE.U32.AND P2, PT, R16, 0x28, PT ;  /* 0x000000281000780c */ /* 0x000fe40003f46070 */
[----:B----4-:R-:W-:Y:S02]  /*1a630*/  @P1 SHF.R.U64 R29, R28, R9, R29 ;  /* 0x000000091c1d1219 */ /* 0x010fe4000000121d */
[----:B------:R-:W-:Y:S02]  /*1a640*/  LEA.HI R15, R6, -R25, RZ, 0x1a ;  /* 0x80000019060f7211 */ /* 0x000fe400078fd0ff */
[----:B------:R-:W-:-:S03]  /*1a650*/  @P1 LOP3.LUT R6, R14, R29, RZ, 0xfc, !PT ;  /* 0x0000001d0e061212 */ /* 0x000fc600078efcff */
[----:B------:R-:W-:Y:S01]  /*1a660*/  IMAD R14, R15, 0x8, R0 ;  /* 0x000000080f0e7824 */ /* 0x000fe200078e0200 */
[----:B-----5:R-:W-:-:S04]  /*1a670*/  @!P1 SHF.R.U64 R6, R22, R9, R23 ;  /* 0x0000000916069219 */ /* 0x020fc80000001217 */
[----:B------:R-:W2:Y:S01]  /*1a680*/  @P2 LDL R9, [R14+0x8] ;  /* 0x000008000e092983 */ /* 0x000ea20000100800 */
[----:B------:R-:W-:-:S04]  /*1a690*/  LOP3.LUT R15, R26, 0x20, RZ, 0xc0, !PT ;  /* 0x000000201a0f7812 */ /* 0x000fc800078ec0ff */
[----:B------:R-:W-:Y:S02]  /*1a6a0*/  SHF.R.U64 R15, R4, R15, R5 ;  /* 0x0000000f040f7219 */ /* 0x000fe40000001205 */
[----:B------:R-:W3:Y:S02]  /*1a6b0*/  @P2 LDL.64 R4, [R14] ;  /* 0x000000000e042983 */ /* 0x000ee40000100a00 */
[----:B------:R-:W-:Y:S02]  /*1a6c0*/  LOP3.LUT R22, R15, 0x1ffffff, RZ, 0xc0, !PT ;  /* 0x01ffffff0f167812 */ /* 0x000fe400078ec0ff */
[----:B------:R-:W4:Y:S01]  /*1a6d0*/  @!P2 LDL.64 R14, [R14] ;  /* 0x000000000e0ea983 */ /* 0x000f220000100a00 */
[----:B------:R-:W-:-:S05]  /*1a6e0*/  VIADD R28, R26, 0x1db ;  /* 0x000001db1a1c7836 */ /* 0x000fca0000000000 */
[----:B------:R-:W-:Y:S01]  /*1a6f0*/  LOP3.LUT R24, R28, 0x3b, RZ, 0xc0, !PT ;  /* 0x0000003b1c187812 */ /* 0x000fe200078ec0ff */
[----:B------:R-:W-:-:S03]  /*1a700*/  IMAD.MOV.U32 R23, RZ, RZ, RZ ;  /* 0x000000ffff177224 */ /* 0x000fc600078e00ff */
[----:B------:R-:W-:Y:S02]  /*1a710*/  ISETP.GE.U32.AND P1, PT, R24, 0x28, PT ;  /* 0x000000281800780c */ /* 0x000fe40003f26070 */
[----:B------:R-:W-:Y:S01]  /*1a720*/  LEA.HI R27, R28, -R25, RZ, 0x1a ;  /* 0x800000191c1b7211 */ /* 0x000fe200078fd0ff */
[----:B------:R0:W-:Y:S02]  /*1a730*/  STG.E.64 desc[UR4][R2.64], R22 ;  /* 0x0000001602007986 */ /* 0x0001e4000c101b04 */
[----:B0-----:R-:W-:Y:S02]  /*1a740*/  LOP3.LUT R22, R17, 0x1ffffff, RZ, 0xc0, !PT ;  /* 0x01ffffff11167812 */ /* 0x001fe400078ec0ff */
[----:B------:R-:W-:-:S06]  /*1a750*/  IMAD R17, R27, 0x8, R0 ;  /* 0x000000081b117824 */ /* 0x000fcc00078e0200 */
[----:B------:R-:W5:Y:S01]  /*1a760*/  @P1 LDL R27, [R17+0x8] ;  /* 0x00000800111b1983 */ /* 0x000f620000100800 */
[----:B------:R-:W-:Y:S01]  /*1a770*/  LOP3.LUT R28, R19, 0x1ffffff, RZ, 0xc0, !PT ;  /* 0x01ffffff131c7812 */ /* 0x000fe200078ec0ff */
[----:B------:R-:W-:Y:S02]  /*1a780*/  IMAD.MOV.U32 R29, RZ, RZ, RZ ;  /* 0x000000ffff1d7224 */ /* 0x000fe400078e00ff */
[----:B------:R-:W-:-:S03]  /*1a790*/  VIADD R32, R26, 0x1f4 ;  /* 0x000001f41a207836 */ /* 0x000fc60000000000 */
[----:B------:R0:W-:Y:S04]  /*1a7a0*/  STG.E.64 desc[UR4][R2.64+0x300], R28 ;  /* 0x0003001c02007986 */ /* 0x0001e8000c101b04 */
[----:B------:R1:W-:Y:S01]  /*1a7b0*/  STG.E.64 desc[UR4][R2.64+0x100], R22 ;  /* 0x0001001602007986 */ /* 0x0003e2000c101b04 */
[----:B0-----:R-:W-:Y:S02]  /*1a7c0*/  LOP3.LUT R28, R7, 0x1ffffff, RZ, 0xc0, !PT ;  /* 0x01ffffff071c7812 */ /* 0x001fe400078ec0ff */
[----:B------:R-:W-:Y:S02]  /*1a7d0*/  @P2 LOP3.LUT R7, R16, 0x3f, RZ, 0x3c, !PT ;  /* 0x0000003f10072812 */ /* 0x000fe400078e3cff */
[----:B-1----:R-:W-:Y:S01]  /*1a7e0*/  LOP3.LUT R22, R11, 0x1ffffff, RZ, 0xc0, !PT ;  /* 0x01ffffff0b167812 */ /* 0x002fe200078ec0ff */
[----:B------:R-:W-:Y:S01]  /*1a7f0*/  VIADD R11, R26, 0x20d ;  /* 0x0000020d1a0b7836 */ /* 0x000fe20000000000 */
[----:B------:R-:W-:Y:S04]  /*1a800*/  STG.E.64 desc[UR4][R2.64+0x500], R28 ;  /* 0x0005001c02007986 */ /* 0x000fe8000c101b04 */
[----:B------:R0:W-:Y:S01]  /*1a810*/  STG.E.64 desc[UR4][R2.64+0x200], R22 ;  /* 0x0002001602007986 */ /* 0x0001e2000c101b04 */
[----:B------:R-:W-:Y:S01]  /*1a820*/  LOP3.LUT R30, R21, 0x1ffffff, RZ, 0xc0, !PT ;  /* 0x01ffffff151e7812 */ /* 0x000fe200078ec0ff */
[----:B------:R-:W-:Y:S01]  /*1a830*/  IMAD.MOV.U32 R21, RZ, RZ, RZ ;  /* 0x000000ffff157224 */ /* 0x000fe200078e00ff */
[----:B------:R-:W-:Y:S01]  /*1a840*/  LOP3.LUT R20, R20, 0x1ffffff, RZ, 0xc0, !PT ;  /* 0x01ffffff14147812 */ /* 0x000fe200078ec0ff */
[----:B0-----:R-:W5:Y:S01]  /*1a850*/  @P1 LDL.64 R22, [R17] ;  /* 0x0000000011161983 */ /* 0x001f620000100a00 */
[----:B------:R-:W-:Y:S01]  /*1a860*/  LOP3.LUT R18, R18, 0x1ffffff, RZ, 0xc0, !PT ;  /* 0x01ffffff12127812 */ /* 0x000fe200078ec0ff */
[----:B------:R-:W-:-:S02]  /*1a870*/  IMAD.MOV.U32 R19, RZ, RZ, RZ ;  /* 0x000000ffff137224 */ /* 0x000fc400078e00ff */
[----:B------:R-:W-:Y:S04]  /*1a880*/  STG.E.64 desc[UR4][R2.64+0x700], R20 ;  /* 0x0007001402007986 */ /* 0x000fe8000c101b04 */
[----:B------:R0:W-:Y:S01]  /*1a890*/  STG.E.64 desc[UR4][R2.64+0xa00], R18 ;  /* 0x000a001202007986 */ /* 0x0001e2000c101b04 */
[----:B------:R-:W-:Y:S02]  /*1a8a0*/  LOP3.LUT R10, R10, 0x1ffffff, RZ, 0xc0, !PT ;  /* 0x01ffffff0a0a7812 */ /* 0x000fe400078ec0ff */
[----:B0-----:R-:W-:Y:S01]  /*1a8b0*/  LOP3.LUT R18, R13, 0x1ffffff, RZ, 0xc0, !PT ;  /* 0x01ffffff0d127812 */ /* 0x001fe200078ec0ff */
[----:B------:R-:W-:Y:S01]  /*1a8c0*/  IMAD.MOV.U32 R31, RZ, RZ, RZ ;  /* 0x000000ffff1f7224 */ /* 0x000fe200078e00ff */
[----:B------:R-:W-:-:S04]  /*1a8d0*/  @P1 LOP3.LUT R21, R24, 0x3f, RZ, 0x3c, !PT ;  /* 0x0000003f18151812 */ /* 0x000fc800078e3cff */
[----:B------:R-:W-:Y:S04]  /*1a8e0*/  STG.E.64 desc[UR4][R2.64+0x600], R30 ;  /* 0x0006001e02007986 */ /* 0x000fe8000c101b04 */
[----:B------:R-:W-:Y:S01]  /*1a8f0*/  STG.E.64 desc[UR4][R2.64+0xc00], R18 ;  /* 0x000c001202007986 */ /* 0x000fe2000c101b04 */
[----:B--2---:R-:W-:-:S05]  /*1a900*/  @P2 IMAD.SHL.U32 R34, R9, 0x2, RZ ;  /* 0x0000000209222824 */ /* 0x004fca00078e00ff */
[----:B------:R-:W-:Y:S02]  /*1a910*/  @P2 SHF.L.U32 R9, R34, R7, RZ ;  /* 0x0000000722092219 */ /* 0x000fe400000006ff */
[----:B------:R-:W-:Y:S02]  /*1a920*/  LOP3.LUT R7, R32, 0x34, RZ, 0xc0, !PT ;  /* 0x0000003420077812 */ /* 0x000fe400078ec0ff */
[----:B---3--:R-:W-:Y:S02]  /*1a930*/  @P2 SHF.R.U64 R4, R4, R16, R5 ;  /* 0x0000001004042219 */ /* 0x008fe40000001205 */
[----:B------:R-:W-:Y:S02]  /*1a940*/  ISETP.GE.U32.AND P0, PT, R7, 0x28, PT ;  /* 0x000000280700780c */ /* 0x000fe40003f06070 */
[----:B------:R-:W-:Y:S02]  /*1a950*/  LEA.HI R5, R32, -R25, RZ, 0x1a ;  /* 0x8000001920057211 */ /* 0x000fe400078fd0ff */
[----:B------:R-:W-:-:S02]  /*1a960*/  @P2 LOP3.LUT R9, R9, R4, RZ, 0xfc, !PT ;  /* 0x0000000409092212 */ /* 0x000fc400078efcff */
[----:B----4-:R-:W-:Y:S01]  /*1a970*/  @!P2 SHF.R.U64 R9, R14, R16, R15 ;  /* 0x000000100e09a219 */ /* 0x010fe2000000120f */
[----:B------:R-:W-:Y:S01]  /*1a980*/  IMAD R28, R5, 0x8, R0 ;  /* 0x00000008051c7824 */ /* 0x000fe200078e0200 */
[C---:B------:R-:W-:Y:S01]  /*1a990*/  LOP3.LUT R16, R11.reuse, 0x2d, RZ, 0xc0, !PT ;  /* 0x0000002d0b107812 */ /* 0x040fe200078ec0ff */
[----:B------:R-:W2:Y:S03]  /*1a9a0*/  @!P1 LDL.64 R4, [R17] ;  /* 0x0000000011049983 */ /* 0x000ea60000100a00 */
[----:B------:R-:W-:Y:S01]  /*1a9b0*/  ISETP.GE.U32.AND P3, PT, R16, 0x28, PT ;  /* 0x000000281000780c */ /* 0x000fe20003f66070 */
[----:B------:R-:W3:Y:S01]  /*1a9c0*/  @P0 LDL.64 R14, [R28] ;  /* 0x000000001c0e0983 */ /* 0x000ee20000100a00 */
[----:B------:R-:W-:-:S03]  /*1a9d0*/  LEA.HI R11, R11, -R25, RZ, 0x1a ;  /* 0x800000190b0b7211 */ /* 0x000fc600078fd0ff */
[----:B------:R-:W4:Y:S02]  /*1a9e0*/  @P0 LDL R17, [R28+0x8] ;  /* 0x000008001c110983 */ /* 0x000f240000100800 */
[----:B------:R-:W-:Y:S02]  /*1a9f0*/  IMAD R20, R11, 0x8, R0 ;  /* 0x000000080b147824 */ /* 0x000fe400078e0200 */
[----:B------:R-:W-:-:S04]  /*1aa00*/  IMAD.MOV.U32 R11, RZ, RZ, RZ ;  /* 0x000000ffff0b7224 */ /* 0x000fc800078e00ff */
[----:B------:R-:W3:Y:S04]  /*1aa10*/  @P3 LDL R13, [R20+0x8] ;  /* 0x00000800140d3983 */ /* 0x000ee80000100800 */
[----:B------:R0:W-:Y:S04]  /*1aa20*/  STG.E.64 desc[UR4][R2.64+0xb00], R10 ;  /* 0x000b000a02007986 */ /* 0x0001e8000c101b04 */
[----:B------:R-:W3:Y:S04]  /*1aa30*/  @!P0 LDL.64 R28, [R28] ;  /* 0x000000001c1c8983 */ /* 0x000ee80000100a00 */
[----:B0-----:R-:W3:Y:S01]  /*1aa40*/  @P3 LDL.64 R10, [R20] ;  /* 0x00000000140a3983 */ /* 0x001ee20000100a00 */
[----:B-----5:R-:W-:-:S05]  /*1aa50*/  @P1 IMAD.SHL.U32 R30, R27, 0x2, RZ ;  /* 0x000000021b1e1824 */ /* 0x020fca00078e00ff */
[----:B------:R-:W-:Y:S02]  /*1aa60*/  @P1 SHF.L.U32 R18, R30, R21, RZ ;  /* 0x000000151e121219 */ /* 0x000fe400000006ff */
[----:B------:R-:W5:Y:S01]  /*1aa70*/  @!P3 LDL.64 R20, [R20] ;  /* 0x000000001414b983 */ /* 0x000f620000100a00 */
[----:B------:R-:W-:Y:S02]  /*1aa80*/  @P0 LOP3.LUT R19, R7, 0x3f, RZ, 0x3c, !PT ;  /* 0x0000003f07130812 */ /* 0x000fe400078e3cff */
[----:B------:R-:W-:Y:S02]  /*1aa90*/  @P1 SHF.R.U64 R23, R22, R24, R23 ;  /* 0x0000001816171219 */ /* 0x000fe40000001217 */
[----:B------:R-:W-:Y:S02]  /*1aaa0*/  LOP3.LUT R22, R12, 0x1ffffff, RZ, 0xc0, !PT ;  /* 0x01ffffff0c167812 */ /* 0x000fe400078ec0ff */
[----:B------:R-:W-:Y:S02]  /*1aab0*/  @P1 LOP3.LUT R12, R18, R23, RZ, 0xfc, !PT ;  /* 0x00000017120c1212 */ /* 0x000fe400078efcff */
[----:B------:R-:W-:Y:S01]  /*1aac0*/  LOP3.LUT R18, R8, 0x1ffffff, RZ, 0xc0, !PT ;  /* 0x01ffffff08127812 */ /* 0x000fe200078ec0ff */
[----:B------:R-:W-:-:S05]  /*1aad0*/  IMAD.MOV.U32 R23, RZ, RZ, RZ ;  /* 0x000000ffff177224 */ /* 0x000fca00078e00ff */
[----:B------:R0:W-:Y:S01]  /*1aae0*/  STG.E.64 desc[UR4][R2.64+0xe00], R22 ;  /* 0x000e001602007986 */ /* 0x0001e2000c101b04 */
[----:B------:R-:W-:Y:S02]  /*1aaf0*/  LOP3.LUT R6, R6, 0x1ffffff, RZ, 0xc0, !PT ;  /* 0x01ffffff06067812 */ /* 0x000fe400078ec0ff */
[----:B--2---:R-:W-:Y:S01]  /*1ab00*/  @!P1 SHF.R.U64 R12, R4, R24, R5 ;  /* 0x00000018040c9219 */ /* 0x004fe20000001205 */
[----:B------:R-:W-:Y:S02]  /*1ab10*/  VIADD R4, R26, 0x23f ;  /* 0x0000023f1a047836 */ /* 0x000fe40000000000 */
[----:B----4-:R-:W-:-:S03]  /*1ab20*/  @P0 IMAD.SHL.U32 R24, R17, 0x2, RZ ;  /* 0x0000000211180824 */ /* 0x010fc600078e00ff */
[----:B------:R-:W-:Y:S02]  /*1ab30*/  LOP3.LUT R5, R4, 0x3f, RZ, 0xc0, !PT ;  /* 0x0000003f04057812 */ /* 0x000fe400078ec0ff */
[----:B------:R-:W-:Y:S01]  /*1ab40*/  @P0 SHF.L.U32 R8, R24, R19, RZ ;  /* 0x0000001318080219 */ /* 0x000fe200000006ff */
[----:B------:R-:W-:Y:S01]  /*1ab50*/  VIADD R24, R26, 0x258 ;  /* 0x000002581a187836 */ /* 0x000fe20000000000 */
[----:B---3--:R-:W-:Y:S02]  /*1ab60*/  @P0 SHF.R.U64 R15, R14, R7, R15 ;  /* 0x000000070e0f0219 */ /* 0x008fe4000000120f */
[----:B------:R-:W-:Y:S01]  /*1ab70*/  ISETP.GE.U32.AND P1, PT, R5, 0x28, PT ;  /* 0x000000280500780c */ /* 0x000fe20003f26070 */
[----:B0-----:R-:W-:Y:S01]  /*1ab80*/  @P3 IMAD.SHL.U32 R22, R13, 0x2, RZ ;  /* 0x000000020d163824 */ /* 0x001fe200078e00ff */
[----:B------:R-:W-:Y:S02]  /*1ab90*/  LOP3.LUT R14, R24, 0x38, RZ, 0xc0, !PT ;  /* 0x00000038180e7812 */ /* 0x000fe400078ec0ff */
[----:B------:R-:W-:-:S02]  /*1aba0*/  LEA.HI R17, R4, -R25, RZ, 0x1a ;  /* 0x8000001904117211 */ /* 0x000fc400078fd0ff */
[----:B------:R-:W-:Y:S02]  /*1abb0*/  @P0 LOP3.LUT R8, R8, R15, RZ, 0xfc, !PT ;  /* 0x0000000f08080212 */ /* 0x000fe400078efcff */
[----:B------:R-:W-:Y:S01]  /*1abc0*/  @P3 LOP3.LUT R15, R16, 0x3f, RZ, 0x3c, !PT ;  /* 0x0000003f100f3812 */ /* 0x000fe200078e3cff */
[----:B------:R-:W-:Y:S01]  /*1abd0*/  IMAD.MOV.U32 R19, RZ, RZ, RZ ;  /* 0x000000ffff137224 */ /* 0x000fe200078e00ff */
[----:B------:R-:W-:Y:S01]  /*1abe0*/  ISETP.GE.U32.AND P2, PT, R14, 0x28, PT ;  /* 0x000000280e00780c */ /* 0x000fe20003f46070 */
[----:B------:R-:W-:Y:S01]  /*1abf0*/  IMAD R13, R17, 0x8, R0 ;  /* 0x00000008110d7824 */ /* 0x000fe200078e0200 */
[----:B------:R-:W-:Y:S02]  /*1ac00*/  @P3 SHF.L.U32 R17, R22, R15, RZ ;  /* 0x0000000f16113219 */ /* 0x000fe400000006ff */
[----:B------:R-:W-:Y:S01]  /*1ac10*/  LEA.HI R15, R24, -R25, RZ, 0x1a ;  /* 0x80000019180f7211 */ /* 0x000fe200078fd0ff */
[----:B------:R0:W-:Y:S01]  /*1ac20*/  STG.E.64 desc[UR4][R2.64+0xf00], R18 ;  /* 0x000f001202007986 */ /* 0x0001e2000c101b04 */
[----:B------:R-:W-:-:S03]  /*1ac30*/  @P3 SHF.R.U64 R10, R10, R16, R11 ;  /* 0x000000100a0a3219 */ /* 0x000fc6000000120b */
[----:B------:R-:W-:Y:S01]  /*1ac40*/  IMAD R15, R15, 0x8, R0 ;  /* 0x000000080f0f7824 */ /* 0x000fe200078e0200 */
[----:B------:R-:W-:Y:S02]  /*1ac50*/  @P3 LOP3.LUT R24, R17, R10, RZ, 0xfc, !PT ;  /* 0x0000000a11183212 */ /* 0x000fe400078efcff */
[----:B------:R-:W2:Y:S04]  /*1ac60*/  @P1 LDL.64 R10, [R13] ;  /* 0x000000000d0a1983 */ /* 0x000ea80000100a00 */
[----:B------:R-:W3:Y:S04]  /*1ac70*/  @P2 LDL R22, [R15+0x8] ;  /* 0x000008000f162983 */ /* 0x000ee80000100800 */
[----:B0-----:R-:W4:Y:S01]  /*1ac80*/  @P1 LDL R18, [R13+0x8] ;  /* 0x000008000d121983 */ /* 0x001f220000100800 */
[----:B------:R-:W-:Y:S01]  /*1ac90*/  VIADD R19, R26, 0x271 ;  /* 0x000002711a137836 */ /* 0x000fe20000000000 */
[----:B------:R-:W-:Y:S01]  /*1aca0*/  @!P0 SHF.R.U64 R8, R28, R7, R29 ;  /* 0x000000071c088219 */ /* 0x000fe2000000121d */
[----:B------:R-:W-:-:S03]  /*1acb0*/  IMAD.MOV.U32 R7, RZ, RZ, RZ ;  /* 0x000000ffff077224 */ /* 0x000fc600078e00ff */
[----:B------:R-:W-:Y:S02]  /*1acc0*/  LOP3.LUT R23, R19, 0x31, RZ, 0xc0, !PT ;  /* 0x0000003113177812 */ /* 0x000fe400078ec0ff */
[----:B-----5:R-:W-:Y:S02]  /*1acd0*/  @!P3 SHF.R.U64 R24, R20, R16, R21 ;  /* 0x000000101418b219 */ /* 0x020fe40000001215 */
[----:B------:R-:W-:Y:S01]  /*1ace0*/  ISETP.GE.U32.AND P0, PT, R23, 0x28, PT ;  /* 0x000000281700780c */ /* 0x000fe20003f06070 */
[----:B------:R-:W5:Y:S01]  /*1acf0*/  @P2 LDL.64 R16, [R15] ;  /* 0x000000000f102983 */ /* 0x000f620000100a00 */
[----:B------:R-:W-:Y:S01]  /*1ad00*/  LEA.HI R19, R19, -R25, RZ, 0x1a ;  /* 0x8000001913137211 */ /* 0x000fe200078fd0ff */
[----:B------:R-:W-:Y:S02]  /*1ad10*/  IMAD.MOV.U32 R21, RZ, RZ, RZ ;  /* 0x000000ffff157224 */ /* 0x000fe400078e00ff */
[----:B------:R0:W-:Y:S01]  /*1ad20*/  STG.E.64 desc[UR4][R2.64+0x1000], R6 ;  /* 0x0010000602007986 */ /* 0x0001e2000c101b04 */
[----:B------:R-:W-:Y:S01]  /*1ad30*/  LOP3.LUT R20, R9, 0x1ffffff, RZ, 0xc0, !PT ;  /* 0x01ffffff09147812 */ /* 0x000fe200078ec0ff */
[----:B------:R-:W-:Y:S01]  /*1ad40*/  IMAD R19, R19, 0x8, R0 ;  /* 0x0000000813137824 */ /* 0x000fe200078e0200 */
[----:B------:R-:W-:-:S03]  /*1ad50*/  LOP3.LUT R12, R12, 0x1ffffff, RZ, 0xc0, !PT ;  /* 0x01ffffff0c0c7812 */ /* 0x000fc600078ec0ff */
[----:B------:R1:W-:Y:S04]  /*1ad60*/  STG.E.64 desc[UR4][R2.64+0x1100], R20 ;  /* 0x0011001402007986 */ /* 0x0003e8000c101b04 */
[----:B0-----:R0:W5:Y:S04]  /*1ad70*/  @!P1 LDL.64 R6, [R13] ;  /* 0x000000000d069983 */ /* 0x0011680000100a00 */
[----:B-1----:R-:W5:Y:S01]  /*1ad80*/  @!P2 LDL.64 R20, [R15] ;  /* 0x000000000f14a983 */ /* 0x002f620000100a00 */
[----:B0-----:R-:W-:-:S05]  /*1ad90*/  IMAD.MOV.U32 R13, RZ, RZ, RZ ;  /* 0x000000ffff0d7224 */ /* 0x001fca00078e00ff */
[----:B------:R0:W-:Y:S04]  /*1ada0*/  STG.E.64 desc[UR4][R2.64+0x1300], R12 ;  /* 0x0013000c02007986 */ /* 0x0001e8000c101b04 */
[----:B------:R-:W5:Y:S04]  /*1adb0*/  @P0 LDL R15, [R19+0x8] ;  /* 0x00000800130f0983 */ /* 0x000f680000100800 */
[----:B0-----:R-:W5:Y:S01]  /*1adc0*/  @P0 LDL.64 R12, [R19] ;  /* 0x00000000130c0983 */ /* 0x001f620000100a00 */
[----:B------:R-:W-:Y:S01]  /*1add0*/  LOP3.LUT R8, R8, 0x1ffffff, RZ, 0xc0, !PT ;  /* 0x01ffffff08087812 */ /* 0x000fe200078ec0ff */
[----:B------:R-:W-:-:S05]  /*1ade0*/  IMAD.MOV.U32 R9, RZ, RZ, RZ ;  /* 0x000000ffff097224 */ /* 0x000fca00078e00ff */
[----:B------:R0:W-:Y:S04]  /*1adf0*/  STG.E.64 desc[UR4][R2.64+0x1400], R8 ;  /* 0x0014000802007986 */ /* 0x0001e8000c101b04 */
[----:B0-----:R-:W5:Y:S01]  /*1ae00*/  @!P0 LDL.64 R8, [R19] ;  /* 0x0000000013088983 */ /* 0x001f620000100a00 */
[----:B------:R-:W-:Y:S01]  /*1ae10*/  @P1 LOP3.LUT R4, R4, 0x3f, RZ, 0xc, !PT ;  /* 0x0000003f04041812 */ /* 0x000fe200078e0cff */
[----:B----4-:R-:W-:Y:S02]  /*1ae20*/  @P1 IMAD.SHL.U32 R27, R18, 0x2, RZ ;  /* 0x00000002121b1824 */ /* 0x010fe400078e00ff */
[----:B---3--:R-:W-:-:S03]  /*1ae30*/  @P2 IMAD.SHL.U32 R22, R22, 0x2, RZ ;  /* 0x0000000216162824 */ /* 0x008fc600078e00ff */
[----:B------:R-:W-:Y:S02]  /*1ae40*/  @P1 SHF.L.U32 R4, R27, R4, RZ ;  /* 0x000000041b041219 */ /* 0x000fe400000006ff */
[----:B--2---:R-:W-:Y:S02]  /*1ae50*/  @P1 SHF.R.U64 R27, R10, R5, R11 ;  /* 0x000000050a1b1219 */ /* 0x004fe4000000120b */
[----:B------:R-:W-:Y:S01]  /*1ae60*/  @P2 LOP3.LUT R11, R14, 0x3f, RZ, 0x3c, !PT ;  /* 0x0000003f0e0b2812 */ /* 0x000fe200078e3cff */
[----:B------:R-:W-:Y:S01]  /*1ae70*/  VIADD R18, R26, 0x28a ;  /* 0x0000028a1a127836 */ /* 0x000fe20000000000 */
[----:B------:R-:W-:Y:S02]  /*1ae80*/  LOP3.LUT R10, R24, 0x1ffffff, RZ, 0xc0, !PT ;  /* 0x01ffffff180a7812 */ /* 0x000fe400078ec0ff */
[----:B------:R-:W-:Y:S01]  /*1ae90*/  @P2 SHF.L.U32 R22, R22, R11, RZ ;  /* 0x0000000b16162219 */ /* 0x000fe200000006ff */
[----:B------:R-:W-:Y:S01]  /*1aea0*/  IMAD.MOV.U32 R11, RZ, RZ, RZ ;  /* 0x000000ffff0b7224 */ /* 0x000fe200078e00ff */
[----:B-----5:R-:W-:Y:S01]  /*1aeb0*/  @P2 SHF.R.U64 R17, R16, R14, R17 ;  /* 0x0000000e10112219 */ /* 0x020fe20000001211 */
[----:B------:R-:W-:-:S03]  /*1aec0*/  VIADD R16, R26, 0x2bc ;  /* 0x000002bc1a107836 */ /* 0x000fc60000000000 */
[----:B------:R0:W-:Y:S01]  /*1aed0*/  STG.E.64 desc[UR4][R2.64+0x1500], R10 ;  /* 0x0015000a02007986 */ /* 0x0001e2000c101b04 */
[----:B------:R-:W-:Y:S02]  /*1aee0*/  @P1 LOP3.LUT R4, R4, R27, RZ, 0xfc, !PT ;  /* 0x0000001b04041212 */ /* 0x000fe400078efcff */
[----:B------:R-:W-:Y:S02]  /*1aef0*/  @!P1 SHF.R.U64 R4, R6, R5, R7 ;  /* 0x0000000506049219 */ /* 0x000fe40000001207 */
[----:B0-----:R-:W-:Y:S02]  /*1af00*/  LOP3.LUT R10, R18, 0x2a, RZ, 0xc0, !PT ;  /* 0x0000002a120a7812 */ /* 0x001fe400078ec0ff */
[----:B------:R-:W-:Y:S02]  /*1af10*/  @P2 LOP3.LUT R11, R22, R17, RZ, 0xfc, !PT ;  /* 0x00000011160b2212 */ /* 0x000fe400078efcff */
[----:B------:R-:W-:Y:S02]  /*1af20*/  ISETP.GE.U32.AND P1, PT, R10, 0x28, PT ;  /* 0x000000280a00780c */ /* 0x000fe40003f26070 */
[----:B------:R-:W-:-:S02]  /*1af30*/  LOP3.LUT R5, R16, 0x3c, RZ, 0xc0, !PT ;  /* 0x0000003c10057812 */ /* 0x000fc400078ec0ff */
[----:B------:R-:W-:Y:S02]  /*1af40*/  LEA.HI R17, R18, -R25, RZ, 0x1a ;  /* 0x8000001912117211 */ /* 0x000fe400078fd0ff */
[----:B------:R-:W-:Y:S02]  /*1af50*/  ISETP.GE.U32.AND P4, PT, R5, 0x28, PT ;  /* 0x000000280500780c */ /* 0x000fe40003f86070 */
[----:B------:R-:W-:Y:S01]  /*1af60*/  @P0 LOP3.LUT R7, R23, 0x3f, RZ, 0x3c, !PT ;  /* 0x0000003f17070812 */ /* 0x000fe200078e3cff */
[----:B------:R-:W-:Y:S02]  /*1af70*/  @P0 IMAD.SHL.U32 R18, R15, 0x2, RZ ;  /* 0x000000020f120824 */ /* 0x000fe400078e00ff */
[----:B------:R-:W-:Y:S01]  /*1af80*/  IMAD R6, R17, 0x8, R0 ;  /* 0x0000000811067824 */ /* 0x000fe200078e0200 */
[----:B------:R-:W-:Y:S01]  /*1af90*/  @!P2 SHF.R.U64 R11, R20, R14, R21 ;  /* 0x0000000e140ba219 */ /* 0x000fe20000001215 */
[----:B------:R-:W-:Y:S01]  /*1afa0*/  VIADD R14, R26, 0x2d5 ;  /* 0x000002d51a0e7836 */ /* 0x000fe20000000000 */
[----:B------:R-:W-:-:S02]  /*1afb0*/  @P0 SHF.L.U32 R21, R18, R7, RZ ;  /* 0x0000000712150219 */ /* 0x000fc400000006ff */
[----:B------:R-:W2:Y:S01]  /*1afc0*/  @P1 LDL R7, [R6+0x8] ;  /* 0x0000080006071983 */ /* 0x000ea20000100800 */
[----:B------:R-:W-:-:S03]  /*1afd0*/  @P0 SHF.R.U64 R12, R12, R23, R13 ;  /* 0x000000170c0c0219 */ /* 0x000fc6000000120d */
[----:B------:R-:W3:Y:S01]  /*1afe0*/  @!P1 LDL.64 R28, [R6] ;  /* 0x00000000061c9983 */ /* 0x000ee20000100a00 */
[----:B------:R-:W-:Y:S01]  /*1aff0*/  LEA.HI R13, R16, -R25, RZ, 0x1a ;  /* 0x80000019100d7211 */ /* 0x000fe200078fd0ff */
[----:B------:R-:W-:Y:S01]  /*1b000*/  VIADD R16, R26, 0x2ee ;  /* 0x000002ee1a107836 */ /* 0x000fe20000000000 */
[----:B------:R-:W-:-:S03]  /*1b010*/  LOP3.LUT R20, R14, 0x35, RZ, 0xc0, !PT ;  /* 0x000000350e147812 */ /* 0x000fc600078ec0ff */
[----:B------:R-:W-:Y:S01]  /*1b020*/  IMAD R22, R13, 0x8, R0 ;  /* 0x000000080d167824 */ /* 0x000fe200078e0200 */
[----:B------:R-:W-:Y:S02]  /*1b030*/  @P0 LOP3.LUT R21, R21, R12, RZ, 0xfc, !PT ;  /* 0x0000000c15150212 */ /* 0x000fe400078efcff */
[----:B------:R-:W-:Y:S02]  /*1b040*/  LEA.HI R17, R14, -R25, RZ, 0x1a ;  /* 0x800000190e117211 */ /* 0x000fe400078fd0ff */
[----:B------:R-:W-:Y:S01]  /*1b050*/  LOP3.LUT R12, R16, 0x2e, RZ, 0xc0, !PT ;  /* 0x0000002e100c7812 */ /* 0x000fe200078ec0ff */
[----:B------:R0:W4:Y:S01]  /*1b060*/  @P1 LDL.64 R14, [R6] ;  /* 0x00000000060e1983 */ /* 0x0001220000100a00 */
[----:B------:R-:W-:-:S03]  /*1b070*/  ISETP.GE.U32.AND P3, PT, R20, 0x28, PT ;  /* 0x000000281400780c */ /* 0x000fc60003f66070 */
[----:B------:R-:W5:Y:S01]  /*1b080*/  @P4 LDL R13, [R22+0x8] ;  /* 0x00000800160d4983 */ /* 0x000f620000100800 */
[----:B------:R-:W-:Y:S01]  /*1b090*/  ISETP.GE.U32.AND P2, PT, R12, 0x28, PT ;  /* 0x000000280c00780c */ /* 0x000fe20003f46070 */
[--C-:B------:R-:W-:Y:S01]  /*1b0a0*/  IMAD R24, R17, 0x8, R0.reuse ;  /* 0x0000000811187824 */ /* 0x100fe200078e0200 */
[----:B------:R-:W-:Y:S02]  /*1b0b0*/  LEA.HI R17, R16, -R25, RZ, 0x1a ;  /* 0x8000001910117211 */ /* 0x000fe400078fd0ff */
[----:B------:R-:W-:Y:S02]  /*1b0c0*/  @!P0 SHF.R.U64 R21, R8, R23, R9 ;  /* 0x0000001708158219 */ /* 0x000fe40000001209 */
[----:B------:R-:W3:Y:S01]  /*1b0d0*/  @P4 LDL.64 R8, [R22] ;  /* 0x0000000016084983 */ /* 0x000ee20000100a00 */
[----:B0-----:R-:W-:Y:S01]  /*1b0e0*/  IMAD R6, R17, 0x8, R0 ;  /* 0x0000000811067824 */ /* 0x001fe200078e0200 */
[----:B------:R-:W-:Y:S02]  /*1b0f0*/  LOP3.LUT R16, R4, 0x1ffffff, RZ, 0xc0, !PT ;  /* 0x01ffffff04107812 */ /* 0x000fe400078ec0ff */
[----:B------:R-:W3:Y:S01]  /*1b100*/  @P3 LDL R4, [R24+0x8] ;  /* 0x0000080018043983 */ /* 0x000ee20000100800 */
[----:B------:R-:W-:Y:S01]  /*1b110*/  LOP3.LUT R18, R11, 0x1ffffff, RZ, 0xc0, !PT ;  /* 0x01ffffff0b127812 */ /* 0x000fe200078ec0ff */
[----:B------:R-:W-:-:S02]  /*1b120*/  IMAD.MOV.U32 R17, RZ, RZ, RZ ;  /* 0x000000ffff117224 */ /* 0x000fc400078e00ff */
[----:B------:R-:W3:Y:S04]  /*1b130*/  @P2 LDL R11, [R6+0x8] ;  /* 0x00000800060b2983 */ /* 0x000ee80000100800 */
[----:B------:R0:W-:Y:S01]  /*1b140*/  STG.E.64 desc[UR4][R2.64+0x1700], R16 ;  /* 0x0017001002007986 */ /* 0x0001e2000c101b04 */
[----:B------:R-:W-:Y:S01]  /*1b150*/  IMAD.MOV.U32 R19, RZ, RZ, RZ ;  /* 0x000000ffff137224 */ /* 0x000fe200078e00ff */
[----:B------:R-:W-:Y:S02]  /*1b160*/  @P2 LOP3.LUT R27, R12, 0x3f, RZ, 0x3c, !PT ;  /* 0x0000003f0c1b2812 */ /* 0x000fe400078e3cff */
[----:B------:R-:W3:Y:S04]  /*1b170*/  @!P4 LDL.64 R22, [R22] ;  /* 0x000000001616c983 */ /* 0x000ee80000100a00 */
[----:B0-----:R-:W3:Y:S04]  /*1b180*/  @P3 LDL.64 R16, [R24] ;  /* 0x0000000018103983 */ /* 0x001ee80000100a00 */
[----:B------:R0:W-:Y:S02]  /*1b190*/  STG.E.64 desc[UR4][R2.64+0x1800], R18 ;  /* 0x0018001202007986 */ /* 0x0001e4000c101b04 */
[----:B0-----:R-:W-:-:S05]  /*1b1a0*/  LOP3.LUT R18, R21, 0x1ffffff, RZ, 0xc0, !PT ;  /* 0x01ffffff15127812 */ /* 0x001fca00078ec0ff */
[----:B------:R0:W-:Y:S02]  /*1b1b0*/  STG.E.64 desc[UR4][R2.64+0x1900], R18 ;  /* 0x0019001202007986 */ /* 0x0001e4000c101b04 */
[----:B0-----:R-:W-:Y:S01]  /*1b1c0*/  @P3 LOP3.LUT R18, R20, 0x3f, RZ, 0x3c, !PT ;  /* 0x0000003f14123812 */ /* 0x001fe200078e3cff */
[----:B--2---:R-:W-:Y:S01]  /*1b1d0*/  @P1 IMAD.SHL.U32 R30, R7, 0x2, RZ ;  /* 0x00000002071e1824 */ /* 0x004fe200078e00ff */
[----:B------:R-:W-:-:S04]  /*1b1e0*/  @P1 LOP3.LUT R7, R10, 0x3f, RZ, 0x3c, !PT ;  /* 0x0000003f0a071812 */ /* 0x000fc800078e3cff */
[----:B------:R-:W-:Y:S02]  /*1b1f0*/  @P1 SHF.L.U32 R21, R30, R7, RZ ;  /* 0x000000071e151219 */ /* 0x000fe400000006ff */
[----:B------:R-:W-:Y:S02]  /*1b200*/  @P4 LOP3.LUT R7, R5, 0x3f, RZ, 0x3c, !PT ;  /* 0x0000003f05074812 */ /* 0x000fe400078e3cff */
[----:B----4-:R-:W-:Y:S01]  /*1b210*/  @P1 SHF.R.U64 R32, R14, R10, R15 ;  /* 0x0000000a0e201219 */ /* 0x010fe2000000120f */
[----:B------:R-:W-:Y:S02]  /*1b220*/  VIADD R14, R26, 0xc8 ;  /* 0x000000c81a0e7836 */ /* 0x000fe40000000000 */
[----:B-----5:R-:W-:-:S05]  /*1b230*/  @P4 IMAD.SHL.U32 R30, R13, 0x2, RZ ;  /* 0x000000020d1e4824 */ /* 0x020fca00078e00ff */
[----:B------:R-:W-:Y:S02]  /*1b240*/  @P4 SHF.L.U32 R15, R30, R7, RZ ;  /* 0x000000071e0f4219 */ /* 0x000fe400000006ff */
[----:B------:R-:W-:-:S04]  /*1b250*/  LOP3.LUT R7, R14, 0x28, RZ, 0xc0, !PT ;  /* 0x000000280e077812 */ /* 0x000fc800078ec0ff */
[----:B------:R-:W-:Y:S02]  /*1b260*/  ISETP.NE.AND P0, PT, R7, 0x28, PT ;  /* 0x000000280700780c */ /* 0x000fe40003f05270 */
[----:B---3--:R-:W-:Y:S01]  /*1b270*/  @P4 SHF.R.U64 R8, R8, R5, R9 ;  /* 0x0000000508084219 */ /* 0x008fe20000001209 */
[----:B------:R-:W-:Y:S01]  /*1b280*/  @P3 IMAD.SHL.U32 R9, R4, 0x2, RZ ;  /* 0x0000000204093824 */ /* 0x000fe200078e00ff */
[----:B------:R-:W-:Y:S02]  /*1b290*/  LEA.HI R19, R14, -R25, RZ, 0x1a ;  /* 0x800000190e137211 */ /* 0x000fe400078fd0ff */
[----:B------:R-:W-:Y:S02]  /*1b2a0*/  @P1 LOP3.LUT R13, R21, R32, RZ, 0xfc, !PT ;  /* 0x00000020150d1212 */ /* 0x000fe400078efcff */
[----:B------:R-:W-:Y:S01]  /*1b2b0*/  @!P1 SHF.R.U64 R13, R28, R10, R29 ;  /* 0x0000000a1c0d9219 */ /* 0x000fe2000000121d */
[----:B------:R-:W-:Y:S01]  /*1b2c0*/  @P2 IMAD.SHL.U32 R10, R11, 0x2, RZ ;  /* 0x000000020b0a2824 */ /* 0x000fe200078e00ff */
[----:B------:R-:W-:Y:S01]  /*1b2d0*/  @P4 LOP3.LUT R4, R15, R8, RZ, 0xfc, !PT ;  /* 0x000000080f044212 */ /* 0x000fe200078efcff */
[----:B------:R-:W-:Y:S01]  /*1b2e0*/  IMAD R19, R19, 0x8, R0 ;  /* 0x0000000813137824 */ /* 0x000fe200078e0200 */
[----:B------:R-:W-:Y:S01]  /*1b2f0*/  @P3 SHF.L.U32 R18, R9, R18, RZ ;  /* 0x0000001209123219 */ /* 0x000fe200000006ff */
[----:B------:R-:W2:Y:S01]  /*1b300*/  @!P2 LDL.64 R14, [R6] ;  /* 0x00000000060ea983 */ /* 0x000ea20000100a00 */
[----:B------:R-:W-:-:S03]  /*1b310*/  @P2 SHF.L.U32 R27, R10, R27, RZ ;  /* 0x0000001b0a1b2219 */ /* 0x000fc600000006ff */
[----:B------:R0:W3:Y:S04]  /*1b320*/  @P2 LDL.64 R8, [R6] ;  /* 0x0000000006082983 */ /* 0x0000e80000100a00 */
[----:B------:R-:W4:Y:S01]  /*1b330*/  @!P3 LDL.64 R10, [R24] ;  /* 0x00000000180ab983 */ /* 0x000f220000100a00 */
[----:B------:R-:W-:-:S03]  /*1b340*/  @P3 SHF.R.U64 R21, R16, R20, R17 ;  /* 0x0000001410153219 */ /* 0x000fc60000001211 */
[----:B------:R-:W5:Y:S04]  /*1b350*/  @!P0 LDL R28, [R19+0x4] ;  /* 0x00000400131c8983 */ /* 0x000f680000100800 */
[----:B------:R-:W5:Y:S04]  /*1b360*/  @!P0 LDL R24, [R19+0x8] ;  /* 0x0000080013188983 */ /* 0x000f680000100800 */
[----:B------:R-:W2:Y:S01]  /*1b370*/  @P0 LDL.64 R16, [R19] ;  /* 0x0000000013100983 */ /* 0x000ea20000100a00 */
[----:B------:R-:W-:Y:S01]  /*1b380*/  @!P4 SHF.R.U64 R4, R22, R5, R23 ;  /* 0x000000051604c219 */ /* 0x000fe20000001217 */
[----:B------:R-:W-:Y:S01]  /*1b390*/  VIADD R5, R26, 0x64 ;  /* 0x000000641a057836 */ /* 0x000fe20000000000 */
[----:B------:R-:W-:Y:S01]  /*1b3a0*/  @P3 LOP3.LUT R18, R18, R21, RZ, 0xfc, !PT ;  /* 0x0000001512123212 */ /* 0x000fe200078efcff */
[----:B0-----:R-:W-:Y:S01]  /*1b3b0*/  VIADD R6, R26, 0xe1 ;  /* 0x000000e11a067836 */ /* 0x001fe20000000000 */
[----:B---3--:R-:W-:-:S02]  /*1b3c0*/  @P2 SHF.R.U64 R8, R8, R12, R9 ;  /* 0x0000000c08082219 */ /* 0x008fc40000001209 */
[----:B------:R-:W-:Y:S02]  /*1b3d0*/  LEA.HI R9, R5, -R25, RZ, 0x1a ;  /* 0x8000001905097211 */ /* 0x000fe400078fd0ff */
[----:B----4-:R-:W-:-:S03]  /*1b3e0*/  @!P3 SHF.R.U64 R18, R10, R20, R11 ;  /* 0x000000140a12b219 */ /* 0x010fc6000000120b */
[----:B------:R-:W-:Y:S01]  /*1b3f0*/  IMAD R10, R9, 0x8, R0 ;  /* 0x00000008090a7824 */ /* 0x000fe200078e0200 */
[----:B-----5:R-:W-:Y:S01]  /*1b400*/  @!P0 SHF.L.W.U32.HI R24, R28, 0x18, R24 ;  /* 0x000000181c188819 */ /* 0x020fe20000010e18 */
[----:B------:R-:W-:Y:S01]  /*1b410*/  VIADD R9, R26, 0x1c2 ;  /* 0x000001c21a097836 */ /* 0x000fe20000000000 */
[----:B--2---:R-:W-:Y:S01]  /*1b420*/  @P0 SHF.R.U64 R24, R16, R7, R17 ;  /* 0x0000000710180219 */ /* 0x004fe20000001211 */
[----:B------:R-:W-:-:S03]  /*1b430*/  VIADD R7, R26, 0x2a3 ;  /* 0x000002a31a077836 */ /* 0x000fc60000000000 */
[-C--:B------:R-:W-:Y:S02]  /*1b440*/  LEA.HI R19, R9, -R25.reuse, RZ, 0x1a ;  /* 0x8000001909137211 */ /* 0x080fe400078fd0ff */
[-C--:B------:R-:W-:Y:S02]  /*1b450*/  LEA.HI R21, R7, -R25.reuse, RZ, 0x1a ;  /* 0x8000001907157211 */ /* 0x080fe400078fd0ff */
[----:B------:R-:W-:Y:S01]  /*1b460*/  @P2 LOP3.LUT R27, R27, R8, RZ, 0xfc, !PT ;  /* 0x000000081b1b2212 */ /* 0x000fe200078efcff */
[----:B------:R-:W-:Y:S01]  /*1b470*/  VIADD R8, R26, 0x226 ;  /* 0x000002261a087836 */ /* 0x000fe20000000000 */
[-C--:B------:R-:W-:Y:S01]  /*1b480*/  LEA.HI R11, R6, -R25.reuse, RZ, 0x1a ;  /* 0x80000019060b7211 */ /* 0x080fe200078fd0ff */
[--C-:B------:R-:W-:Y:S01]  /*1b490*/  IMAD R22, R21, 0x8, R0.reuse ;  /* 0x0000000815167824 */ /* 0x100fe200078e0200 */
[----:B------:R-:W-:Y:S01]  /*1b4a0*/  LOP3.LUT R20, R4, 0x1ffffff, RZ, 0xc0, !PT ;  /* 0x01ffffff04147812 */ /* 0x000fe200078ec0ff */
[----:B------:R-:W-:Y:S01]  /*1b4b0*/  IMAD.MOV.U32 R21, RZ, RZ, RZ ;  /* 0x000000ffff157224 */ /* 0x000fe200078e00ff */
[----:B------:R-:W-:Y:S01]  /*1b4c0*/  @!P2 SHF.R.U64 R27, R14, R12, R15 ;  /* 0x0000000c0e1ba219 */ /* 0x000fe2000000120f */
[--C-:B------:R-:W-:Y:S01]  /*1b4d0*/  IMAD R19, R19, 0x8, R0.reuse ;  /* 0x0000000813137824 */ /* 0x100fe200078e0200 */
[----:B------:R-:W-:Y:S01]  /*1b4e0*/  LEA.HI R23, R8, -R25, RZ, 0x1a ;  /* 0x8000001908177211 */ /* 0x000fe200078fd0ff */
[----:B------:R-:W-:-:S02]  /*1b4f0*/  IMAD R14, R11, 0x8, R0 ;  /* 0x000000080b0e7824 */ /* 0x000fc400078e0200 */
[C---:B------:R-:W-:Y:S01]  /*1b500*/  VIADD R16, R26.reuse, 0x145 ;  /* 0x000001451a107836 */ /* 0x040fe20000000000 */
[----:B------:R-:W2:Y:S01]  /*1b510*/  LDL.64 R10, [R10] ;  /* 0x000000000a0a7983 */ /* 0x000ea20000100a00 */
[----:B------:R-:W-:Y:S01]  /*1b520*/  VIADD R26, R26, 0x307 ;  /* 0x000003071a1a7836 */ /* 0x000fe20000000000 */
[----:B------:R-:W-:Y:S02]  /*1b530*/  LOP3.LUT R18, R18, 0x1ffffff, RZ, 0xc0, !PT ;  /* 0x01ffffff12127812 */ /* 0x000fe400078ec0ff */
[----:B------:R0:W-:Y:S01]  /*1b540*/  STG.E.64 desc[UR4][R2.64+0x1c00], R20 ;  /* 0x001c001402007986 */ /* 0x0001e2000c101b04 */
[-C--:B------:R-:W-:Y:S01]  /*1b550*/  LEA.HI R17, R16, -R25.reuse, RZ, 0x1a ;  /* 0x8000001910117211 */ /* 0x080fe200078fd0ff */
[----:B------:R-:W-:Y:S01]  /*1b560*/  IMAD R23, R23, 0x8, R0 ;  /* 0x0000000817177824 */ /* 0x000fe200078e0200 */
[----:B------:R-:W-:Y:S01]  /*1b570*/  LEA.HI R25, R26, -R25, RZ, 0x1a ;  /* 0x800000191a197211 */ /* 0x000fe200078fd0ff */
[----:B------:R-:W3:Y:S01]  /*1b580*/  LDL.64 R14, [R14] ;  /* 0x000000000e0e7983 */ /* 0x000ee20000100a00 */
[----:B------:R-:W-:Y:S01]  /*1b590*/  LOP3.LUT R12, R13, 0x1ffffff, RZ, 0xc0, !PT ;  /* 0x01ffffff0d0c7812 */ /* 0x000fe200078ec0ff */
[----:B------:R-:W-:-:S02]  /*1b5a0*/  IMAD.MOV.U32 R13, RZ, RZ, RZ ;  /* 0x000000ffff0d7224 */ /* 0x000fc400078e00ff */
[----:B0-----:R0:W4:Y:S01]  /*1b5b0*/  LDL.64 R20, [R19] ;  /* 0x0000000013147983 */ /* 0x0011220000100a00 */
[--C-:B------:R-:W-:Y:S02]  /*1b5c0*/  IMAD R17, R17, 0x8, R0.reuse ;  /* 0x0000000811117824 */ /* 0x100fe400078e0200 */
[----:B0-----:R-:W-:Y:S02]  /*1b5d0*/  IMAD.MOV.U32 R19, RZ, RZ, RZ ;  /* 0x000000ffff137224 */ /* 0x001fe400078e00ff */
[----:B------:R-:W-:-:S03]  /*1b5e0*/  IMAD R0, R25, 0x8, R0 ;  /* 0x0000000819007824 */ /* 0x000fc600078e0200 */
[----:B------:R0:W-:Y:S04]  /*1b5f0*/  STG.E.64 desc[UR4][R2.64+0x1d00], R18 ;  /* 0x001d001202007986 */ /* 0x0001e8000c101b04 */
[----:B------:R1:W-:Y:S04]  /*1b600*/  STG.E.64 desc[UR4][R2.64+0x1a00], R12 ;  /* 0x001a000c02007986 */ /* 0x0003e8000c101b04 */
[----:B------:R-:W5:Y:S04]  /*1b610*/  LDL.64 R28, [R0] ;  /* 0x00000000001c7983 */ /* 0x000f680000100a00 */
[----:B0-----:R-:W5:Y:S04]  /*1b620*/  LDL.64 R18, [R23] ;  /* 0x0000000017127983 */ /* 0x001f680000100a00 */
[----:B-1----:R0:W5:Y:S04]  /*1b630*/  LDL.64 R12, [R17] ;  /* 0x00000000110c7983 */ /* 0x0021680000100a00 */
[----:B------:R-:W5:Y:S01]  /*1b640*/  LDL.64 R22, [R22] ;  /* 0x0000000016167983 */ /* 0x000f620000100a00 */
[----:B------:R-:W-:-:S02]  /*1b650*/  LOP3.LUT R5, R5, 0x24, RZ, 0xc0, !PT ;  /* 0x0000002405057812 */ /* 0x000fc400078ec0ff */
[----:B------:R-:W-:Y:S02]  /*1b660*/  LOP3.LUT R4, R27, 0x1ffffff, RZ, 0xc0, !PT ;  /* 0x01ffffff1b047812 */ /* 0x000fe400078ec0ff */
[----:B------:R-:W-:Y:S02]  /*1b670*/  LOP3.LUT R7, R7, 0x23, RZ, 0xc0, !PT ;  /* 0x0000002307077812 */ /* 0x000fe400078ec0ff */
[----:B0-----:R-:W-:Y:S02]  /*1b680*/  LOP3.LUT R17, R16, 0x25, RZ, 0xc0, !PT ;  /* 0x0000002510117812 */ /* 0x001fe400078ec0ff */
[----:B------:R-:W-:Y:S01]  /*1b690*/  LOP3.LUT R9, R9, 0x22, RZ, 0xc0, !PT ;  /* 0x0000002209097812 */ /* 0x000fe200078ec0ff */
[----:B------:R-:W-:Y:S01]  /*1b6a0*/  IMAD.MOV.U32 R25, RZ, RZ, RZ ;  /* 0x000000ffff197224 */ /* 0x000fe200078e00ff */
[----:B------:R-:W-:-:S05]  /*1b6b0*/  LOP3.LUT R24, R24, 0x1ffffff, RZ, 0xc0, !PT ;  /* 0x01ffffff18187812 */ /* 0x000fca00078ec0ff */
[----:B------:R-:W-:Y:S01]  /*1b6c0*/  STG.E.64 desc[UR4][R2.64+0x800], R24 ;  /* 0x0008001802007986 */ /* 0x000fe2000c101b04 */
[----:B--2---:R-:W-:Y:S02]  /*1b6d0*/  SHF.R.U64 R10, R10, R5, R11 ;  /* 0x000000050a0a7219 */ /* 0x004fe4000000120b */
[----:B------:R-:W-:Y:S01]  /*1b6e0*/  LOP3.LUT R5, R6, 0x21, RZ, 0xc0, !PT ;  /* 0x0000002106057812 */ /* 0x000fe200078ec0ff */
[----:B------:R-:W-:Y:S01]  /*1b6f0*/  IMAD.MOV.U32 R11, RZ, RZ, RZ ;  /* 0x000000ffff0b7224 */ /* 0x000fe200078e00ff */
[----:B------:R-:W-:Y:S02]  /*1b700*/  LOP3.LUT R10, R10, 0x1ffffff, RZ, 0xc0, !PT ;  /* 0x01ffffff0a0a7812 */ /* 0x000fe400078ec0ff */
[----:B---3--:R-:W-:Y:S01]  /*1b710*/  SHF.R.U64 R14, R14, R5, R15 ;  /* 0x000000050e0e7219 */ /* 0x008fe2000000120f */
[----:B------:R-:W-:Y:S02]  /*1b720*/  IMAD.MOV.U32 R5, RZ, RZ, RZ ;  /* 0x000000ffff057224 */ /* 0x000fe400078e00ff */
[----:B------:R-:W-:Y:S04]  /*1b730*/  STG.E.64 desc[UR4][R2.64+0x400], R10 ;  /* 0x0004000a02007986 */ /* 0x000fe8000c101b04 */
[----:B------:R0:W-:Y:S01]  /*1b740*/  STG.E.64 desc[UR4][R2.64+0x1e00], R4 ;  /* 0x001e000402007986 */ /* 0x0001e2000c101b04 */
[----:B----4-:R-:W-:Y:S01]  /*1b750*/  SHF.R.U64 R9, R20, R9, R21 ;  /* 0x0000000914097219 */ /* 0x010fe20000001215 */
[----:B------:R-:W-:Y:S01]  /*1b760*/  IMAD.MOV.U32 R15, RZ, RZ, RZ ;  /* 0x000000ffff0f7224 */ /* 0x000fe200078e00ff */
[----:B------:R-:W-:-:S02]  /*1b770*/  LOP3.LUT R14, R14, 0x1ffffff, RZ, 0xc0, !PT ;  /* 0x01ffffff0e0e7812 */ /* 0x000fc400078ec0ff */
[----:B0-----:R-:W-:Y:S02]  /*1b780*/  LOP3.LUT R5, R8, 0x26, RZ, 0xc0, !PT ;  /* 0x0000002608057812 */ /* 0x001fe400078ec0ff */
[----:B------:R-:W-:Y:S01]  /*1b790*/  LOP3.LUT R6, R9, 0x1ffffff, RZ, 0xc0, !PT ;  /* 0x01ffffff09067812 */ /* 0x000fe200078ec0ff */
[----:B------:R-:W-:Y:S01]  /*1b7a0*/  IMAD.MOV.U32 R9, RZ, RZ, RZ ;  /* 0x000000ffff097224 */ /* 0x000fe200078e00ff */
[----:B------:R-:W-:Y:S01]  /*1b7b0*/  STG.E.64 desc[UR4][R2.64+0x900], R14 ;  /* 0x0009000e02007986 */ /* 0x000fe2000c101b04 */
[----:B-----5:R-:W-:Y:S02]  /*1b7c0*/  SHF.R.U64 R8, R18, R5, R19 ;  /* 0x0000000512087219 */ /* 0x020fe40000001213 */
[----:B------:R-:W-:Y:S02]  /*1b7d0*/  SHF.R.U64 R17, R12, R17, R13 ;  /* 0x000000110c117219 */ /* 0x000fe4000000120d */
[----:B------:R-:W-:Y:S02]  /*1b7e0*/  SHF.R.U64 R10, R22, R7, R23 ;  /* 0x00000007160a7219 */ /* 0x000fe40000001217 */
[----:B------:R-:W-:-:S04]  /*1b7f0*/  LOP3.LUT R7, R26, 0x27, RZ, 0xc0, !PT ;  /* 0x000000271a077812 */ /* 0x000fc800078ec0ff */
[----:B------:R-:W-:Y:S01]  /*1b800*/  SHF.R.U64 R12, R28, R7, R29 ;  /* 0x000000071c0c7219 */ /* 0x000fe2000000121d */
        /* <DEDUP_REMOVED lines=13> */
.L_x_27:
[----:B------:R-:W0:Y:S02]  /*1b8e0*/  S2R R11, SR_TID.X ;  /* 0x00000000000b7919 */ /* 0x000e240000002100 */
[----:B0-----:R-:W-:-:S04]  /*1b8f0*/  IMAD R0, R11, 0xc, RZ ;  /* 0x0000000c0b007824 */ /* 0x001fc800078e02ff */
[----:B------:R-:W-:-:S05]  /*1b900*/  IMAD.WIDE.U32 R30, R0, 0x8, R4 ;  /* 0x00000008001e7825 */ /* 0x000fca00078e0004 */
[----:B------:R-:W2:Y:S04]  /*1b910*/  LDG.E.64.CONSTANT R4, desc[UR4][R30.64] ;  /* 0x000000041e047981 */ /* 0x000ea8000c1e9b00 */
[----:B------:R-:W3:Y:S04]  /*1b920*/  LDG.E.64.CONSTANT R36, desc[UR4][R30.64+0x8] ;  /* 0x000008041e247981 */ /* 0x000ee8000c1e9b00 */
[----:B------:R-:W4:Y:S01]  /*1b930*/  LDG.E.64.CONSTANT R34, desc[UR4][R30.64+0x10] ;  /* 0x000010041e227981 */ /* 0x000f22000c1e9b00 */
[----:B------:R-:W-:-:S03]  /*1b940*/  VIADD R33, R24, -UR6 ;  /* 0x8000000618217c36 */ /* 0x000fc60008000000 */
[----:B------:R-:W5:Y:S04]  /*1b950*/  LDG.E.64.CONSTANT R20, desc[UR4][R30.64+0x18] ;  /* 0x000018041e147981 */ /* 0x000f68000c1e9b00 */
        /* <DEDUP_REMOVED lines=9> */
[----:B--2---:R0:W-:Y:S02]  /*1b9f0*/  STL.64 [R33], R4 ;  /* 0x0000000421007387 */ /* 0x0041e40000100a00 */
[----:B0-----:R-:W-:-:S05]  /*1ba00*/  IMAD R4, R11, 0x300, RZ ;  /* 0x000003000b047824 */ /* 0x001fca00078e02ff */
[----:B------:R-:W-:-:S05]  /*1ba10*/  LEA.HI R10, R4, -R0, RZ, 0x1a ;  /* 0x80000000040a7211 */ /* 0x000fca00078fd0ff */
[----:B------:R-:W-:-:S04]  /*1ba20*/  IMAD R25, R10, 0x8, R33 ;  /* 0x000000080a197824 */ /* 0x000fc800078e0221 */
[----:B------:R-:W-:Y:S01]  /*1ba30*/  IMAD R10, R10, 0x8, R25 ;  /* 0x000000080a0a7824 */ /* 0x000fe200078e0219 */
[----:B---3--:R-:W-:Y:S04]  /*1ba40*/  STL.64 [R33+0x8], R36 ;  /* 0x0000082421007387 */ /* 0x008fe80000100a00 */
[----:B----4-:R-:W-:Y:S04]  /*1ba50*/  STL.64 [R33+0x10], R34 ;  /* 0x0000102221007387 */ /* 0x010fe80000100a00 */
[----:B-----5:R-:W-:Y:S04]  /*1ba60*/  STL.64 [R33+0x18], R20 ;  /* 0x0000181421007387 */ /* 0x020fe80000100a00 */
[----:B------:R0:W-:Y:S04]  /*1ba70*/  STL.64 [R33+0x20], R28 ;  /* 0x0000201c21007387 */ /* 0x0001e80000100a00 */
[----:B------:R1:W-:Y:S04]  /*1ba80*/  STL.64 [R33+0x28], R6 ;  /* 0x0000280621007387 */ /* 0x0003e80000100a00 */
[----:B------:R2:W-:Y:S04]  /*1ba90*/  STL.64 [R33+0x30], R8 ;  /* 0x0000300821007387 */ /* 0x0005e80000100a00 */
[----:B------:R3:W-:Y:S04]  /*1baa0*/  STL.64 [R33+0x38], R12 ;  /* 0x0000380c21007387 */ /* 0x0007e80000100a00 */
[----:B------:R-:W-:Y:S04]  /*1bab0*/  STL.64 [R33+0x40], R14 ;  /* 0x0000400e21007387 */ /* 0x000fe80000100a00 */
[----:B------:R-:W-:Y:S04]  /*1bac0*/  STL.64 [R33+0x48], R16 ;  /* 0x0000481021007387 */ /* 0x000fe80000100a00 */
[----:B------:R4:W-:Y:S04]  /*1bad0*/  STL.64 [R33+0x50], R18 ;  /* 0x0000501221007387 */ /* 0x0009e80000100a00 */
[----:B------:R5:W-:Y:S04]  /*1bae0*/  STL.64 [R33+0x58], R22 ;  /* 0x0000581621007387 */ /* 0x000be80000100a00 */
[----:B------:R5:W-:Y:S04]  /*1baf0*/  STL.64 [R33+0x60], R26 ;  /* 0x0000601a21007387 */ /* 0x000be80000100a00 */
[----:B------:R-:W5:Y:S04]  /*1bb00*/  LDL.64 R30, [R10] ;  /* 0x000000000a1e7983 */ /* 0x000f680000100a00 */
[----:B0-----:R0:W5:Y:S01]  /*1bb10*/  LDL R29, [R10+0x8] ;  /* 0x000008000a1d7983 */ /* 0x0011620000100800 */
[----:B------:R-:W-:-:S05]  /*1bb20*/  VIADD R5, R4, 0x40 ;  /* 0x0000004004057836 */ /* 0x000fca0000000000 */
[----:B-1----:R-:W-:-:S05]  /*1bb30*/  LEA.HI R6, R5, -R0, RZ, 0x1a ;  /* 0x8000000005067211 */ /* 0x002fca00078fd0ff */
[----:B--2---:R-:W-:-:S05]  /*1bb40*/  IMAD R8, R6, 0x8, R25 ;  /* 0x0000000806087824 */ /* 0x004fca00078e0219 */
[----:B------:R-:W2:Y:S04]  /*1bb50*/  LDL R5, [R8+0x8] ;  /* 0x0000080008057983 */ /* 0x000ea80000100800 */
[----:B------:R-:W2:Y:S01]  /*1bb60*/  LDL.64 R20, [R8] ;  /* 0x0000000008147983 */ /* 0x000ea20000100a00 */
[----:B------:R-:W-:Y:S02]  /*1bb70*/  VIADD R7, R4, 0xc0 ;  /* 0x000000c004077836 */ /* 0x000fe40000000000 */
[----:B0-----:R-:W-:Y:S01]  /*1bb80*/  IMAD.WIDE.U32 R10, R11, 0x8, R2 ;  /* 0x000000080b0a7825 */ /* 0x001fe200078e0002 */
[----:B------:R0:W2:Y:S02]  /*1bb90*/  LDL R28, [R8+0x4] ;  /* 0x00000400081c7983 */ /* 0x0000a40000100800 */
[----:B---3--:R-:W-:Y:S01]  /*1bba0*/  LEA.HI R12, R7, -R0, RZ, 0x1a ;  /* 0x80000000070c7211 */ /* 0x008fe200078fd0ff */
[----:B------:R-:W-:-:S02]  /*1bbb0*/  IMAD.MOV.U32 R7, RZ, RZ, RZ ;  /* 0x000000ffff077224 */ /* 0x000fc400078e00ff */
[C---:B------:R-:W-:Y:S02]  /*1bbc0*/  VIADD R9, R4.reuse, 0x80 ;  /* 0x0000008004097836 */ /* 0x040fe40000000000 */
[C---:B----4-:R-:W-:Y:S02]  /*1bbd0*/  VIADD R19, R4.reuse, 0x150 ;  /* 0x0000015004137836 */ /* 0x050fe40000000000 */
[C---:B------:R-:W-:Y:S02]  /*1bbe0*/  VIADD R15, R4.reuse, 0x138 ;  /* 0x00000138040f7836 */ /* 0x040fe40000000000 */
[----:B-----5:R-:W-:Y:S01]  /*1bbf0*/  VIADD R23, R4, 0x198 ;  /* 0x0000019804177836 */ /* 0x020fe20000000000 */
[-C--:B------:R-:W-:Y:S01]  /*1bc00*/  LEA.HI R22, R19, -R0.reuse, RZ, 0x1a ;  /* 0x8000000013167211 */ /* 0x080fe200078fd0ff */
[----:B------:R-:W-:Y:S01]  /*1bc10*/  IMAD R12, R12, 0x8, R25 ;  /* 0x000000080c0c7824 */ /* 0x000fe200078e0219 */
[----:B0-----:R-:W-:Y:S01]  /*1bc20*/  LEA.HI R8, R15, -R0, RZ, 0x1a ;  /* 0x800000000f087211 */ /* 0x001fe200078fd0ff */
[----:B------:R-:W-:-:S02]  /*1bc30*/  IMAD.MOV.U32 R3, RZ, RZ, RZ ;  /* 0x000000ffff037224 */ /* 0x000fc400078e00ff */
[----:B------:R-:W-:Y:S01]  /*1bc40*/  VIADD R13, R4, 0x108 ;  /* 0x00000108040d7836 */ /* 0x000fe20000000000 */
[----:B------:R-:W3:Y:S04]  /*1bc50*/  LDL R27, [R12+0x8] ;  /* 0x000008000c1b7983 */ /* 0x000ee80000100800 */
[----:B------:R0:W4:Y:S02]  /*1bc60*/  LDL.64 R16, [R12] ;  /* 0x000000000c107983 */ /* 0x0001240000100a00 */
[----:B0-----:R-:W-:Y:S01]  /*1bc70*/  IMAD R12, R22, 0x8, R25 ;  /* 0x00000008160c7824 */ /* 0x001fe200078e0219 */
[----:B------:R-:W-:-:S04]  /*1bc80*/  SHF.R.U64 R6, R30, 0x18, R31 ;  /* 0x000000181e067819 */ /* 0x000fc8000000121f */
[----:B------:R-:W-:Y:S02]  /*1bc90*/  LOP3.LUT R6, R6, 0xffffff, RZ, 0xc0, !PT ;  /* 0x00ffffff06067812 */ /* 0x000fe400078ec0ff */
[----:B------:R-:W-:-:S03]  /*1bca0*/  SHF.L.W.U32.HI R29, R31, 0x10, R29 ;  /* 0x000000101f1d7819 */ /* 0x000fc60000010e1d */
[----:B------:R0:W-:Y:S01]  /*1bcb0*/  STG.E.64 desc[UR4][R10.64+0x100], R6 ;  /* 0x000100060a007986 */ /* 0x0001e2000c101b04 */
[----:B------:R-:W-:-:S05]  /*1bcc0*/  LOP3.LUT R2, R29, 0xffffff, RZ, 0xc0, !PT ;  /* 0x00ffffff1d027812 */ /* 0x000fca00078ec0ff */
[----:B------:R1:W-:Y:S01]  /*1bcd0*/  STG.E.64 desc[UR4][R10.64+0x200], R2 ;  /* 0x000200020a007986 */ /* 0x0003e2000c101b04 */
[----:B0-----:R-:W-:Y:S01]  /*1bce0*/  LEA.HI R6, R9, -R0, RZ, 0x1a ;  /* 0x8000000009067211 */ /* 0x001fe200078fd0ff */
[----:B------:R-:W-:-:S04]  /*1bcf0*/  VIADD R9, R4, 0x1c8 ;  /* 0x000001c804097836 */ /* 0x000fc80000000000 */
[--C-:B------:R-:W-:Y:S01]  /*1bd00*/  IMAD R18, R6, 0x8, R25.reuse ;  /* 0x0000000806127824 */ /* 0x100fe200078e0219 */
[-C--:B------:R-:W-:Y:S01]  /*1bd10*/  LEA.HI R6, R23, -R0.reuse, RZ, 0x1a ;  /* 0x8000000017067211 */ /* 0x080fe200078fd0ff */
[--C-:B-1----:R-:W-:Y:S01]  /*1bd20*/  IMAD R3, R8, 0x8, R25.reuse ;  /* 0x0000000808037824 */ /* 0x102fe200078e0219 */
[-C--:B------:R-:W-:Y:S02]  /*1bd30*/  LEA.HI R2, R13, -R0.reuse, RZ, 0x1a ;  /* 0x800000000d027211 */ /* 0x080fe400078fd0ff */
[----:B------:R-:W-:Y:S01]  /*1bd40*/  LEA.HI R8, R9, -R0, RZ, 0x1a ;  /* 0x8000000009087211 */ /* 0x000fe200078fd0ff */
[--C-:B------:R-:W-:Y:S01]  /*1bd50*/  IMAD R9, R6, 0x8, R25.reuse ;  /* 0x0000000806097824 */ /* 0x100fe200078e0219 */
[----:B------:R-:W5:Y:S01]  /*1bd60*/  LDL.64 R12, [R12] ;  /* 0x000000000c0c7983 */ /* 0x000f620000100a00 */
[----:B------:R-:W-:Y:S02]  /*1bd70*/  VIADD R7, R4, 0x1b0 ;  /* 0x000001b004077836 */ /* 0x000fe40000000000 */
[--C-:B------:R-:W-:Y:S01]  /*1bd80*/  IMAD R14, R2, 0x8, R25.reuse ;  /* 0x00000008020e7824 */ /* 0x100fe200078e0219 */
[----:B------:R-:W5:Y:S01]  /*1bd90*/  LDL R22, [R3+0x8] ;  /* 0x0000080003167983 */ /* 0x000f620000100800 */
[----:B------:R-:W-:-:S03]  /*1bda0*/  IMAD R6, R8, 0x8, R25 ;  /* 0x0000000808067824 */ /* 0x000fc600078e0219 */
[----:B------:R0:W5:Y:S01]  /*1bdb0*/  LDL R2, [R3+0x4] ;  /* 0x0000040003027983 */ /* 0x0001620000100800 */
[----:B------:R-:W-:-:S03]  /*1bdc0*/  LEA.HI R24, R7, -R0, RZ, 0x1a ;  /* 0x8000000007187211 */ /* 0x000fc600078fd0ff */
[----:B------:R-:W5:Y:S04]  /*1bdd0*/  LDL.64 R8, [R9] ;  /* 0x0000000009087983 */ /* 0x000f680000100a00 */
[----:B------:R-:W5:Y:S01]  /*1bde0*/  LDL.64 R18, [R18] ;  /* 0x0000000012127983 */ /* 0x000f620000100a00 */
[----:B------:R-:W-:-:S03]  /*1bdf0*/  IMAD R30, R24, 0x8, R25 ;  /* 0x00000008181e7824 */ /* 0x000fc600078e0219 */
[----:B------:R-:W5:Y:S04]  /*1be00*/  LDL.64 R14, [R14] ;  /* 0x000000000e0e7983 */ /* 0x000f680000100a00 */
[----:B------:R-:W5:Y:S04]  /*1be10*/  LDL.64 R6, [R6] ;  /* 0x0000000006067983 */ /* 0x000f680000100a00 */
[----:B------:R-:W5:Y:S04]  /*1be20*/  LDL R23, [R30+0x4] ;  /* 0x000004001e177983 */ /* 0x000f680000100800 */
[----:B------:R-:W5:Y:S01]  /*1be30*/  LDL R24, [R30+0x8] ;  /* 0x000008001e187983 */ /* 0x000f620000100800 */
[----:B0-----:R-:W-:-:S05]  /*1be40*/  VIADD R3, R4, 0x1f8 ;  /* 0x000001f804037836 */ /* 0x001fca0000000000 */
[----:B------:R-:W-:-:S05]  /*1be50*/  LEA.HI R32, R3, -R0, RZ, 0x1a ;  /* 0x8000000003207211 */ /* 0x000fca00078fd0ff */
[----:B------:R-:W-:Y:S01]  /*1be60*/  IMAD R32, R32, 0x8, R25 ;  /* 0x0000000820207824 */ /* 0x000fe200078e0219 */
[----:B--2---:R-:W-:-:S04]  /*1be70*/  SHF.L.W.U32.HI R26, R21, 0x8, R5 ;  /* 0x00000008151a7819 */ /* 0x004fc80000010e05 */
[----:B------:R-:W2:Y:S04]  /*1be80*/  LDL R3, [R32+0x4] ;  /* 0x0000040020037983 */ /* 0x000ea80000100800 */
[----:B------:R-:W2:Y:S01]  /*1be90*/  LDL R5, [R32+0x8] ;  /* 0x0000080020057983 */ /* 0x000ea20000100800 */
[----:B------:R-:W-:Y:S01]  /*1bea0*/  SHF.R.U64 R20, R20, 0x8, R21 ;  /* 0x0000000814147819 */ /* 0x000fe20000001215 */
[----:B------:R-:W-:-:S03]  /*1beb0*/  IMAD.MOV.U32 R21, RZ, RZ, RZ ;  /* 0x000000ffff157224 */ /* 0x000fc600078e00ff */
[----:B------:R-:W-:Y:S02]  /*1bec0*/  LOP3.LUT R20, R20, 0xffffff, RZ, 0xc0, !PT ;  /* 0x00ffffff14147812 */ /* 0x000fe400078ec0ff */
[----:B----4-:R-:W-:-:S03]  /*1bed0*/  SHF.R.U64 R16, R16, 0x18, R17 ;  /* 0x0000001810107819 */ /* 0x010fc60000001211 */
[----:B------:R0:W-:Y:S01]  /*1bee0*/  STG.E.64 desc[UR4][R10.64+0x300], R20 ;  /* 0x000300140a007986 */ /* 0x0001e2000c101b04 */
[----:B---3--:R-:W-:Y:S01]  /*1bef0*/  SHF.L.W.U32.HI R27, R17, 0x10, R27 ;  /* 0x00000010111b7819 */ /* 0x008fe20000010e1b */
[----:B------:R-:W-:Y:S01]  /*1bf00*/  IMAD.MOV.U32 R17, RZ, RZ, RZ ;  /* 0x000000ffff117224 */ /* 0x000fe200078e00ff */
[----:B------:R-:W-:Y:S02]  /*1bf10*/  LOP3.LUT R16, R16, 0xffffff, RZ, 0xc0, !PT ;  /* 0x00ffffff10107812 */ /* 0x000fe400078ec0ff */
[----:B0-----:R-:W-:-:S03]  /*1bf20*/  LOP3.LUT R20, R26, 0xffffff, RZ, 0xc0, !PT ;  /* 0x00ffffff1a147812 */ /* 0x001fc600078ec0ff */
[----:B------:R-:W-:Y:S04]  /*1bf30*/  STG.E.64 desc[UR4][R10.64+0x900], R16 ;  /* 0x000900100a007986 */ /* 0x000fe8000c101b04 */
[----:B------:R0:W-:Y:S02]  /*1bf40*/  STG.E.64 desc[UR4][R10.64+0x500], R20 ;  /* 0x000500140a007986 */ /* 0x0001e4000c101b04 */
[----:B0-----:R-:W-:-:S05]  /*1bf50*/  LOP3.LUT R20, R27, 0xffffff, RZ, 0xc0, !PT ;  /* 0x00ffffff1b147812 */ /* 0x001fca00078ec0ff */
[----:B------:R0:W-:Y:S01]  /*1bf60*/  STG.E.64 desc[UR4][R10.64+0xa00], R20 ;  /* 0x000a00140a007986 */ /* 0x0001e2000c101b04 */
[----:B------:R-:W-:Y:S01]  /*1bf70*/  IMAD.MOV.U32 R27, RZ, RZ, RZ ;  /* 0x000000ffff1b7224 */ /* 0x000fe200078e00ff */
[----:B------:R-:W-:Y:S01]  /*1bf80*/  LOP3.LUT R28, R28, 0xffffff, RZ, 0xc0, !PT ;  /* 0x00ffffff1c1c7812 */ /* 0x000fe200078ec0ff */
[----:B------:R-:W-:Y:S02]  /*1bf90*/  IMAD.MOV.U32 R29, RZ, RZ, RZ ;  /* 0x000000ffff1d7224 */ /* 0x000fe400078e00ff */
[----:B0-----:R-:W-:-:S03]  /*1bfa0*/  VIADD R21, R4, 0x270 ;  /* 0x0000027004157836 */ /* 0x001fc60000000000 */
[----:B------:R-:W-:Y:S01]  /*1bfb0*/  STG.E.64 desc[UR4][R10.64+0x400], R28 ;  /* 0x0004001c0a007986 */ /* 0x000fe2000c101b04 */
[----:B-----5:R-:W-:Y:S02]  /*1bfc0*/  SHF.R.U64 R13, R12, 0x10, R13 ;  /* 0x000000100c0d7819 */ /* 0x020fe4000000120d */
[----:B------:R-:W-:Y:S02]  /*1bfd0*/  SHF.L.W.U32.HI R2, R2, 0x8, R22 ;  /* 0x0000000802027819 */ /* 0x000fe40000010e16 */
[----:B------:R-:W-:Y:S02]  /*1bfe0*/  SHF.R.U64 R9, R8, 0x18, R9 ;  /* 0x0000001808097819 */ /* 0x000fe40000001209 */
[----:B------:R-:W-:Y:S01]  /*1bff0*/  LOP3.LUT R8, R13, 0xffffff, RZ, 0xc0, !PT ;  /* 0x00ffffff0d087812 */ /* 0x000fe200078ec0ff */
[----:B------:R-:W-:Y:S01]  /*1c000*/  IMAD.MOV.U32 R13, RZ, RZ, RZ ;  /* 0x000000ffff0d7224 */ /* 0x000fe200078e00ff */
[----:B------:R-:W-:Y:S02]  /*1c010*/  LOP3.LUT R12, R2, 0xffffff, RZ, 0xc0, !PT ;  /* 0x00ffffff020c7812 */ /* 0x000fe400078ec0ff */
[----:B------:R-:W-:-:S02]  /*1c020*/  SHF.R.U64 R26, R18, 0x10, R19 ;  /* 0x00000010121a7819 */ /* 0x000fc40000001213 */
[----:B------:R-:W-:Y:S01]  /*1c030*/  SHF.R.U32.HI R18, RZ, 0x8, R19 ;  /* 0x00000008ff127819 */ /* 0x000fe20000011613 */
[----:B------:R-:W-:Y:S01]  /*1c040*/  IMAD.MOV.U32 R19, RZ, RZ, RZ ;  /* 0x000000ffff137224 */ /* 0x000fe200078e00ff */
[----:B------:R-:W-:Y:S02]  /*1c050*/  SHF.R.U64 R15, R14, 0x8, R15 ;  /* 0x000000080e0f7819 */ /* 0x000fe4000000120f */
[----:B------:R-:W-:Y:S01]  /*1c060*/  SHF.R.U64 R7, R6, 0x8, R7 ;  /* 0x0000000806077819 */ /* 0x000fe20000001207 */
[----:B------:R0:W-:Y:S01]  /*1c070*/  STG.E.64 desc[UR4][R10.64+0xd00], R12 ;  /* 0x000d000c0a007986 */ /* 0x0001e2000c101b04 */
[----:B------:R-:W-:Y:S02]  /*1c080*/  LOP3.LUT R14, R26, 0xffffff, RZ, 0xc0, !PT ;  /* 0x00ffffff1a0e7812 */ /* 0x000fe400078ec0ff */
[----:B------:R-:W-:Y:S01]  /*1c090*/  LOP3.LUT R26, R15, 0xffffff, RZ, 0xc0, !PT ;  /* 0x00ffffff0f1a7812 */ /* 0x000fe200078ec0ff */
[----:B------:R-:W-:Y:S01]  /*1c0a0*/  IMAD.MOV.U32 R15, RZ, RZ, RZ ;  /* 0x000000ffff0f7224 */ /* 0x000fe200078e00ff */
[----:B------:R-:W-:Y:S01]  /*1c0b0*/  LOP3.LUT R16, R7, 0xffffff, RZ, 0xc0, !PT ;  /* 0x00ffffff07107812 */ /* 0x000fe200078ec0ff */
[----:B------:R1:W-:Y:S01]  /*1c0c0*/  STG.E.64 desc[UR4][R10.64+0x700], R18 ;  /* 0x000700120a007986 */ /* 0x0003e2000c101b04 */
[----:B------:R-:W-:Y:S01]  /*1c0d0*/  LOP3.LUT R6, R9, 0xffffff, RZ, 0xc0, !PT ;  /* 0x00ffffff09067812 */ /* 0x000fe200078ec0ff */
[----:B------:R-:W-:Y:S01]  /*1c0e0*/  IMAD.MOV.U32 R7, RZ, RZ, RZ ;  /* 0x000000ffff077224 */ /* 0x000fe200078e00ff */
[----:B------:R-:W-:Y:S01]  /*1c0f0*/  SHF.L.W.U32.HI R23, R23, 0x10, R24 ;  /* 0x0000001017177819 */ /* 0x000fe20000010e18 */
[----:B------:R-:W-:-:S02]  /*1c100*/  IMAD.MOV.U32 R9, RZ, RZ, RZ ;  /* 0x000000ffff097224 */ /* 0x000fc400078e00ff */
[C---:B0-----:R-:W-:Y:S01]  /*1c110*/  VIADD R13, R4.reuse, 0x210 ;  /* 0x00000210040d7836 */ /* 0x041fe20000000000 */
[----:B------:R0:W-:Y:S01]  /*1c120*/  STG.E.64 desc[UR4][R10.64+0x600], R14 ;  /* 0x0006000e0a007986 */ /* 0x0001e2000c101b04 */
[----:B-1----:R-:W-:-:S03]  /*1c130*/  VIADD R19, R4, 0x258 ;  /* 0x0000025804137836 */ /* 0x002fc60000000000 */
[----:B------:R-:W-:Y:S01]  /*1c140*/  LEA.HI R2, R13, -R0, RZ, 0x1a ;  /* 0x800000000d027211 */ /* 0x000fe200078fd0ff */
[----:B------:R1:W-:Y:S01]  /*1c150*/  STG.E.64 desc[UR4][R10.64+0x1100], R6 ;  /* 0x001100060a007986 */ /* 0x0003e2000c101b04 */
[----:B------:R-:W-:-:S03]  /*1c160*/  VIADD R13, R4, 0x2b8 ;  /* 0x000002b8040d7836 */ /* 0x000fc60000000000 */
[----:B------:R3:W-:Y:S01]  /*1c170*/  STG.E.64 desc[UR4][R10.64+0xe00], R8 ;  /* 0x000e00080a007986 */ /* 0x0007e2000c101b04 */
[----:B0-----:R-:W-:Y:S01]  /*1c180*/  LOP3.LUT R14, R23, 0xffffff, RZ, 0xc0, !PT ;  /* 0x00ffffff170e7812 */ /* 0x001fe200078ec0ff */
[----:B------:R-:W-:Y:S01]  /*1c190*/  IMAD R2, R2, 0x8, R25 ;  /* 0x0000000802027824 */ /* 0x000fe200078e0219 */
[----:B-1----:R-:W-:-:S03]  /*1c1a0*/  LEA.HI R6, R19, -R0, RZ, 0x1a ;  /* 0x8000000013067211 */ /* 0x002fc600078fd0ff */
[----:B------:R0:W-:Y:S01]  /*1c1b0*/  STG.E.64 desc[UR4][R10.64+0x1200], R14 ;  /* 0x0012000e0a007986 */ /* 0x0001e2000c101b04 */
[-C--:B---3--:R-:W-:Y:S01]  /*1c1c0*/  LEA.HI R8, R21, -R0.reuse, RZ, 0x1a ;  /* 0x8000000015087211 */ /* 0x088fe200078fd0ff */
[C---:B------:R-:W-:Y:S02]  /*1c1d0*/  VIADD R9, R4.reuse, 0x288 ;  /* 0x0000028804097836 */ /* 0x040fe40000000000 */
[----:B------:R-:W-:Y:S01]  /*1c1e0*/  VIADD R7, R4, 0x120 ;  /* 0x0000012004077836 */ /* 0x000fe20000000000 */
[----:B------:R1:W-:Y:S01]  /*1c1f0*/  STG.E.64 desc[UR4][R10.64+0x1300], R16 ;  /* 0x001300100a007986 */ /* 0x0003e2000c101b04 */
[--C-:B------:R-:W-:Y:S02]  /*1c200*/  IMAD R6, R6, 0x8, R25.reuse ;  /* 0x0000000806067824 */ /* 0x100fe400078e0219 */
[--C-:B------:R-:W-:Y:S01]  /*1c210*/  IMAD R12, R8, 0x8, R25.reuse ;  /* 0x00000008080c7824 */ /* 0x100fe200078e0219 */
[-C--:B------:R-:W-:Y:S01]  /*1c220*/  LEA.HI R8, R13, -R0.reuse, RZ, 0x1a ;  /* 0x800000000d087211 */ /* 0x080fe200078fd0ff */
[----:B------:R3:W-:Y:S01]  /*1c230*/  STG.E.64 desc[UR4][R10.64+0xb00], R26 ;  /* 0x000b001a0a007986 */ /* 0x0007e2000c101b04 */
[C---:B0-----:R-:W-:Y:S01]  /*1c240*/  VIADD R15, R4.reuse, 0x2d0 ;  /* 0x000002d0040f7836 */ /* 0x041fe20000000000 */
[-C--:B------:R-:W-:Y:S01]  /*1c250*/  LEA.HI R14, R9, -R0.reuse, RZ, 0x1a ;  /* 0x80000000090e7211 */ /* 0x080fe200078fd0ff */
[----:B------:R-:W-:Y:S01]  /*1c260*/  VIADD R9, R4, 0x168 ;  /* 0x0000016804097836 */ /* 0x000fe20000000000 */
[----:B------:R-:W4:Y:S04]  /*1c270*/  LDL.64 R18, [R6] ;  /* 0x0000000006127983 */ /* 0x000f280000100a00 */
[----:B-1----:R0:W5:Y:S01]  /*1c280*/  LDL.64 R16, [R2] ;  /* 0x0000000002107983 */ /* 0x0021620000100a00 */
[----:B------:R-:W-:Y:S01]  /*1c290*/  LEA.HI R20, R15, -R0, RZ, 0x1a ;  /* 0x800000000f147211 */ /* 0x000fe200078fd0ff */
[----:B------:R-:W-:-:S02]  /*1c2a0*/  IMAD R28, R8, 0x8, R25 ;  /* 0x00000008081c7824 */ /* 0x000fc400078e0219 */
[----:B------:R-:W5:Y:S01]  /*1c2b0*/  LDL R23, [R12+0x4] ;  /* 0x000004000c177983 */ /* 0x000f620000100800 */
[C---:B---3--:R-:W-:Y:S01]  /*1c2c0*/  VIADD R27, R4.reuse, 0x1e0 ;  /* 0x000001e0041b7836 */ /* 0x048fe20000000000 */
[-C--:B0-----:R-:W-:Y:S02]  /*1c2d0*/  LEA.HI R2, R7, -R0.reuse, RZ, 0x1a ;  /* 0x8000000007027211 */ /* 0x081fe400078fd0ff */
[----:B------:R-:W3:Y:S01]  /*1c2e0*/  LDL R24, [R12+0x8] ;  /* 0x000008000c187983 */ /* 0x000ee20000100800 */
[-C--:B------:R-:W-:Y:S01]  /*1c2f0*/  LEA.HI R8, R9, -R0.reuse, RZ, 0x1a ;  /* 0x8000000009087211 */ /* 0x080fe200078fd0ff */
[----:B------:R-:W-:Y:S02]  /*1c300*/  VIADD R9, R4, 0x2a0 ;  /* 0x000002a004097836 */ /* 0x000fe40000000000 */
[--C-:B------:R-:W-:Y:S01]  /*1c310*/  IMAD R6, R2, 0x8, R25.reuse ;  /* 0x0000000802067824 */ /* 0x100fe200078e0219 */
[----:B------:R-:W-:Y:S01]  /*1c320*/  LEA.HI R2, R27, -R0, RZ, 0x1a ;  /* 0x800000001b027211 */ /* 0x000fe200078fd0ff */
[--C-:B------:R-:W-:Y:S01]  /*1c330*/  IMAD R14, R14, 0x8, R25.reuse ;  /* 0x000000080e0e7824 */ /* 0x100fe200078e0219 */
[----:B------:R-:W3:Y:S01]  /*1c340*/  LDL R21, [R28+0x4] ;  /* 0x000004001c157983 */ /* 0x000ee20000100800 */
[----:B------:R-:W-:-:S02]  /*1c350*/  IMAD R13, R20, 0x8, R25 ;  /* 0x00000008140d7824 */ /* 0x000fc400078e0219 */
[C---:B------:R-:W-:Y:S01]  /*1c360*/  VIADD R7, R4.reuse, 0x228 ;  /* 0x0000022804077836 */ /* 0x040fe20000000000 */
[-C--:B------:R-:W-:Y:S01]  /*1c370*/  LEA.HI R26, R9, -R0.reuse, RZ, 0x1a ;  /* 0x80000000091a7211 */ /* 0x080fe200078fd0ff */
[----:B------:R-:W-:Y:S01]  /*1c380*/  VIADD R27, R4, 0x2e8 ;  /* 0x000002e8041b7836 */ /* 0x000fe20000000000 */
[----:B------:R-:W3:Y:S01]  /*1c390*/  LDL.64 R14, [R14] ;  /* 0x000000000e0e7983 */ /* 0x000ee20000100a00 */
[--C-:B------:R-:W-:Y:S01]  /*1c3a0*/  IMAD R20, R8, 0x8, R25.reuse ;  /* 0x0000000808147824 */ /* 0x100fe200078e0219 */
[-C--:B------:R-:W-:Y:S02]  /*1c3b0*/  LEA.HI R8, R7, -R0.reuse, RZ, 0x1a ;  /* 0x8000000007087211 */ /* 0x080fe400078fd0ff */
[----:B------:R-:W3:Y:S01]  /*1c3c0*/  LDL.64 R12, [R13] ;  /* 0x000000000d0c7983 */ /* 0x000ee20000100a00 */
[----:B------:R-:W-:Y:S01]  /*1c3d0*/  LEA.HI R0, R27, -R0, RZ, 0x1a ;  /* 0x800000001b007211 */ /* 0x000fe200078fd0ff */
[--C-:B------:R-:W-:Y:S02]  /*1c3e0*/  IMAD R9, R2, 0x8, R25.reuse ;  /* 0x0000000802097824 */ /* 0x100fe400078e0219 */
[----:B------:R-:W3:Y:S01]  /*1c3f0*/  LDL R22, [R28+0x8] ;  /* 0x000008001c167983 */ /* 0x000ee20000100800 */
[----:B------:R-:W-:Y:S01]  /*1c400*/  IMAD R2, R26, 0x8, R25 ;  /* 0x000000081a027824 */ /* 0x000fe200078e0219 */
[----:B--2---:R-:W-:Y:S01]  /*1c410*/  SHF.L.W.U32.HI R26, R3, 0x8, R5 ;  /* 0x00000008031a7819 */ /* 0x004fe20000010e05 */
[--C-:B------:R-:W-:Y:S01]  /*1c420*/  IMAD R8, R8, 0x8, R25.reuse ;  /* 0x0000000808087824 */ /* 0x100fe200078e0219 */
[----:B------:R-:W2:Y:S01]  /*1c430*/  LDL R6, [R6+0x4] ;  /* 0x0000040006067983 */ /* 0x000ea20000100800 */
[----:B------:R-:W-:-:S03]  /*1c440*/  IMAD R3, R0, 0x8, R25 ;  /* 0x0000000800037824 */ /* 0x000fc600078e0219 */
[----:B------:R-:W2:Y:S04]  /*1c450*/  LDL R9, [R9+0x4] ;  /* 0x0000040009097983 */ /* 0x000ea80000100800 */
[----:B------:R-:W2:Y:S04]  /*1c460*/  LDL R8, [R8+0x4] ;  /* 0x0000040008087983 */ /* 0x000ea80000100800 */
[----:B------:R-:W2:Y:S04]  /*1c470*/  LDL R2, [R2+0x4] ;  /* 0x0000040002027983 */ /* 0x000ea80000100800 */
[----:B------:R-:W2:Y:S04]  /*1c480*/  LDL R7, [R25] ;  /* 0x0000000019077983 */ /* 0x000ea80000100800 */
[----:B------:R-:W2:Y:S04]  /*1c490*/  LDL R5, [R25+0x18] ;  /* 0x0000180019057983 */ /* 0x000ea80000100800 */
[----:B------:R-:W2:Y:S04]  /*1c4a0*/  LDL R3, [R3+0x4] ;  /* 0x0000040003037983 */ /* 0x000ea80000100800 */
[----:B------:R-:W2:Y:S04]  /*1c4b0*/  LDL R20, [R20+0x4] ;  /* 0x0000040014147983 */ /* 0x000ea80000100800 */
[----:B------:R-:W2:Y:S04]  /*1c4c0*/  LDL R4, [R25+0x30] ;  /* 0x0000300019047983 */ /* 0x000ea80000100800 */
[----:B------:R0:W2:Y:S02]  /*1c4d0*/  LDL R0, [R25+0x48] ;  /* 0x0000480019007983 */ /* 0x0000a40000100800 */
[----:B0-----:R-:W-:Y:S01]  /*1c4e0*/  IMAD.MOV.U32 R25, RZ, RZ, RZ ;  /* 0x000000ffff197224 */ /* 0x001fe200078e00ff */
[----:B----4-:R-:W-:-:S02]  /*1c4f0*/  SHF.R.U64 R19, R18, 0x18, R19 ;  /* 0x0000001812137819 */ /* 0x010fc40000001213 */
[----:B-----5:R-:W-:Y:S02]  /*1c500*/  SHF.R.U64 R17, R16, 0x10, R17 ;  /* 0x0000001010117819 */ /* 0x020fe40000001211 */
[----:B------:R-:W-:Y:S02]  /*1c510*/  LOP3.LUT R16, R26, 0xffffff, RZ, 0xc0, !PT ;  /* 0x00ffffff1a107812 */ /* 0x000fe400078ec0ff */
[----:B------:R-:W-:Y:S01]  /*1c520*/  LOP3.LUT R18, R17, 0xffffff, RZ, 0xc0, !PT ;  /* 0x00ffffff11127812 */ /* 0x000fe200078ec0ff */
[----:B------:R-:W-:-:S05]  /*1c530*/  IMAD.MOV.U32 R17, RZ, RZ, RZ ;  /* 0x000000ffff117224 */ /* 0x000fca00078e00ff */
[----:B------:R0:W-:Y:S01]  /*1c540*/  STG.E.64 desc[UR4][R10.64+0x1500], R16 ;  /* 0x001500100a007986 */ /* 0x0001e2000c101b04 */
[----:B---3--:R-:W-:Y:S02]  /*1c550*/  SHF.L.W.U32.HI R23, R23, 0x10, R24 ;  /* 0x0000001017177819 */ /* 0x008fe40000010e18 */
[----:B0-----:R-:W-:Y:S01]  /*1c560*/  LOP3.LUT R16, R19, 0xffffff, RZ, 0xc0, !PT ;  /* 0x00ffffff13107812 */ /* 0x001fe200078ec0ff */
[----:B------:R-:W-:Y:S01]  /*1c570*/  IMAD.MOV.U32 R19, RZ, RZ, RZ ;  /* 0x000000ffff137224 */ /* 0x000fe200078e00ff */
[----:B------:R-:W-:Y:S02]  /*1c580*/  SHF.R.U64 R15, R14, 0x8, R15 ;  /* 0x000000080e0f7819 */ /* 0x000fe4000000120f */
[----:B------:R-:W-:Y:S02]  /*1c590*/  SHF.R.U64 R13, R12, 0x10, R13 ;  /* 0x000000100c0d7819 */ /* 0x000fe4000000120d */
[----:B------:R-:W-:Y:S01]  /*1c5a0*/  SHF.L.W.U32.HI R21, R21, 0x8, R22 ;  /* 0x0000000815157819 */ /* 0x000fe20000010e16 */
[----:B------:R0:W-:Y:S01]  /*1c5b0*/  STG.E.64 desc[UR4][R10.64+0x1600], R18 ;  /* 0x001600120a007986 */ /* 0x0001e2000c101b04 */
[----:B------:R-:W-:Y:S01]  /*1c5c0*/  LOP3.LUT R14, R23, 0xffffff, RZ, 0xc0, !PT ;  /* 0x00ffffff170e7812 */ /* 0x000fe200078ec0ff */
[----:B------:R-:W-:Y:S01]  /*1c5d0*/  IMAD.MOV.U32 R23, RZ, RZ, RZ ;  /* 0x000000ffff177224 */ /* 0x000fe200078e00ff */
[----:B------:R-:W-:Y:S01]  /*1c5e0*/  LOP3.LUT R22, R15, 0xffffff, RZ, 0xc0, !PT ;  /* 0x00ffffff0f167812 */ /* 0x000fe200078ec0ff */
[----:B------:R-:W-:Y:S01]  /*1c5f0*/  IMAD.MOV.U32 R15, RZ, RZ, RZ ;  /* 0x000000ffff0f7224 */ /* 0x000fe200078e00ff */
[----:B------:R-:W-:Y:S01]  /*1c600*/  LOP3.LUT R12, R21, 0xffffff, RZ, 0xc0, !PT ;  /* 0x00ffffff150c7812 */ /* 0x000fe200078ec0ff */
[----:B------:R1:W-:Y:S01]  /*1c610*/  STG.E.64 desc[UR4][R10.64+0x1900], R16 ;  /* 0x001900100a007986 */ /* 0x0003e2000c101b04 */
[----:B--2---:R-:W-:-:S02]  /*1c620*/  LOP3.LUT R24, R6, 0xffffff, RZ, 0xc0, !PT ;  /* 0x00ffffff06187812 */ /* 0x004fc400078ec0ff */
[----:B0-----:R-:W-:Y:S01]  /*1c630*/  LOP3.LUT R18, R13, 0xffffff, RZ, 0xc0, !PT ;  /* 0x00ffffff0d127812 */ /* 0x001fe200078ec0ff */
[----:B------:R-:W-:Y:S01]  /*1c640*/  IMAD.MOV.U32 R13, RZ, RZ, RZ ;  /* 0x000000ffff0d7224 */ /* 0x000fe200078e00ff */
[----:B------:R0:W-:Y:S01]  /*1c650*/  STG.E.64 desc[UR4][R10.64+0x1a00], R14 ;  /* 0x001a000e0a007986 */ /* 0x0001e2000c101b04 */
[----:B------:R-:W-:Y:S01]  /*1c660*/  IMAD.MOV.U32 R21, RZ, RZ, RZ ;  /* 0x000000ffff157224 */ /* 0x000fe200078e00ff */
[----:B------:R-:W-:Y:S02]  /*1c670*/  LOP3.LUT R6, R7, 0xffffff, RZ, 0xc0, !PT ;  /* 0x00ffffff07067812 */ /* 0x000fe400078ec0ff */
[----:B------:R2:W-:Y:S01]  /*1c680*/  STG.E.64 desc[UR4][R10.64+0x1b00], R22 ;  /* 0x001b00160a007986 */ /* 0x0005e2000c101b04 */
[----:B-1----:R-:W-:Y:S01]  /*1c690*/  SHF.R.U32.HI R16, RZ, 0x8, R8 ;  /* 0x00000008ff107819 */ /* 0x002fe20000011608 */
[----:B------:R-:W-:Y:S01]  /*1c6a0*/  IMAD.MOV.U32 R7, RZ, RZ, RZ ;  /* 0x000000ffff077224 */ /* 0x000fe200078e00ff */
[----:B------:R-:W-:Y:S01]  /*1c6b0*/  LOP3.LUT R8, R5, 0xffffff, RZ, 0xc0, !PT ;  /* 0x00ffffff05087812 */ /* 0x000fe200078ec0ff */
[----:B------:R1:W-:Y:S01]  /*1c6c0*/  STG.E.64 desc[UR4][R10.64+0x1d00], R12 ;  /* 0x001d000c0a007986 */ /* 0x0003e2000c101b04 */
[----:B------:R-:W-:Y:S01]  /*1c6d0*/  IMAD.MOV.U32 R5, RZ, RZ, RZ ;  /* 0x000000ffff057224 */ /* 0x000fe200078e00ff */
[----:B0-----:R-:W-:Y:S01]  /*1c6e0*/  LOP3.LUT R14, R9, 0xffffff, RZ, 0xc0, !PT ;  /* 0x00ffffff090e7812 */ /* 0x001fe200078ec0ff */
[----:B------:R-:W-:Y:S01]  /*1c6f0*/  IMAD.MOV.U32 R9, RZ, RZ, RZ ;  /* 0x000000ffff097224 */ /* 0x000fe200078e00ff */
[----:B------:R-:W-:-:S02]  /*1c700*/  SHF.R.U32.HI R20, RZ, 0x8, R20 ;  /* 0x00000008ff147819 */ /* 0x000fc40000011614 */
[----:B--2---:R-:W-:Y:S02]  /*1c710*/  LOP3.LUT R22, R2, 0xffffff, RZ, 0xc0, !PT ;  /* 0x00ffffff02167812 */ /* 0x004fe400078ec0ff */
[----:B------:R-:W-:Y:S02]  /*1c720*/  LOP3.LUT R4, R4, 0xffffff, RZ, 0xc0, !PT ;  /* 0x00ffffff04047812 */ /* 0x000fe400078ec0ff */
[----:B-1----:R-:W-:Y:S01]  /*1c730*/  SHF.R.U32.HI R12, RZ, 0x8, R3 ;  /* 0x00000008ff0c7819 */ /* 0x002fe20000011603 */
[----:B------:R-:W-:Y:S01]  /*1c740*/  IMAD.MOV.U32 R3, RZ, RZ, RZ ;  /* 0x000000ffff037224 */ /* 0x000fe200078e00ff */
[----:B------:R-:W-:Y:S01]  /*1c750*/  LOP3.LUT R2, R0, 0xffffff, RZ, 0xc0, !PT ;  /* 0x00ffffff00027812 */ /* 0x000fe200078ec0ff */
        /* <DEDUP_REMOVED lines=12> */
.L_x_26:
        /* <DEDUP_REMOVED lines=17> */
[----:B--2---:R0:W-:Y:S04]  /*1c930*/  STL.128 [R1+0x10], R4 ;  /* 0x0000100401007387 */ /* 0x0041e80000100c00 */
[----:B0-----:R-:W2:Y:S04]  /*1c940*/  LDG.E.64.CONSTANT R4, desc[UR4][R24.64] ;  /* 0x0000000418047981 */ /* 0x001ea8000c1e9b00 */
[----:B------:R-:W2:Y:S04]  /*1c950*/  LDG.E.64.CONSTANT R6, desc[UR4][R24.64+0x8] ;  /* 0x0000080418067981 */ /* 0x000ea8000c1e9b00 */
[----:B---3--:R0:W-:Y:S04]  /*1c960*/  STL.128 [R1+0x20], R12 ;  /* 0x0000200c01007387 */ /* 0x0081e80000100c00 */
[----:B----4-:R1:W-:Y:S04]  /*1c970*/  STL.128 [R1+0x30], R16 ;  /* 0x0000301001007387 */ /* 0x0103e80000100c00 */
[----:B0-----:R-:W3:Y:S04]  /*1c980*/  LDG.E.64.CONSTANT R12, desc[UR4][R24.64+0x50] ;  /* 0x00005004180c7981 */ /* 0x001ee8000c1e9b00 */
[----:B------:R-:W3:Y:S04]  /*1c990*/  LDG.E.64.CONSTANT R14, desc[UR4][R24.64+0x58] ;  /* 0x00005804180e7981 */ /* 0x000ee8000c1e9b00 */
[----:B-1----:R-:W4:Y:S04]  /*1c9a0*/  LDG.E.64.CONSTANT R16, desc[UR4][R24.64+0x60] ;  /* 0x0000600418107981 */ /* 0x002f28000c1e9b00 */
[----:B------:R0:W4:Y:S01]  /*1c9b0*/  LDG.E.64.CONSTANT R18, desc[UR4][R24.64+0x68] ;  /* 0x0000680418127981 */ /* 0x000122000c1e9b00 */
[----:B------:R-:W-:-:S05]  /*1c9c0*/  VIADD R23, R22, 0x1b ;  /* 0x0000001b16177836 */ /* 0x000fca0000000000 */
[----:B------:R-:W-:-:S04]  /*1c9d0*/  LOP3.LUT R23, R23, 0x3b, RZ, 0xc0, !PT ;  /* 0x0000003b17177812 */ /* 0x000fc800078ec0ff */
[----:B------:R-:W-:Y:S01]  /*1c9e0*/  ISETP.GE.U32.AND P1, PT, R23, 0x26, PT ;  /* 0x000000261700780c */ /* 0x000fe20003f26070 */
[----:B-----5:R1:W-:Y:S01]  /*1c9f0*/  STL.128 [R1+0x40], R8 ;  /* 0x0000400801007387 */ /* 0x0203e20000100c00 */
[----:B------:R-:W-:-:S05]  /*1ca00*/  VIADD R28, R22, 0x36 ;  /* 0x00000036161c7836 */ /* 0x000fca0000000000 */
[----:B0-----:R-:W-:Y:S01]  /*1ca10*/  LOP3.LUT R24, R28, 0x36, RZ, 0xc0, !PT ;  /* 0x000000361c187812 */ /* 0x001fe200078ec0ff */
[----:B--2---:R0:W-:Y:S05]  /*1ca20*/  STL.128 [R1], R4 ;  /* 0x0000000401007387 */ /* 0x0041ea0000100c00 */
[----:B-1----:R-:W2:Y:S04]  /*1ca30*/  @P1 LDL.128 R8, [R1] ;  /* 0x0000000001081983 */ /* 0x002ea80000100c00 */
[----:B0-----:R-:W5:Y:S01]  /*1ca40*/  @!P1 LDL.64 R6, [R1] ;  /* 0x0000000001069983 */ /* 0x001f620000100a00 */
[----:B------:R-:W-:-:S02]  /*1ca50*/  ISETP.GE.U32.AND P2, PT, R24, 0x26, PT ;  /* 0x000000261800780c */ /* 0x000fc40003f46070 */
[----:B------:R-:W-:Y:S01]  /*1ca60*/  LEA.HI R25, R28, -R21, RZ, 0x1a ;  /* 0x800000151c197211 */ /* 0x000fe200078fd0ff */
[----:B------:R-:W-:Y:S04]  /*1ca70*/  STL.64 [R1+0x70], R26 ;  /* 0x0000701a01007387 */ /* 0x000fe80000100a00 */
[----:B------:R-:W-:Y:S01]  /*1ca80*/  IMAD R30, R25, 0x8, R0 ;  /* 0x00000008191e7824 */ /* 0x000fe200078e0200 */
[----:B---3--:R0:W-:Y:S04]  /*1ca90*/  STL.128 [R1+0x50], R12 ;  /* 0x0000500c01007387 */ /* 0x0081e80000100c00 */
[----:B----4-:R1:W-:Y:S04]  /*1caa0*/  STL.128 [R1+0x60], R16 ;  /* 0x0000601001007387 */ /* 0x0103e80000100c00 */
[----:B------:R-:W3:Y:S04]  /*1cab0*/  @P2 LDL R25, [R30+0x8] ;  /* 0x000008001e192983 */ /* 0x000ee80000100800 */
[----:B0-----:R-:W4:Y:S04]  /*1cac0*/  @P2 LDL.64 R12, [R30] ;  /* 0x000000001e0c2983 */ /* 0x001f280000100a00 */
[----:B------:R-:W4:Y:S01]  /*1cad0*/  @!P2 LDL.64 R14, [R30] ;  /* 0x000000001e0ea983 */ /* 0x000f220000100a00 */
[----:B------:R-:W-:-:S05]  /*1cae0*/  VIADD R28, R22, 0x51 ;  /* 0x00000051161c7836 */ /* 0x000fca0000000000 */
[----:B-1----:R-:W-:-:S04]  /*1caf0*/  LOP3.LUT R18, R28, 0x31, RZ, 0xc0, !PT ;  /* 0x000000311c127812 */ /* 0x002fc800078ec0ff */
[----:B------:R-:W-:Y:S02]  /*1cb00*/  ISETP.GE.U32.AND P3, PT, R18, 0x26, PT ;  /* 0x000000261200780c */ /* 0x000fe40003f66070 */
[----:B------:R-:W-:Y:S01]  /*1cb10*/  LEA.HI R29, R28, -R21, RZ, 0x1a ;  /* 0x800000151c1d7211 */ /* 0x000fe200078fd0ff */
[----:B------:R-:W-:-:S04]  /*1cb20*/  VIADD R28, R22, 0x6c ;  /* 0x0000006c161c7836 */ /* 0x000fc80000000000 */
[----:B------:R-:W-:-:S06]  /*1cb30*/  IMAD R29, R29, 0x8, R0 ;  /* 0x000000081d1d7824 */ /* 0x000fcc00078e0200 */
[----:B------:R-:W4:Y:S04]  /*1cb40*/  @P3 LDL R19, [R29+0x8] ;  /* 0x000008001d133983 */ /* 0x000f280000100800 */
[----:B------:R-:W4:Y:S01]  /*1cb50*/  @P3 LDL.64 R16, [R29] ;  /* 0x000000001d103983 */ /* 0x000f220000100a00 */
[----:B--2---:R-:W-:Y:S01]  /*1cb60*/  @P1 SHF.R.U64 R8, R8, R23, R9 ;  /* 0x0000001708081219 */ /* 0x004fe20000001209 */
[----:B------:R-:W-:Y:S01]  /*1cb70*/  @P1 IMAD.SHL.U32 R11, R10, 0x2, RZ ;  /* 0x000000020a0b1824 */ /* 0x000fe200078e00ff */
[----:B------:R-:W-:Y:S02]  /*1cb80*/  LOP3.LUT R9, R28, 0x2c, RZ, 0xc0, !PT ;  /* 0x0000002c1c097812 */ /* 0x000fe400078ec0ff */
[----:B------:R-:W-:Y:S02]  /*1cb90*/  @P1 LOP3.LUT R10, R23, 0x3f, RZ, 0x3c, !PT ;  /* 0x0000003f170a1812 */ /* 0x000fe400078e3cff */
[----:B------:R-:W-:-:S02]  /*1cba0*/  ISETP.GE.U32.AND P0, PT, R9, 0x26, PT ;  /* 0x000000260900780c */ /* 0x000fc40003f06070 */
[----:B------:R-:W-:Y:S02]  /*1cbb0*/  @P1 SHF.L.U32 R27, R11, R10, RZ ;  /* 0x0000000a0b1b1219 */ /* 0x000fe400000006ff */
[----:B------:R-:W-:Y:S02]  /*1cbc0*/  LEA.HI R11, R28, -R21, RZ, 0x1a ;  /* 0x800000151c0b7211 */ /* 0x000fe400078fd0ff */
[----:B------:R-:W-:-:S03]  /*1cbd0*/  @P1 LOP3.LUT R8, R27, R8, RZ, 0xfc, !PT ;  /* 0x000000081b081212 */ /* 0x000fc600078efcff */
[----:B------:R-:W-:Y:S01]  /*1cbe0*/  IMAD R28, R11, 0x8, R0 ;  /* 0x000000080b1c7824 */ /* 0x000fe200078e0200 */
[----:B-----5:R-:W-:Y:S01]  /*1cbf0*/  @!P1 SHF.R.U64 R8, R6, R23, R7 ;  /* 0x0000001706089219 */ /* 0x020fe20000001207 */
[----:B------:R-:W2:Y:S04]  /*1cc00*/  @!P3 LDL.64 R10, [R29] ;  /* 0x000000001d0ab983 */ /* 0x000ea80000100a00 */
[----:B------:R-:W5:Y:S04]  /*1cc10*/  @P0 LDL R23, [R28+0x8] ;  /* 0x000008001c170983 */ /* 0x000f680000100800 */
[----:B------:R-:W5:Y:S01]  /*1cc20*/  @P0 LDL.64 R26, [R28] ;  /* 0x000000001c1a0983 */ /* 0x000f620000100a00 */
[----:B------:R-:W-:Y:S01]  /*1cc30*/  @P2 LOP3.LUT R6, R24, 0x3f, RZ, 0x3c, !PT ;  /* 0x0000003f18062812 */ /* 0x000fe200078e3cff */
[----:B---3--:R-:W-:-:S05]  /*1cc40*/  @P2 IMAD.SHL.U32 R25, R25, 0x2, RZ ;  /* 0x0000000219192824 */ /* 0x008fca00078e00ff */
[----:B------:R-:W-:Y:S02]  /*1cc50*/  @P2 SHF.L.U32 R25, R25, R6, RZ ;  /* 0x0000000619192219 */ /* 0x000fe400000006ff */
[----:B----4-:R-:W-:Y:S01]  /*1cc60*/  @P2 SHF.R.U64 R12, R12, R24, R13 ;  /* 0x000000180c0c2219 */ /* 0x010fe2000000120d */
[----:B------:R-:W3:Y:S03]  /*1cc70*/  @!P0 LDL.64 R6, [R28] ;  /* 0x000000001c068983 */ /* 0x000ee60000100a00 */
[----:B------:R-:W-:Y:S02]  /*1cc80*/  @P2 LOP3.LUT R12, R25, R12, RZ, 0xfc, !PT ;  /* 0x0000000c190c2212 */ /* 0x000fe400078efcff */
[----:B------:R-:W-:Y:S01]  /*1cc90*/  @!P2 SHF.R.U64 R12, R14, R24, R15 ;  /* 0x000000180e0ca219 */ /* 0x000fe2000000120f */
[----:B------:R-:W-:-:S05]  /*1cca0*/  VIADD R14, R22, 0x87 ;  /* 0x00000087160e7836 */ /* 0x000fca0000000000 */
[----:B------:R-:W-:-:S04]  /*1ccb0*/  LOP3.LUT R13, R14, 0x27, RZ, 0xc0, !PT ;  /* 0x000000270e0d7812 */ /* 0x000fc800078ec0ff */
[----:B------:R-:W-:Y:S02]  /*1ccc0*/  ISETP.GE.U32.AND P1, PT, R13, 0x26, PT ;  /* 0x000000260d00780c */ /* 0x000fe40003f26070 */
[----:B------:R-:W-:-:S05]  /*1ccd0*/  LEA.HI R25, R14, -R21, RZ, 0x1a ;  /* 0x800000150e197211 */ /* 0x000fca00078fd0ff */
[----:B------:R-:W-:-:S06]  /*1cce0*/  IMAD R25, R25, 0x8, R0 ;  /* 0x0000000819197824 */ /* 0x000fcc00078e0200 */
[----:B------:R-:W4:Y:S01]  /*1ccf0*/  @P1 LDL R24, [R25+0x8] ;  /* 0x0000080019181983 */ /* 0x000f220000100800 */
[----:B------:R-:W-:Y:S01]  /*1cd00*/  @P3 IMAD.SHL.U32 R15, R19, 0x2, RZ ;  /* 0x00000002130f3824 */ /* 0x000fe200078e00ff */
[----:B------:R-:W-:-:S04]  /*1cd10*/  @P3 LOP3.LUT R14, R18, 0x3f, RZ, 0x3c, !PT ;  /* 0x0000003f120e3812 */ /* 0x000fc800078e3cff */
[----:B------:R-:W-:Y:S01]  /*1cd20*/  @P3 SHF.L.U32 R15, R15, R14, RZ ;  /* 0x0000000e0f0f3219 */ /* 0x000fe200000006ff */
[----:B------:R-:W-:Y:S01]  /*1cd30*/  VIADD R14, R22, 0xbd ;  /* 0x000000bd160e7836 */ /* 0x000fe20000000000 */
[----:B------:R-:W-:-:S04]  /*1cd40*/  @P3 SHF.R.U64 R16, R16, R18, R17 ;  /* 0x0000001210103219 */ /* 0x000fc80000001211 */
[----:B------:R-:W-:Y:S02]  /*1cd50*/  LOP3.LUT R17, R14, 0x3d, RZ, 0xc0, !PT ;  /* 0x0000003d0e117812 */ /* 0x000fe400078ec0ff */
[----:B------:R-:W-:Y:S02]  /*1cd60*/  @P3 LOP3.LUT R16, R15, R16, RZ, 0xfc, !PT ;  /* 0x000000100f103212 */ /* 0x000fe400078efcff */
[----:B------:R-:W-:Y:S02]  /*1cd70*/  ISETP.GE.U32.AND P2, PT, R17, 0x26, PT ;  /* 0x000000261100780c */ /* 0x000fe40003f46070 */
[----:B--2---:R-:W-:Y:S02]  /*1cd80*/  @!P3 SHF.R.U64 R16, R10, R18, R11 ;  /* 0x000000120a10b219 */ /* 0x004fe4000000120b */
[----:B------:R-:W-:Y:S01]  /*1cd90*/  LEA.HI R11, R14, -R21, RZ, 0x1a ;  /* 0x800000150e0b7211 */ /* 0x000fe200078fd0ff */
[----:B------:R-:W2:Y:S01]  /*1cda0*/  @P1 LDL.64 R18, [R25] ;  /* 0x0000000019121983 */ /* 0x000ea20000100a00 */
[----:B-----5:R-:W-:Y:S01]  /*1cdb0*/  @P0 IMAD.SHL.U32 R15, R23, 0x2, RZ ;  /* 0x00000002170f0824 */ /* 0x020fe200078e00ff */
[----:B------:R-:W-:-:S02]  /*1cdc0*/  @P0 LOP3.LUT R10, R9, 0x3f, RZ, 0x3c, !PT ;  /* 0x0000003f090a0812 */ /* 0x000fc400078e3cff */
[----:B------:R-:W-:Y:S02]  /*1cdd0*/  IMAD R23, R11, 0x8, R0 ;  /* 0x000000080b177824 */ /* 0x000fe400078e0200 */
[----:B------:R-:W-:Y:S02]  /*1cde0*/  @P0 SHF.L.U32 R11, R15, R10, RZ ;  /* 0x0000000a0f0b0219 */ /* 0x000fe400000006ff */
[----:B------:R0:W5:Y:S04]  /*1cdf0*/  @!P1 LDL.64 R14, [R25] ;  /* 0x00000000190e9983 */ /* 0x0001680000100a00 */
[----:B------:R-:W5:Y:S01]  /*1ce00*/  @P2 LDL R10, [R23+0x8] ;  /* 0x00000800170a2983 */ /* 0x000f620000100800 */
[----:B------:R-:W-:-:S04]  /*1ce10*/  @P0 SHF.R.U64 R26, R26, R9, R27 ;  /* 0x000000091a1a0219 */ /* 0x000fc8000000121b */
[----:B------:R-:W-:Y:S02]  /*1ce20*/  @P0 LOP3.LUT R11, R11, R26, RZ, 0xfc, !PT ;  /* 0x0000001a0b0b0212 */ /* 0x000fe400078efcff */
[----:B------:R-:W5:Y:S01]  /*1ce30*/  @P2 LDL.64 R26, [R23] ;  /* 0x00000000171a2983 */ /* 0x000f620000100a00 */
[----:B---3--:R-:W-:Y:S02]  /*1ce40*/  @!P0 SHF.R.U64 R11, R6, R9, R7 ;  /* 0x00000009060b8219 */ /* 0x008fe40000001207 */
[----:B------:R-:W-:Y:S01]  /*1ce50*/  @P1 LOP3.LUT R9, R13, 0x3f, RZ, 0x3c, !PT ;  /* 0x0000003f0d091812 */ /* 0x000fe200078e3cff */
[----:B------:R1:W3:Y:S01]  /*1ce60*/  @!P2 LDL.64 R6, [R23] ;  /* 0x000000001706a983 */ /* 0x0002e20000100a00 */
[----:B----4-:R-:W-:Y:S02]  /*1ce70*/  @P1 IMAD.SHL.U32 R28, R24, 0x2, RZ ;  /* 0x00000002181c1824 */ /* 0x010fe400078e00ff */
[----:B------:R-:W-:-:S03]  /*1ce80*/  VIADD R24, R22, 0xd8 ;  /* 0x000000d816187836 */ /* 0x000fc60000000000 */
[----:B------:R-:W-:Y:S02]  /*1ce90*/  @P1 SHF.L.U32 R28, R28, R9, RZ ;  /* 0x000000091c1c1219 */ /* 0x000fe400000006ff */
[----:B------:R-:W-:-:S04]  /*1cea0*/  LOP3.LUT R9, R24, 0x38, RZ, 0xc0, !PT ;  /* 0x0000003818097812 */ /* 0x000fc800078ec0ff */
[----:B------:R-:W-:Y:S02]  /*1ceb0*/  ISETP.GE.U32.AND P0, PT, R9, 0x26, PT ;  /* 0x000000260900780c */ /* 0x000fe40003f06070 */
[----:B0-----:R-:W-:-:S05]  /*1cec0*/  LEA.HI R25, R24, -R21, RZ, 0x1a ;  /* 0x8000001518197211 */ /* 0x001fca00078fd0ff */
[----:B------:R-:W-:Y:S01]  /*1ced0*/  IMAD R24, R25, 0x8, R0 ;  /* 0x0000000819187824 */ /* 0x000fe200078e0200 */
[----:B--2---:R-:W-:-:S05]  /*1cee0*/  @P1 SHF.R.U64 R19, R18, R13, R19 ;  /* 0x0000000d12131219 */ /* 0x004fca0000001213 */
[----:B------:R-:W2:Y:S01]  /*1cef0*/  @P0 LDL R18, [R24+0x8] ;  /* 0x0000080018120983 */ /* 0x000ea20000100800 */
[----:B------:R-:W-:Y:S01]  /*1cf00*/  @P1 LOP3.LUT R19, R28, R19, RZ, 0xfc, !PT ;  /* 0x000000131c131212 */ /* 0x000fe200078efcff */
[----:B------:R-:W-:Y:S01]  /*1cf10*/  VIADD R28, R22, 0xf3 ;  /* 0x000000f3161c7836 */ /* 0x000fe20000000000 */
[----:B-----5:R-:W-:Y:S02]  /*1cf20*/  @!P1 SHF.R.U64 R19, R14, R13, R15 ;  /* 0x0000000d0e139219 */ /* 0x020fe4000000120f */
[----:B------:R-:W4:Y:S02]  /*1cf30*/  @P0 LDL.64 R14, [R24] ;  /* 0x00000000180e0983 */ /* 0x000f240000100a00 */
[----:B-1----:R-:W-:Y:S01]  /*1cf40*/  LOP3.LUT R23, R28, 0x33, RZ, 0xc0, !PT ;  /* 0x000000331c177812 */ /* 0x002fe200078ec0ff */
[----:B------:R-:W-:Y:S01]  /*1cf50*/  @P2 IMAD.SHL.U32 R13, R10, 0x2, RZ ;  /* 0x000000020a0d2824 */ /* 0x000fe200078e00ff */
[----:B------:R-:W-:Y:S02]  /*1cf60*/  @P2 LOP3.LUT R10, R17, 0x3f, RZ, 0x3c, !PT ;  /* 0x0000003f110a2812 */ /* 0x000fe400078e3cff */
[----:B------:R-:W-:-:S02]  /*1cf70*/  ISETP.GE.U32.AND P1, PT, R23, 0x26, PT ;  /* 0x000000261700780c */ /* 0x000fc40003f26070 */
[----:B------:R-:W-:Y:S01]  /*1cf80*/  @P2 SHF.L.U32 R10, R13, R10, RZ ;  /* 0x0000000a0d0a2219 */ /* 0x000fe200000006ff */
[----:B------:R-:W5:Y:S01]  /*1cf90*/  @!P0 LDL.64 R24, [R24] ;  /* 0x0000000018188983 */ /* 0x000f620000100a00 */
[----:B------:R-:W-:Y:S02]  /*1cfa0*/  LEA.HI R13, R28, -R21, RZ, 0x1a ;  /* 0x800000151c0d7211 */ /* 0x000fe400078fd0ff */
[----:B------:R-:W-:-:S03]  /*1cfb0*/  @P2 SHF.R.U64 R27, R26, R17, R27 ;  /* 0x000000111a1b2219 */ /* 0x000fc6000000121b */
[----:B------:R-:W-:Y:S01]  /*1cfc0*/  IMAD R26, R13, 0x8, R0 ;  /* 0x000000080d1a7824 */ /* 0x000fe200078e0200 */
[----:B------:R-:W-:-:S04]  /*1cfd0*/  @P2 LOP3.LUT R13, R10, R27, RZ, 0xfc, !PT ;  /* 0x0000001b0a0d2212 */ /* 0x000fc800078efcff */
[----:B------:R-:W5:Y:S01]  /*1cfe0*/  @P1 LDL R27, [R26+0x8] ;  /* 0x000008001a1b1983 */ /* 0x000f620000100800 */
[----:B---3--:R-:W-:Y:S02]  /*1cff0*/  @!P2 SHF.R.U64 R13, R6, R17, R7 ;  /* 0x00000011060da219 */ /* 0x008fe40000001207 */
[----:B------:R-:W-:Y:S01]  /*1d000*/  @P0 LOP3.LUT R10, R9, 0x3f, RZ, 0x3c, !PT ;  /* 0x0000003f090a0812 */ /* 0x000fe200078e3cff */
[----:B------:R-:W-:Y:S01]  /*1d010*/  VIADD R28, R22, 0x10e ;  /* 0x0000010e161c7836 */ /* 0x000fe20000000000 */
[----:B------:R-:W3:Y:S01]  /*1d020*/  @P1 LDL.64 R6, [R26] ;  /* 0x000000001a061983 */ /* 0x000ee20000100a00 */
[----:B--2---:R-:W-:-:S03]  /*1d030*/  @P0 IMAD.SHL.U32 R17, R18, 0x2, RZ ;  /* 0x0000000212110824 */ /* 0x004fc600078e00ff */
[----:B------:R-:W-:Y:S02]  /*1d040*/  LOP3.LUT R18, R28, 0x2e, RZ, 0xc0, !PT ;  /* 0x0000002e1c127812 */ /* 0x000fe400078ec0ff */
[----:B------:R-:W-:Y:S02]  /*1d050*/  @P0 SHF.L.U32 R10, R17, R10, RZ ;  /* 0x0000000a110a0219 */ /* 0x000fe400000006ff */
[----:B----4-:R-:W-:-:S04]  /*1d060*/  @P0 SHF.R.U64 R15, R14, R9, R15 ;  /* 0x000000090e0f0219 */ /* 0x010fc8000000120f */
[----:B------:R-:W-:Y:S02]  /*1d070*/  @P0 LOP3.LUT R10, R10, R15, RZ, 0xfc, !PT ;  /* 0x0000000f0a0a0212 */ /* 0x000fe400078efcff */
[----:B------:R-:W2:Y:S01]  /*1d080*/  @!P1 LDL.64 R14, [R26] ;  /* 0x000000001a0e9983 */ /* 0x000ea20000100a00 */
[----:B------:R-:W-:Y:S02]  /*1d090*/  ISETP.GE.U32.AND P2, PT, R18, 0x26, PT ;  /* 0x000000261200780c */ /* 0x000fe40003f46070 */
[----:B------:R-:W-:-:S05]  /*1d0a0*/  LEA.HI R17, R28, -R21, RZ, 0x1a ;  /* 0x800000151c117211 */ /* 0x000fca00078fd0ff */
[----:B------:R-:W-:Y:S01]  /*1d0b0*/  IMAD R17, R17, 0x8, R0 ;  /* 0x0000000811117824 */ /* 0x000fe200078e0200 */
[----:B-----5:R-:W-:Y:S02]  /*1d0c0*/  @!P0 SHF.R.U64 R10, R24, R9, R25 ;  /* 0x00000009180a8219 */ /* 0x020fe40000001219 */
[----:B------:R-:W-:Y:S01]  /*1d0d0*/  @P1 LOP3.LUT R24, R23, 0x3f, RZ, 0x3c, !PT ;  /* 0x0000003f17181812 */ /* 0x000fe200078e3cff */
[----:B------:R-:W-:Y:S02]  /*1d0e0*/  @P1 IMAD.SHL.U32 R27, R27, 0x2, RZ ;  /* 0x000000021b1b1824 */ /* 0x000fe400078e00ff */
[----:B------:R-:W4:Y:S03]  /*1d0f0*/  @P2 LDL R9, [R17+0x8] ;  /* 0x0000080011092983 */ /* 0x000f260000100800 */
[----:B------:R-:W-:Y:S02]  /*1d100*/  @P1 SHF.L.U32 R28, R27, R24, RZ ;  /* 0x000000181b1c1219 */ /* 0x000fe400000006ff */
[----:B------:R-:W5:Y:S04]  /*1d110*/  @P2 LDL.64 R26, [R17] ;  /* 0x00000000111a2983 */ /* 0x000f680000100a00 */
[----:B------:R-:W5:Y:S01]  /*1d120*/  @!P2 LDL.64 R24, [R17] ;  /* 0x000000001118a983 */ /* 0x000f620000100a00 */
[----:B---3--:R-:W-:-:S04]  /*1d130*/  @P1 SHF.R.U64 R7, R6, R23, R7 ;  /* 0x0000001706071219 */ /* 0x008fc80000001207 */
[----:B------:R-:W-:Y:S01]  /*1d140*/  @P1 LOP3.LUT R7, R28, R7, RZ, 0xfc, !PT ;  /* 0x000000071c071212 */ /* 0x000fe200078efcff */
[----:B------:R-:W-:Y:S01]  /*1d150*/  VIADD R30, R22, 0x15f ;  /* 0x0000015f161e7836 */ /* 0x000fe20000000000 */
[----:B--2---:R-:W-:Y:S01]  /*1d160*/  @!P1 SHF.R.U64 R7, R14, R23, R15 ;  /* 0x000000170e079219 */ /* 0x004fe2000000120f */
[----:B------:R-:W-:-:S05]  /*1d170*/  VIADD R14, R22, 0x129 ;  /* 0x00000129160e7836 */ /* 0x000fca0000000000 */
[----:B------:R-:W-:-:S04]  /*1d180*/  LOP3.LUT R6, R14, 0x29, RZ, 0xc0, !PT ;  /* 0x000000290e067812 */ /* 0x000fc800078ec0ff */
[----:B------:R-:W-:Y:S02]  /*1d190*/  ISETP.GE.U32.AND P0, PT, R6, 0x26, PT ;  /* 0x000000260600780c */ /* 0x000fe40003f06070 */
[----:B------:R-:W-:Y:S01]  /*1d1a0*/  LEA.HI R15, R14, -R21, RZ, 0x1a ;  /* 0x800000150e0f7211 */ /* 0x000fe200078fd0ff */
[----:B----4-:R-:W-:Y:S01]  /*1d1b0*/  @P2 IMAD.SHL.U32 R14, R9, 0x2, RZ ;  /* 0x00000002090e2824 */ /* 0x010fe200078e00ff */
[----:B------:R-:W-:-:S03]  /*1d1c0*/  @P2 LOP3.LUT R9, R18, 0x3f, RZ, 0x3c, !PT ;  /* 0x0000003f12092812 */ /* 0x000fc600078e3cff */
[----:B------:R-:W-:Y:S01]  /*1d1d0*/  IMAD R28, R15, 0x8, R0 ;  /* 0x000000080f1c7824 */ /* 0x000fe200078e0200 */
[----:B------:R-:W-:Y:S02]  /*1d1e0*/  @P2 SHF.L.U32 R14, R14, R9, RZ ;  /* 0x000000090e0e2219 */ /* 0x000fe400000006ff */
[----:B-----5:R-:W-:-:S03]  /*1d1f0*/  @P2 SHF.R.U64 R17, R26, R18, R27 ;  /* 0x000000121a112219 */ /* 0x020fc6000000121b */
[----:B------:R-:W2:Y:S01]  /*1d200*/  @P0 LDL R9, [R28+0x8] ;  /* 0x000008001c090983 */ /* 0x000ea20000100800 */
[----:B------:R-:W-:Y:S02]  /*1d210*/  @P2 LOP3.LUT R17, R14, R17, RZ, 0xfc, !PT ;  /* 0x000000110e112212 */ /* 0x000fe400078efcff */
[----:B------:R-:W-:Y:S01]  /*1d220*/  @!P2 SHF.R.U64 R17, R24, R18, R25 ;  /* 0x000000121811a219 */ /* 0x000fe20000001219 */
[----:B------:R-:W3:Y:S01]  /*1d230*/  @P0 LDL.64 R14, [R28] ;  /* 0x000000001c0e0983 */ /* 0x000ee20000100a00 */
[----:B------:R-:W-:-:S03]  /*1d240*/  LOP3.LUT R18, R30, 0x3f, RZ, 0xc0, !PT ;  /* 0x0000003f1e127812 */ /* 0x000fc600078ec0ff */
[----:B------:R-:W4:Y:S01]  /*1d250*/  @!P0 LDL.64 R24, [R28] ;  /* 0x000000001c188983 */ /* 0x000f220000100a00 */
[----:B------:R-:W-:Y:S02]  /*1d260*/  ISETP.GE.U32.AND P1, PT, R18, 0x26, PT ;  /* 0x000000261200780c */ /* 0x000fe40003f26070 */
[----:B------:R-:W-:-:S05]  /*1d270*/  LEA.HI R23, R30, -R21, RZ, 0x1a ;  /* 0x800000151e177211 */ /* 0x000fca00078fd0ff */
[----:B------:R-:W-:-:S06]  /*1d280*/  IMAD R23, R23, 0x8, R0 ;  /* 0x0000000817177824 */ /* 0x000fcc00078e0200 */
[----:B------:R-:W5:Y:S01]  /*1d290*/  @P1 LDL R26, [R23+0x8] ;  /* 0x00000800171a1983 */ /* 0x000f620000100800 */
[----:B--2---:R-:W-:Y:S01]  /*1d2a0*/  @P0 IMAD.SHL.U32 R32, R9, 0x2, RZ ;  /* 0x0000000209200824 */ /* 0x004fe200078e00ff */
[----:B------:R-:W-:-:S04]  /*1d2b0*/  @P0 LOP3.LUT R9, R6, 0x3f, RZ, 0x3c, !PT ;  /* 0x0000003f06090812 */ /* 0x000fc800078e3cff */
[----:B------:R-:W-:Y:S02]  /*1d2c0*/  @P0 SHF.L.U32 R9, R32, R9, RZ ;  /* 0x0000000920090219 */ /* 0x000fe400000006ff */
[----:B---3--:R-:W-:-:S04]  /*1d2d0*/  @P0 SHF.R.U64 R14, R14, R6, R15 ;  /* 0x000000060e0e0219 */ /* 0x008fc8000000120f */
[----:B------:R-:W-:Y:S02]  /*1d2e0*/  @P0 LOP3.LUT R9, R9, R14, RZ, 0xfc, !PT ;  /* 0x0000000e09090212 */ /* 0x000fe400078efcff */
[----:B----4-:R-:W-:Y:S01]  /*1d2f0*/  @!P0 SHF.R.U64 R9, R24, R6, R25 ;  /* 0x0000000618098219 */ /* 0x010fe20000001219 */
[----:B------:R-:W-:-:S05]  /*1d300*/  VIADD R6, R22, 0x17a ;  /* 0x0000017a16067836 */ /* 0x000fca0000000000 */
[C---:B------:R-:W-:Y:S02]  /*1d310*/  LOP3.LUT R28, R6.reuse, 0x3a, RZ, 0xc0, !PT ;  /* 0x0000003a061c7812 */ /* 0x040fe400078ec0ff */
[----:B------:R-:W-:Y:S02]  /*1d320*/  LEA.HI R15, R6, -R21, RZ, 0x1a ;  /* 0x80000015060f7211 */ /* 0x000fe400078fd0ff */
[----:B------:R-:W-:Y:S01]  /*1d330*/  ISETP.GE.U32.AND P0, PT, R28, 0x26, PT ;  /* 0x000000261c00780c */ /* 0x000fe20003f06070 */
[----:B-----5:R-:W-:Y:S01]  /*1d340*/  @P1 IMAD.SHL.U32 R25, R26, 0x2, RZ ;  /* 0x000000021a191824 */ /* 0x020fe200078e00ff */
[----:B------:R-:W-:Y:S02]  /*1d350*/  @P1 LOP3.LUT R6, R30, 0x3f, RZ, 0xc, !PT ;  /* 0x0000003f1e061812 */ /* 0x000fe400078e0cff */
[----:B------:R-:W2:Y:S01]  /*1d360*/  @P1 LDL.64 R30, [R23] ;  /* 0x00000000171e1983 */ /* 0x000ea20000100a00 */
[----:B------:R-:W-:Y:S01]  /*1d370*/  IMAD R26, R15, 0x8, R0 ;  /* 0x000000080f1a7824 */ /* 0x000fe200078e0200 */
[----:B------:R-:W-:-:S02]  /*1d380*/  @P1 SHF.L.U32 R6, R25, R6, RZ ;  /* 0x0000000619061219 */ /* 0x000fc400000006ff */
[----:B------:R-:W3:Y:S05]  /*1d390*/  @!P1 LDL.64 R24, [R23] ;  /* 0x0000000017189983 */ /* 0x000eea0000100a00 */
[----:B------:R-:W4:Y:S04]  /*1d3a0*/  @P0 LDL.64 R14, [R26] ;  /* 0x000000001a0e0983 */ /* 0x000f280000100a00 */
[----:B------:R-:W5:Y:S04]  /*1d3b0*/  @P0 LDL R23, [R26+0x8] ;  /* 0x000008001a170983 */ /* 0x000f680000100800 */
[----:B------:R-:W4:Y:S01]  /*1d3c0*/  @!P0 LDL.64 R26, [R26] ;  /* 0x000000001a1a8983 */ /* 0x000f220000100a00 */
[----:B--2---:R-:W-:-:S04]  /*1d3d0*/  @P1 SHF.R.U64 R31, R30, R18, R31 ;  /* 0x000000121e1f1219 */ /* 0x004fc8000000121f */
[----:B------:R-:W-:Y:S02]  /*1d3e0*/  @P1 LOP3.LUT R6, R6, R31, RZ, 0xfc, !PT ;  /* 0x0000001f06061212 */ /* 0x000fe400078efcff */
[----:B---3--:R-:W-:Y:S01]  /*1d3f0*/  @!P1 SHF.R.U64 R6, R24, R18, R25 ;  /* 0x0000001218069219 */ /* 0x008fe20000001219 */
[----:B------:R-:W-:Y:S01]  /*1d400*/  VIADD R24, R22, 0x195 ;  /* 0x0000019516187836 */ /* 0x000fe20000000000 */
[----:B------:R-:W-:Y:S01]  /*1d410*/  @P0 LOP3.LUT R18, R28, 0x3f, RZ, 0x3c, !PT ;  /* 0x0000003f1c120812 */ /* 0x000fe200078e3cff */
[----:B-----5:R-:W-:-:S03]  /*1d420*/  @P0 IMAD.SHL.U32 R25, R23, 0x2, RZ ;  /* 0x0000000217190824 */ /* 0x020fc600078e00ff */
        /* <DEDUP_REMOVED lines=9> */
[----:B------:R-:W-:Y:S02]  /*1d4c0*/  @!P0 SHF.R.U64 R18, R26, R28, R27 ;  /* 0x0000001c1a128219 */ /* 0x000fe4000000121b */
        /* <DEDUP_REMOVED lines=24> */
[----:B------:R0:W2:Y:S01]  /*1d650*/  @!P0 LDL.64 R4, [R26] ;  /* 0x000000001a048983 */ /* 0x0000a20000100a00 */
[----:B------:R-:W-:Y:S02]  /*1d660*/  @P0 LOP3.LUT R23, R23, R14, RZ, 0xfc, !PT ;  /* 0x0000000e17170212 */ /* 0x000fe400078efcff */
[----:B0-----:R-:W-:-:S06]  /*1d670*/  IMAD R26, R15, 0x8, R0 ;  /* 0x000000080f1a7824 */ /* 0x001fcc00078e0200 */
[----:B------:R-:W3:Y:S04]  /*1d680*/  @P1 LDL.64 R14, [R26] ;  /* 0x000000001a0e1983 */ /* 0x000ee80000100a00 */
[----:B------:R-:W4:Y:S01]  /*1d690*/  @P1 LDL R27, [R26+0x8] ;  /* 0x000008001a1b1983 */ /* 0x000f220000100800 */
[----:B------:R-:W-:Y:S02]  /*1d6a0*/  VIADD R30, R22, 0x21c ;  /* 0x0000021c161e7836 */ /* 0x000fe40000000000 */
[----:B------:R-:W-:-:S03]  /*1d6b0*/  IMAD.WIDE.U32 R2, R20, 0x8, R2 ;  /* 0x0000000814027825 */ /* 0x000fc600078e0002 */
[----:B------:R-:W-:Y:S02]  /*1d6c0*/  LOP3.LUT R20, R30, 0x3c, RZ, 0xc0, !PT ;  /* 0x0000003c1e147812 */ /* 0x000fe400078ec0ff */
[----:B------:R-:W-:Y:S02]  /*1d6d0*/  LOP3.LUT R28, R28, 0x7ffffff, RZ, 0xc0, !PT ;  /* 0x07ffffff1c1c7812 */ /* 0x000fe400078ec0ff */
[----:B--2---:R-:W-:Y:S02]  /*1d6e0*/  @!P0 SHF.R.U64 R23, R4, R29, R5 ;  /* 0x0000001d04178219 */ /* 0x004fe40000001205 */
[----:B------:R-:W-:Y:S01]  /*1d6f0*/  ISETP.GE.U32.AND P0, PT, R20, 0x26, PT ;  /* 0x000000261400780c */ /* 0x000fe20003f06070 */
[----:B------:R-:W-:Y:S01]  /*1d700*/  IMAD.MOV.U32 R29, RZ, RZ, RZ ;  /* 0x000000ffff1d7224 */ /* 0x000fe200078e00ff */
[----:B------:R-:W-:Y:S02]  /*1d710*/  @P1 LOP3.LUT R4, R25, 0x3f, RZ, 0x3c, !PT ;  /* 0x0000003f19041812 */ /* 0x000fe400078e3cff */
[----:B---3--:R-:W-:-:S02]  /*1d720*/  @P1 SHF.R.U64 R14, R14, R25, R15 ;  /* 0x000000190e0e1219 */ /* 0x008fc4000000120f */
[----:B------:R-:W-:Y:S01]  /*1d730*/  LEA.HI R15, R30, -R21, RZ, 0x1a ;  /* 0x800000151e0f7211 */ /* 0x000fe200078fd0ff */
[----:B----4-:R-:W-:Y:S01]  /*1d740*/  @P1 IMAD.SHL.U32 R27, R27, 0x2, RZ ;  /* 0x000000021b1b1824 */ /* 0x010fe200078e00ff */
[----:B------:R0:W-:Y:S03]  /*1d750*/  STG.E.64 desc[UR4][R2.64], R28 ;  /* 0x0000001c02007986 */ /* 0x0001e6000c101b04 */
[----:B------:R-:W-:Y:S01]  /*1d760*/  IMAD R15, R15, 0x8, R0 ;  /* 0x000000080f0f7824 */ /* 0x000fe200078e0200 */
[----:B0-----:R-:W-:-:S04]  /*1d770*/  @P1 SHF.L.U32 R28, R27, R4, RZ ;  /* 0x000000041b1c1219 */ /* 0x001fc800000006ff */
[----:B------:R-:W2:Y:S04]  /*1d780*/  @P0 LDL R29, [R15+0x8] ;  /* 0x000008000f1d0983 */ /* 0x000ea80000100800 */
[----:B------:R-:W3:Y:S04]  /*1d790*/  @!P1 LDL.64 R26, [R26] ;  /* 0x000000001a1a9983 */ /* 0x000ee80000100a00 */
[----:B------:R-:W4:Y:S01]  /*1d7a0*/  @P0 LDL.64 R4, [R15] ;  /* 0x000000000f040983 */ /* 0x000f220000100a00 */
[----:B------:R-:W-:Y:S01]  /*1d7b0*/  @P1 LOP3.LUT R14, R28, R14, RZ, 0xfc, !PT ;  /* 0x0000000e1c0e1212 */ /* 0x000fe200078efcff */
[----:B------:R-:W-:Y:S01]  /*1d7c0*/  VIADD R30, R22, 0x237 ;  /* 0x00000237161e7836 */ /* 0x000fe20000000000 */
[----:B---3--:R-:W-:-:S02]  /*1d7d0*/  @!P1 SHF.R.U64 R14, R26, R25, R27 ;  /* 0x000000191a0e9219 */ /* 0x008fc4000000121b */
[----:B------:R-:W-:Y:S01]  /*1d7e0*/  LOP3.LUT R26, R8, 0x7ffffff, RZ, 0xc0, !PT ;  /* 0x07ffffff081a7812 */ /* 0x000fe200078ec0ff */
[----:B--2---:R-:W-:Y:S01]  /*1d7f0*/  @P0 IMAD.SHL.U32 R8, R29, 0x2, RZ ;  /* 0x000000021d080824 */ /* 0x004fe200078e00ff */
[----:B------:R-:W-:-:S04]  /*1d800*/  @P0 LOP3.LUT R25, R20, 0x3f, RZ, 0x3c, !PT ;  /* 0x0000003f14190812 */ /* 0x000fc800078e3cff */
[----:B------:R-:W-:Y:S02]  /*1d810*/  @P0 SHF.L.U32 R25, R8, R25, RZ ;  /* 0x0000001908190219 */ /* 0x000fe400000006ff */
[----:B------:R-:W-:-:S04]  /*1d820*/  LOP3.LUT R8, R30, 0x37, RZ, 0xc0, !PT ;  /* 0x000000371e087812 */ /* 0x000fc800078ec0ff */
[----:B------:R-:W-:Y:S02]  /*1d830*/  ISETP.GE.U32.AND P1, PT, R8, 0x26, PT ;  /* 0x000000260800780c */ /* 0x000fe40003f26070 */
[----:B------:R-:W-:Y:S02]  /*1d840*/  LEA.HI R29, R30, -R21, RZ, 0x1a ;  /* 0x800000151e1d7211 */ /* 0x000fe400078fd0ff */
[----:B----4-:R-:W-:Y:S02]  /*1d850*/  @P0 SHF.R.U64 R28, R4, R20, R5 ;  /* 0x00000014041c0219 */ /* 0x010fe40000001205 */
[----:B------:R-:W2:Y:S01]  /*1d860*/  @!P0 LDL.64 R4, [R15] ;  /* 0x000000000f048983 */ /* 0x000ea20000100a00 */
[----:B------:R-:W-:-:S06]  /*1d870*/  IMAD R29, R29, 0x8, R0 ;  /* 0x000000081d1d7824 */ /* 0x000fcc00078e0200 */
[----:B------:R-:W3:Y:S01]  /*1d880*/  @P1 LDL R15, [R29+0x8] ;  /* 0x000008001d0f1983 */ /* 0x000ee20000100800 */
[----:B------:R-:W-:-:S05]  /*1d890*/  IMAD.MOV.U32 R27, RZ, RZ, RZ ;  /* 0x000000ffff1b7224 */ /* 0x000fca00078e00ff */
[----:B------:R0:W-:Y:S04]  /*1d8a0*/  STG.E.64 desc[UR4][R2.64+0x100], R26 ;  /* 0x0001001a02007986 */ /* 0x0001e8000c101b04 */
[----:B0-----:R-:W4:Y:S01]  /*1d8b0*/  @P1 LDL.64 R26, [R29] ;  /* 0x000000001d1a1983 */ /* 0x001f220000100a00 */
[----:B------:R-:W-:Y:S02]  /*1d8c0*/  @P0 LOP3.LUT R25, R25, R28, RZ, 0xfc, !PT ;  /* 0x0000001c19190212 */ /* 0x000fe400078efcff */
[----:B------:R-:W-:Y:S01]  /*1d8d0*/  LOP3.LUT R30, R16, 0x7ffffff, RZ, 0xc0, !PT ;  /* 0x07ffffff101e7812 */ /* 0x000fe200078ec0ff */
[----:B------:R-:W-:-:S05]  /*1d8e0*/  VIADD R16, R22, 0x252 ;  /* 0x0000025216107836 */ /* 0x000fca0000000000 */
[----:B------:R-:W-:Y:S02]  /*1d8f0*/  LEA.HI R33, R16, -R21, RZ, 0x1a ;  /* 0x8000001510217211 */ /* 0x000fe400078fd0ff */
[----:B--2---:R-:W-:Y:S02]  /*1d900*/  @!P0 SHF.R.U64 R25, R4, R20, R5 ;  /* 0x0000001404198219 */ /* 0x004fe40000001205 */
[----:B------:R-:W-:Y:S02]  /*1d910*/  LOP3.LUT R4, R12, 0x7ffffff, RZ, 0xc0, !PT ;  /* 0x07ffffff0c047812 */ /* 0x000fe400078ec0ff */
[----:B------:R-:W-:Y:S01]  /*1d920*/  @P1 LOP3.LUT R12, R8, 0x3f, RZ, 0x3c, !PT ;  /* 0x0000003f080c1812 */ /* 0x000fe200078e3cff */
[----:B---3--:R-:W-:-:S05]  /*1d930*/  @P1 IMAD.SHL.U32 R15, R15, 0x2, RZ ;  /* 0x000000020f0f1824 */ /* 0x008fca00078e00ff */
[----:B------:R-:W-:Y:S02]  /*1d940*/  @P1 SHF.L.U32 R15, R15, R12, RZ ;  /* 0x0000000c0f0f1219 */ /* 0x000fe400000006ff */
[----:B------:R-:W-:Y:S01]  /*1d950*/  LOP3.LUT R12, R16, 0x32, RZ, 0xc0, !PT ;  /* 0x00000032100c7812 */ /* 0x000fe200078ec0ff */
[----:B------:R-:W-:-:S03]  /*1d960*/  IMAD.MOV.U32 R5, RZ, RZ, RZ ;  /* 0x000000ffff057224 */ /* 0x000fc600078e00ff */
[----:B------:R-:W-:Y:S02]  /*1d970*/  ISETP.GE.U32.AND P0, PT, R12, 0x26, PT ;  /* 0x000000260c00780c */ /* 0x000fe40003f06070 */
[----:B------:R0:W-:Y:S01]  /*1d980*/  STG.E.64 desc[UR4][R2.64+0x200], R4 ;  /* 0x0002000402007986 */ /* 0x0001e2000c101b04 */
[----:B------:R-:W-:-:S10]  /*1d990*/  IMAD R20, R33, 0x8, R0 ;  /* 0x0000000821147824 */ /* 0x000fd400078e0200 */
[----:B------:R-:W2:Y:S04]  /*1d9a0*/  @P0 LDL R16, [R20+0x8] ;  /* 0x0000080014100983 */ /* 0x000ea80000100800 */
[----:B0-----:R-:W3:Y:S04]  /*1d9b0*/  @!P1 LDL.64 R4, [R29] ;  /* 0x000000001d049983 */ /* 0x001ee80000100a00 */
[----:B------:R-:W5:Y:S01]  /*1d9c0*/  @P0 LDL.64 R28, [R20] ;  /* 0x00000000141c0983 */ /* 0x000f620000100a00 */
[----:B----4-:R-:W-:-:S04]  /*1d9d0*/  @P1 SHF.R.U64 R26, R26, R8, R27 ;  /* 0x000000081a1a1219 */ /* 0x010fc8000000121b */
[----:B------:R-:W-:Y:S02]  /*1d9e0*/  @P1 LOP3.LUT R15, R15, R26, RZ, 0xfc, !PT ;  /* 0x0000001a0f0f1212 */ /* 0x000fe400078efcff */
[----:B------:R0:W4:Y:S01]  /*1d9f0*/  @!P0 LDL.64 R26, [R20] ;  /* 0x00000000141a8983 */ /* 0x0001220000100a00 */
[----:B------:R-:W-:Y:S02]  /*1da00*/  VIADD R32, R22, 0x26d ;  /* 0x0000026d16207836 */ /* 0x000fe40000000000 */
[----:B------:R-:W-:-:S05]  /*1da10*/  IMAD.MOV.U32 R31, RZ, RZ, RZ ;  /* 0x000000ffff1f7224 */ /* 0x000fca00078e00ff */
[----:B------:R1:W-:Y:S02]  /*1da20*/  STG.E.64 desc[UR4][R2.64+0x300], R30 ;  /* 0x0003001e02007986 */ /* 0x0003e4000c101b04 */
[----:B-1----:R-:W-:Y:S02]  /*1da30*/  LOP3.LUT R30, R19, 0x7ffffff, RZ, 0xc0, !PT ;  /* 0x07ffffff131e7812 */ /* 0x002fe400078ec0ff */
[----:B------:R-:W-:Y:S02]  /*1da40*/  LOP3.LUT R10, R10, 0x7ffffff, RZ, 0xc0, !PT ;  /* 0x07ffffff0a0a7812 */ /* 0x000fe400078ec0ff */
[----:B---3--:R-:W-:Y:S02]  /*1da50*/  @!P1 SHF.R.U64 R15, R4, R8, R5 ;  /* 0x00000008040f9219 */ /* 0x008fe40000001205 */
[----:B------:R-:W-:Y:S01]  /*1da60*/  LOP3.LUT R8, R32, 0x2d, RZ, 0xc0, !PT ;  /* 0x0000002d20087812 */ /* 0x000fe200078ec0ff */
[----:B------:R-:W-:Y:S01]  /*1da70*/  IMAD.MOV.U32 R5, RZ, RZ, RZ ;  /* 0x000000ffff057224 */ /* 0x000fe200078e00ff */
[----:B------:R-:W-:-:S02]  /*1da80*/  LOP3.LUT R4, R11, 0x7ffffff, RZ, 0xc0, !PT ;  /* 0x07ffffff0b047812 */ /* 0x000fc400078ec0ff */
[----:B------:R-:W-:Y:S01]  /*1da90*/  ISETP.GE.U32.AND P1, PT, R8, 0x26, PT ;  /* 0x000000260800780c */ /* 0x000fe20003f26070 */
[----:B--2---:R-:W-:Y:S01]  /*1daa0*/  @P0 IMAD.SHL.U32 R19, R16, 0x2, RZ ;  /* 0x0000000210130824 */ /* 0x004fe200078e00ff */
[----:B------:R-:W-:Y:S02]  /*1dab0*/  LEA.HI R11, R32, -R21, RZ, 0x1a ;  /* 0x80000015200b7211 */ /* 0x000fe400078fd0ff */
[----:B------:R-:W-:Y:S01]  /*1dac0*/  @P0 LOP3.LUT R16, R12, 0x3f, RZ, 0x3c, !PT ;  /* 0x0000003f0c100812 */ /* 0x000fe200078e3cff */
[----:B------:R1:W-:Y:S03]  /*1dad0*/  STG.E.64 desc[UR4][R2.64+0x400], R4 ;  /* 0x0004000402007986 */ /* 0x0003e6000c101b04 */
[----:B------:R-:W-:Y:S02]  /*1dae0*/  @P0 SHF.L.U32 R16, R19, R16, RZ ;  /* 0x0000001013100219 */ /* 0x000fe400000006ff */
[----:B-----5:R-:W-:Y:S01]  /*1daf0*/  @P0 SHF.R.U64 R19, R28, R12, R29 ;  /* 0x0000000c1c130219 */ /* 0x020fe2000000121d */
[----:B------:R-:W-:-:S03]  /*1db00*/  VIADD R28, R22, 0x288 ;  /* 0x00000288161c7836 */ /* 0x000fc60000000000 */
[----:B------:R-:W-:Y:S02]  /*1db10*/  @P0 LOP3.LUT R19, R16, R19, RZ, 0xfc, !PT ;  /* 0x0000001310130212 */ /* 0x000fe400078efcff */
[----:B-1----:R-:W-:Y:S01]  /*1db20*/  LOP3.LUT R4, R13, 0x7ffffff, RZ, 0xc0, !PT ;  /* 0x07ffffff0d047812 */ /* 0x002fe200078ec0ff */
[----:B------:R-:W-:-:S05]  /*1db30*/  IMAD R13, R11, 0x8, R0 ;  /* 0x000000080b0d7824 */ /* 0x000fca00078e0200 */
[----:B------:R-:W2:Y:S01]  /*1db40*/  @P1 LDL R16, [R13+0x8] ;  /* 0x000008000d101983 */ /* 0x000ea20000100800 */
[----:B0-----:R-:W-:-:S03]  /*1db50*/  LOP3.LUT R20, R28, 0x28, RZ, 0xc0, !PT ;  /* 0x000000281c147812 */ /* 0x001fc600078ec0ff */
[----:B------:R0:W-:Y:S01]  /*1db60*/  STG.E.64 desc[UR4][R2.64+0x700], R4 ;  /* 0x0007000402007986 */ /* 0x0001e2000c101b04 */
[----:B------:R-:W-:Y:S01]  /*1db70*/  IMAD.MOV.U32 R11, RZ, RZ, RZ ;  /* 0x000000ffff0b7224 */ /* 0x000fe200078e00ff */
[----:B------:R-:W-:Y:S02]  /*1db80*/  ISETP.GE.U32.AND P2, PT, R20, 0x26, PT ;  /* 0x000000261400780c */ /* 0x000fe40003f46070 */
[----:B----4-:R-:W-:Y:S02]  /*1db90*/  @!P0 SHF.R.U64 R19, R26, R12, R27 ;  /* 0x0000000c1a138219 */ /* 0x010fe4000000121b */
[----:B------:R-:W-:Y:S01]  /*1dba0*/  LEA.HI R27, R28, -R21, RZ, 0x1a ;  /* 0x800000151c1b7211 */ /* 0x000fe200078fd0ff */
[----:B------:R1:W-:Y:S04]  /*1dbb0*/  STG.E.64 desc[UR4][R2.64+0x800], R10 ;  /* 0x0008000a02007986 */ /* 0x0003e8000c101b04 */
[----:B0-----:R-:W3:Y:S01]  /*1dbc0*/  @P1 LDL.64 R4, [R13] ;  /* 0x000000000d041983 */ /* 0x001ee20000100a00 */
[----:B------:R-:W-:Y:S01]  /*1dbd0*/  LOP3.LUT R12, R7, 0x7ffffff, RZ, 0xc0, !PT ;  /* 0x07ffffff070c7812 */ /* 0x000fe200078ec0ff */
[----:B------:R-:W-:-:S02]  /*1dbe0*/  IMAD R7, R27, 0x8, R0 ;  /* 0x000000081b077824 */ /* 0x000fc400078e0200 */
[----:B-1----:R0:W4:Y:S02]  /*1dbf0*/  @!P1 LDL.64 R10, [R13] ;  /* 0x000000000d0a9983 */ /* 0x0021240000100a00 */
[----:B0-----:R-:W-:-:S05]  /*1dc00*/  IMAD.MOV.U32 R13, RZ, RZ, RZ ;  /* 0x000000ffff0d7224 */ /* 0x001fca00078e00ff */
[----:B------:R0:W-:Y:S02]  /*1dc10*/  STG.E.64 desc[UR4][R2.64+0x900], R12 ;  /* 0x0009000c02007986 */ /* 0x0001e4000c101b04 */
[----:B0-----:R-:W-:Y:S02]  /*1dc20*/  LOP3.LUT R12, R17, 0x7ffffff, RZ, 0xc0, !PT ;  /* 0x07ffffff110c7812 */ /* 0x001fe400078ec0ff */
[----:B------:R-:W5:Y:S04]  /*1dc30*/  @P2 LDL R17, [R7+0x8] ;  /* 0x0000080007112983 */ /* 0x000f680000100800 */
[----:B------:R0:W-:Y:S04]  /*1dc40*/  STG.E.64 desc[UR4][R2.64+0xa00], R12 ;  /* 0x000a000c02007986 */ /* 0x0001e8000c101b04 */
[----:B0-----:R-:W5:Y:S01]  /*1dc50*/  @P2 LDL.64 R12, [R7] ;  /* 0x00000000070c2983 */ /* 0x001f620000100a00 */
[----:B------:R-:W-:Y:S01]  /*1dc60*/  LOP3.LUT R26, R9, 0x7ffffff, RZ, 0xc0, !PT ;  /* 0x07ffffff091a7812 */ /* 0x000fe200078ec0ff */
[----:B------:R-:W-:Y:S01]  /*1dc70*/  IMAD.MOV.U32 R27, RZ, RZ, RZ ;  /* 0x000000ffff1b7224 */ /* 0x000fe200078e00ff */
[----:B------:R-:W-:-:S02]  /*1dc80*/  LOP3.LUT R6, R6, 0x7ffffff, RZ, 0xc0, !PT ;  /* 0x07ffffff06067812 */ /* 0x000fc400078ec0ff */
[----:B------:R-:W-:Y:S02]  /*1dc90*/  LOP3.LUT R28, R18, 0x7ffffff, RZ, 0xc0, !PT ;  /* 0x07ffffff121c7812 */ /* 0x000fe400078ec0ff */
[----:B------:R0:W-:Y:S01]  /*1dca0*/  STG.E.64 desc[UR4][R2.64+0xb00], R26 ;  /* 0x000b001a02007986 */ /* 0x0001e2000c101b04 */
[----:B------:R-:W-:Y:S01]  /*1dcb0*/  VIADD R18, R22, 0x2be ;  /* 0x000002be16127836 */ /* 0x000fe20000000000 */
[----:B------:R-:W-:Y:S02]  /*1dcc0*/  @P1 LOP3.LUT R9, R8, 0x3f, RZ, 0x3c, !PT ;  /* 0x0000003f08091812 */ /* 0x000fe400078e3cff */
[----:B0-----:R0:W5:Y:S02]  /*1dcd0*/  @!P2 LDL.64 R26, [R7] ;  /* 0x00000000071aa983 */ /* 0x0011640000100a00 */
[----:B0-----:R-:W-:-:S05]  /*1dce0*/  IMAD.MOV.U32 R7, RZ, RZ, RZ ;  /* 0x000000ffff077224 */ /* 0x001fca00078e00ff */
[----:B------:R0:W-:Y:S02]  /*1dcf0*/  STG.E.64 desc[UR4][R2.64+0xd00], R6 ;  /* 0x000d000602007986 */ /* 0x0001e4000c101b04 */
[----:B0-----:R-:W-:-:S04]  /*1dd00*/  LOP3.LUT R6, R18, 0x3e, RZ, 0xc0, !PT ;  /* 0x0000003e12067812 */ /* 0x001fc800078ec0ff */
[----:B------:R-:W-:Y:S01]  /*1dd10*/  ISETP.GE.U32.AND P0, PT, R6, 0x26, PT ;  /* 0x000000260600780c */ /* 0x000fe20003f06070 */
[----:B------:R-:W-:-:S05]  /*1dd20*/  IMAD.MOV.U32 R29, RZ, RZ, RZ ;  /* 0x000000ffff1d7224 */ /* 0x000fca00078e00ff */
[----:B------:R-:W-:Y:S01]  /*1dd30*/  STG.E.64 desc[UR4][R2.64+0xe00], R28 ;  /* 0x000e001c02007986 */ /* 0x000fe2000c101b04 */
[----:B--2---:R-:W-:-:S05]  /*1dd40*/  @P1 IMAD.SHL.U32 R16, R16, 0x2, RZ ;  /* 0x0000000210101824 */ /* 0x004fca00078e00ff */
[----:B------:R-:W-:Y:S02]  /*1dd50*/  @P1 SHF.L.U32 R16, R16, R9, RZ ;  /* 0x0000000910101219 */ /* 0x000fe400000006ff */
[----:B------:R-:W-:-:S05]  /*1dd60*/  LEA.HI R9, R18, -R21, RZ, 0x1a ;  /* 0x8000001512097211 */ /* 0x000fca00078fd0ff */
[----:B------:R-:W-:Y:S01]  /*1dd70*/  IMAD R9, R9, 0x8, R0 ;  /* 0x0000000809097824 */ /* 0x000fe200078e0200 */
[----:B---3--:R-:W-:-:S04]  /*1dd80*/  @P1 SHF.R.U64 R5, R4, R8, R5 ;  /* 0x0000000804051219 */ /* 0x008fc80000001205 */
[----:B------:R-:W-:Y:S01]  /*1dd90*/  @P1 LOP3.LUT R7, R16, R5, RZ, 0xfc, !PT ;  /* 0x0000000510071212 */ /* 0x000fe200078efcff */
[----:B------:R-:W-:Y:S01]  /*1dda0*/  VIADD R16, R22, 0x2d9 ;  /* 0x000002d916107836 */ /* 0x000fe20000000000 */
[----:B----4-:R-:W-:Y:S02]  /*1ddb0*/  @!P1 SHF.R.U64 R7, R10, R8, R11 ;  /* 0x000000080a079219 */ /* 0x010fe4000000120b */
[----:B------:R-:W2:Y:S02]  /*1ddc0*/  @P0 LDL R11, [R9+0x8] ;  /* 0x00000800090b0983 */ /* 0x000ea40000100800 */
[----:B------:R-:W-:Y:S01]  /*1ddd0*/  LOP3.LUT R10, R16, 0x39, RZ, 0xc0, !PT ;  /* 0x00000039100a7812 */ /* 0x000fe200078ec0ff */
[----:B------:R-:W-:Y:S01]  /*1dde0*/  IMAD.MOV.U32 R5, RZ, RZ, RZ ;  /* 0x000000ffff057224 */ /* 0x000fe200078e00ff */
[----:B------:R-:W-:Y:S02]  /*1ddf0*/  LOP3.LUT R4, R24, 0x7ffffff, RZ, 0xc0, !PT ;  /* 0x07ffffff18047812 */ /* 0x000fe400078ec0ff */
[----:B------:R-:W-:-:S03]  /*1de00*/  ISETP.GE.U32.AND P3, PT, R10, 0x26, PT ;  /* 0x000000260a00780c */ /* 0x000fc60003f66070 */
[----:B------:R0:W-:Y:S01]  /*1de10*/  STG.E.64 desc[UR4][R2.64+0xf00], R4 ;  /* 0x000f000402007986 */ /* 0x0001e2000c101b04 */
[----:B------:R-:W-:-:S03]  /*1de20*/  @P2 LOP3.LUT R8, R20, 0x3f, RZ, 0x3c, !PT ;  /* 0x0000003f14082812 */ /* 0x000fc600078e3cff */
[----:B0-----:R-:W3:Y:S01]  /*1de30*/  @P0 LDL.64 R4, [R9] ;  /* 0x0000000009040983 */ /* 0x001ee20000100a00 */
[----:B-----5:R-:W-:Y:S01]  /*1de40*/  @P2 IMAD.SHL.U32 R29, R17, 0x2, RZ ;  /* 0x00000002111d2824 */ /* 0x020fe200078e00ff */
[----:B------:R-:W-:-:S05]  /*1de50*/  LEA.HI R17, R16, -R21, RZ, 0x1a ;  /* 0x8000001510117211 */ /* 0x000fca00078fd0ff */
[----:B------:R-:W-:Y:S01]  /*1de60*/  IMAD R28, R17, 0x8, R0 ;  /* 0x00000008111c7824 */ /* 0x000fe200078e0200 */
[----:B------:R-:W-:Y:S02]  /*1de70*/  @P2 SHF.L.U32 R18, R29, R8, RZ ;  /* 0x000000081d122219 */ /* 0x000fe400000006ff */
[----:B------:R-:W4:Y:S04]  /*1de80*/  @!P0 LDL.64 R8, [R9] ;  /* 0x0000000009088983 */ /* 0x000f280000100a00 */
[----:B------:R-:W5:Y:S04]  /*1de90*/  @P3 LDL R24, [R28+0x8] ;  /* 0x000008001c183983 */ /* 0x000f680000100800 */
[----:B------:R-:W5:Y:S01]  /*1dea0*/  @P3 LDL.64 R16, [R28] ;  /* 0x000000001c103983 */ /* 0x000f620000100a00 */
[----:B------:R-:W-:-:S02]  /*1deb0*/  @P2 SHF.R.U64 R13, R12, R20, R13 ;  /* 0x000000140c0d2219 */ /* 0x000fc4000000120d */
[----:B------:R-:W-:Y:S02]  /*1dec0*/  LOP3.LUT R12, R23, 0x7ffffff, RZ, 0xc0, !PT ;  /* 0x07ffffff170c7812 */ /* 0x000fe400078ec0ff */
[----:B------:R-:W-:Y:S01]  /*1ded0*/  @P2 LOP3.LUT R18, R18, R13, RZ, 0xfc, !PT ;  /* 0x0000000d12122212 */ /* 0x000fe200078efcff */
[----:B------:R-:W-:-:S05]  /*1dee0*/  IMAD.MOV.U32 R13, RZ, RZ, RZ ;  /* 0x000000ffff0d7224 */ /* 0x000fca00078e00ff */
[----:B------:R0:W-:Y:S04]  /*1def0*/  STG.E.64 desc[UR4][R2.64+0x1000], R12 ;  /* 0x0010000c02007986 */ /* 0x0001e8000c101b04 */
[----:B0-----:R0:W5:Y:S01]  /*1df00*/  @!P3 LDL.64 R12, [R28] ;  /* 0x000000001c0cb983 */ /* 0x0011620000100a00 */
[----:B------:R-:W-:Y:S01]  /*1df10*/  @!P2 SHF.R.U64 R18, R26, R20, R27 ;  /* 0x000000141a12a219 */ /* 0x000fe2000000121b */
[----:B------:R-:W-:Y:S02]  /*1df20*/  VIADD R26, R22, 0x2f4 ;  /* 0x000002f4161a7836 */ /* 0x000fe40000000000 */
[----:B------:R-:W-:Y:S01]  /*1df30*/  STG.E.64 desc[UR4][R2.64+0x500], R30 ;  /* 0x0005001e02007986 */ /* 0x000fe2000c101b04 */
[----:B------:R-:W-:Y:S02]  /*1df40*/  IMAD.MOV.U32 R27, RZ, RZ, RZ ;  /* 0x000000ffff1b7224 */ /* 0x000fe400078e00ff */
[----:B------:R-:W-:-:S02]  /*1df50*/  LOP3.LUT R20, R26, 0x34, RZ, 0xc0, !PT ;  /* 0x000000341a147812 */ /* 0x000fc400078ec0ff */
[----:B------:R-:W-:Y:S02]  /*1df60*/  LEA.HI R23, R26, -R21, RZ, 0x1a ;  /* 0x800000151a177211 */ /* 0x000fe400078fd0ff */
[----:B------:R-:W-:Y:S01]  /*1df70*/  LOP3.LUT R26, R14, 0x7ffffff, RZ, 0xc0, !PT ;  /* 0x07ffffff0e1a7812 */ /* 0x000fe200078ec0ff */
[----:B0-----:R-:W-:-:S04]  /*1df80*/  VIADD R28, R22, 0x32a ;  /* 0x0000032a161c7836 */ /* 0x001fc80000000000 */
[----:B------:R0:W-:Y:S01]  /*1df90*/  STG.E.64 desc[UR4][R2.64+0x1100], R26 ;  /* 0x0011001a02007986 */ /* 0x0001e2000c101b04 */
[----:B------:R-:W-:Y:S02]  /*1dfa0*/  ISETP.GE.U32.AND P1, PT, R20, 0x26, PT ;  /* 0x000000261400780c */ /* 0x000fe40003f26070 */
[----:B0-----:R-:W-:-:S05]  /*1dfb0*/  LOP3.LUT R26, R25, 0x7ffffff, RZ, 0xc0, !PT ;  /* 0x07ffffff191a7812 */ /* 0x001fca00078ec0ff */
[----:B------:R0:W-:Y:S01]  /*1dfc0*/  STG.E.64 desc[UR4][R2.64+0x1400], R26 ;  /* 0x0014001a02007986 */ /* 0x0001e2000c101b04 */
[----:B------:R-:W-:Y:S01]  /*1dfd0*/  IMAD R23, R23, 0x8, R0 ;  /* 0x0000000817177824 */ /* 0x000fe200078e0200 */
[----:B------:R-:W-:-:S04]  /*1dfe0*/  LEA.HI R25, R28, -R21, RZ, 0x1a ;  /* 0x800000151c197211 */ /* 0x000fc800078fd0ff */
[----:B------:R-:W5:Y:S01]  /*1dff0*/  @P1 LDL R14, [R23+0x8] ;  /* 0x00000800170e1983 */ /* 0x000f620000100800 */
[----:B0-----:R-:W-:Y:S02]  /*1e000*/  LOP3.LUT R26, R15, 0x7ffffff, RZ, 0xc0, !PT ;  /* 0x07ffffff0f1a7812 */ /* 0x001fe400078ec0ff */
[----:B------:R-:W-:-:S04]  /*1e010*/  LOP3.LUT R15, R28, 0x2a, RZ, 0xc0, !PT ;  /* 0x0000002a1c0f7812 */ /* 0x000fc800078ec0ff */
[----:B------:R-:W-:Y:S01]  /*1e020*/  ISETP.GE.U32.AND P4, PT, R15, 0x26, PT ;  /* 0x000000260f00780c */ /* 0x000fe20003f86070 */
[----:B------:R-:W-:Y:S01]  /*1e030*/  IMAD R25, R25, 0x8, R0 ;  /* 0x0000000819197824 */ /* 0x000fe200078e0200 */
[----:B------:R0:W-:Y:S11]  /*1e040*/  STG.E.64 desc[UR4][R2.64+0x1500], R26 ;  /* 0x0015001a02007986 */ /* 0x0001f6000c101b04 */
[----:B0-----:R-:W5:Y:S01]  /*1e050*/  @P4 LDL R26, [R25+0x8] ;  /* 0x00000800191a4983 */ /* 0x001f620000100800 */
[----:B--2---:R-:W-:Y:S01]  /*1e060*/  @P0 IMAD.SHL.U32 R30, R11, 0x2, RZ ;  /* 0x000000020b1e0824 */ /* 0x004fe200078e00ff */
[----:B------:R-:W-:-:S04]  /*1e070*/  @P0 LOP3.LUT R11, R6, 0x3f, RZ, 0x3c, !PT ;  /* 0x0000003f060b0812 */ /* 0x000fc800078e3cff */
[----:B------:R-:W-:Y:S01]  /*1e080*/  @P0 SHF.L.U32 R11, R30, R11, RZ ;  /* 0x0000000b1e0b0219 */ /* 0x000fe200000006ff */
[----:B------:R-:W-:Y:S01]  /*1e090*/  VIADD R30, R22, 0x30f ;  /* 0x0000030f161e7836 */ /* 0x000fe20000000000 */
[----:B---3--:R-:W-:-:S04]  /*1e0a0*/  @P0 SHF.R.U64 R4, R4, R6, R5 ;  /* 0x0000000604040219 */ /* 0x008fc80000001205 */
[----:B------:R-:W-:Y:S02]  /*1e0b0*/  LOP3.LUT R5, R30, 0x2f, RZ, 0xc0, !PT ;  /* 0x0000002f1e057812 */ /* 0x000fe400078ec0ff */
[----:B------:R-:W-:Y:S02]  /*1e0c0*/  @P0 LOP3.LUT R4, R11, R4, RZ, 0xfc, !PT ;  /* 0x000000040b040212 */ /* 0x000fe400078efcff */
[----:B------:R-:W-:Y:S02]  /*1e0d0*/  ISETP.GE.U32.AND P2, PT, R5, 0x26, PT ;  /* 0x000000260500780c */ /* 0x000fe40003f46070 */
[----:B----4-:R-:W-:Y:S02]  /*1e0e0*/  @!P0 SHF.R.U64 R4, R8, R6, R9 ;  /* 0x0000000608048219 */ /* 0x010fe40000001209 */
[----:B------:R-:W-:Y:S01]  /*1e0f0*/  LEA.HI R9, R30, -R21, RZ, 0x1a ;  /* 0x800000151e097211 */ /* 0x000fe200078fd0ff */
[----:B-----5:R-:W-:Y:S01]  /*1e100*/  @P3 IMAD.SHL.U32 R11, R24, 0x2, RZ ;  /* 0x00000002180b3824 */ /* 0x020fe200078e00ff */
[----:B------:R-:W-:-:S03]  /*1e110*/  @P3 LOP3.LUT R6, R10, 0x3f, RZ, 0x3c, !PT ;  /* 0x0000003f0a063812 */ /* 0x000fc600078e3cff */
[----:B------:R-:W-:Y:S01]  /*1e120*/  IMAD R24, R9, 0x8, R0 ;  /* 0x0000000809187824 */ /* 0x000fe200078e0200 */
[----:B------:R-:W-:Y:S01]  /*1e130*/  @P3 SHF.L.U32 R6, R11, R6, RZ ;  /* 0x000000060b063219 */ /* 0x000fe200000006ff */
[----:B------:R-:W2:Y:S01]  /*1e140*/  @P1 LDL.64 R8, [R23] ;  /* 0x0000000017081983 */ /* 0x000ea20000100a00 */
[----:B------:R-:W-:-:S03]  /*1e150*/  @P3 SHF.R.U64 R11, R16, R10, R17 ;  /* 0x0000000a100b3219 */ /* 0x000fc60000001211 */
[----:B------:R-:W3:Y:S01]  /*1e160*/  @P2 LDL R17, [R24+0x8] ;  /* 0x0000080018112983 */ /* 0x000ee20000100800 */
[----:B------:R-:W-:Y:S02]  /*1e170*/  @P3 LOP3.LUT R16, R6, R11, RZ, 0xfc, !PT ;  /* 0x0000000b06103212 */ /* 0x000fe400078efcff */
[----:B------:R-:W-:Y:S01]  /*1e180*/  LOP3.LUT R6, R19, 0x7ffffff, RZ, 0xc0, !PT ;  /* 0x07ffffff13067812 */ /* 0x000fe200078ec0ff */
[----:B------:R-:W4:Y:S01]  /*1e190*/  @!P2 LDL.64 R28, [R24] ;  /* 0x00000000181ca983 */ /* 0x000f220000100a00 */
[----:B------:R-:W-:Y:S02]  /*1e1a0*/  @!P3 SHF.R.U64 R16, R12, R10, R13 ;  /* 0x0000000a0c10b219 */ /* 0x000fe4000000120d */
[----:B------:R-:W-:Y:S01]  /*1e1b0*/  LOP3.LUT R12, R7, 0x7ffffff, RZ, 0xc0, !PT ;  /* 0x07ffffff070c7812 */ /* 0x000fe200078ec0ff */
[----:B------:R-:W-:Y:S01]  /*1e1c0*/  IMAD.MOV.U32 R7, RZ, RZ, RZ ;  /* 0x000000ffff077224 */ /* 0x000fe200078e00ff */
[----:B------:R-:W5:Y:S04]  /*1e1d0*/  @P2 LDL.64 R10, [R24] ;  /* 0x00000000180a2983 */ /* 0x000f680000100a00 */
[----:B------:R0:W-:Y:S01]  /*1e1e0*/  STG.E.64 desc[UR4][R2.64+0x1600], R6 ;  /* 0x0016000602007986 */ /* 0x0001e2000c101b04 */
[----:B------:R-:W-:-:S03]  /*1e1f0*/  IMAD.MOV.U32 R13, RZ, RZ, RZ ;  /* 0x000000ffff0d7224 */ /* 0x000fc600078e00ff */
[----:B0-----:R-:W4:Y:S04]  /*1e200*/  @P4 LDL.64 R6, [R25] ;  /* 0x0000000019064983 */ /* 0x001f280000100a00 */
[----:B------:R0:W-:Y:S04]  /*1e210*/  STG.E.64 desc[UR4][R2.64+0x1700], R12 ;  /* 0x0017000c02007986 */ /* 0x0001e8000c101b04 */
[----:B------:R-:W4:Y:S04]  /*1e220*/  @!P4 LDL.64 R24, [R25] ;  /* 0x000000001918c983 */ /* 0x000f280000100a00 */
[----:B0-----:R-:W4:Y:S01]  /*1e230*/  @!P1 LDL.64 R12, [R23] ;  /* 0x00000000170c9983 */ /* 0x001f220000100a00 */
[----:B------:R-:W-:Y:S01]  /*1e240*/  @P1 IMAD.SHL.U32 R14, R14, 0x2, RZ ;  /* 0x000000020e0e1824 */ /* 0x000fe200078e00ff */
[----:B------:R-:W-:-:S04]  /*1e250*/  @P1 LOP3.LUT R19, R20, 0x3f, RZ, 0x3c, !PT ;  /* 0x0000003f14131812 */ /* 0x000fc800078e3cff */
[----:B------:R-:W-:Y:S02]  /*1e260*/  @P1 SHF.L.U32 R14, R14, R19, RZ ;  /* 0x000000130e0e1219 */ /* 0x000fe400000006ff */
[----:B------:R-:W-:Y:S01]  /*1e270*/  LOP3.LUT R18, R18, 0x7ffffff, RZ, 0xc0, !PT ;  /* 0x07ffffff12127812 */ /* 0x000fe200078ec0ff */
[----:B------:R-:W-:Y:S02]  /*1e280*/  @P4 IMAD.SHL.U32 R19, R26, 0x2, RZ ;  /* 0x000000021a134824 */ /* 0x000fe400078e00ff */
[----:B------:R-:W-:Y:S01]  /*1e290*/  VIADD R26, R22, 0x1e6 ;  /* 0x000001e6161a7836 */ /* 0x000fe20000000000 */
[----:B------:R-:W-:Y:S02]  /*1e2a0*/  LOP3.LUT R16, R16, 0x7ffffff, RZ, 0xc0, !PT ;  /* 0x07ffffff10107812 */ /* 0x000fe400078ec0ff */
[----:B--2---:R-:W-:Y:S01]  /*1e2b0*/  @P1 SHF.R.U64 R9, R8, R20, R9 ;  /* 0x0000001408091219 */ /* 0x004fe20000001209 */
[----:B---3--:R-:W-:Y:S01]  /*1e2c0*/  @P2 IMAD.SHL.U32 R8, R17, 0x2, RZ ;  /* 0x0000000211082824 */ /* 0x008fe200078e00ff */
[----:B------:R-:W-:-:S04]  /*1e2d0*/  @P2 LOP3.LUT R17, R5, 0x3f, RZ, 0x3c, !PT ;  /* 0x0000003f05112812 */ /* 0x000fc800078e3cff */
[----:B------:R-:W-:Y:S02]  /*1e2e0*/  @P2 SHF.L.U32 R17, R8, R17, RZ ;  /* 0x0000001108112219 */ /* 0x000fe400000006ff */
[----:B------:R-:W-:Y:S02]  /*1e2f0*/  @P4 LOP3.LUT R8, R15, 0x3f, RZ, 0x3c, !PT ;  /* 0x0000003f0f084812 */ /* 0x000fe400078e3cff */
[----:B-----5:R-:W-:Y:S02]  /*1e300*/  @P2 SHF.R.U64 R10, R10, R5, R11 ;  /* 0x000000050a0a2219 */ /* 0x020fe4000000120b */
[----:B------:R-:W-:Y:S02]  /*1e310*/  @P4 SHF.L.U32 R11, R19, R8, RZ ;  /* 0x00000008130b4219 */ /* 0x000fe400000006ff */
[----:B------:R-:W-:Y:S02]  /*1e320*/  @P1 LOP3.LUT R8, R14, R9, RZ, 0xfc, !PT ;  /* 0x000000090e081212 */ /* 0x000fe400078efcff */
[----:B------:R-:W-:Y:S01]  /*1e330*/  @P2 LOP3.LUT R9, R17, R10, RZ, 0xfc, !PT ;  /* 0x0000000a11092212 */ /* 0x000fe200078efcff */
[----:B------:R-:W-:-:S02]  /*1e340*/  VIADD R10, R22, 0x201 ;  /* 0x00000201160a7836 */ /* 0x000fc40000000000 */
[----:B------:R-:W-:Y:S01]  /*1e350*/  VIADD R14, R22, 0xa2 ;  /* 0x000000a2160e7836 */ /* 0x000fe20000000000 */
[----:B----4-:R-:W-:Y:S02]  /*1e360*/  @P4 SHF.R.U64 R6, R6, R15, R7 ;  /* 0x0000000f06064219 */ /* 0x010fe40000001207 */
[C---:B------:R-:W-:Y:S02]  /*1e370*/  LOP3.LUT R7, R26.reuse, 0x26, RZ, 0xc0, !PT ;  /* 0x000000261a077812 */ /* 0x040fe400078ec0ff */
[----:B------:R-:W-:Y:S02]  /*1e380*/  @P4 LOP3.LUT R6, R11, R6, RZ, 0xfc, !PT ;  /* 0x000000060b064212 */ /* 0x000fe400078efcff */
[----:B------:R-:W-:Y:S02]  /*1e390*/  ISETP.NE.AND P0, PT, R7, 0x26, PT ;  /* 0x000000260700780c */ /* 0x000fe40003f05270 */
[----:B------:R-:W-:Y:S02]  /*1e3a0*/  LEA.HI R11, R26, -R21, RZ, 0x1a ;  /* 0x800000151a0b7211 */ /* 0x000fe400078fd0ff */
[----:B------:R-:W-:Y:S01]  /*1e3b0*/  @!P2 SHF.R.U64 R9, R28, R5, R29 ;  /* 0x000000051c09a219 */ /* 0x000fe2000000121d */
[----:B------:R-:W-:Y:S01]  /*1e3c0*/  VIADD R5, R22, 0x2a3 ;  /* 0x000002a316057836 */ /* 0x000fe20000000000 */
[-C--:B------:R-:W-:Y:S01]  /*1e3d0*/  LEA.HI R19, R10, -R21.reuse, RZ, 0x1a ;  /* 0x800000150a137211 */ /* 0x080fe200078fd0ff */
[----:B------:R-:W-:Y:S01]  /*1e3e0*/  IMAD R28, R11, 0x8, R0 ;  /* 0x000000080b1c7824 */ /* 0x000fe200078e0200 */
[----:B------:R-:W-:Y:S01]  /*1e3f0*/  LEA.HI R17, R14, -R21, RZ, 0x1a ;  /* 0x800000150e117211 */ /* 0x000fe200078fd0ff */
[----:B------:R-:W-:-:S02]  /*1e400*/  VIADD R11, R22, 0x144 ;  /* 0x00000144160b7836 */ /* 0x000fc40000000000 */
[----:B------:R-:W-:Y:S01]  /*1e410*/  VIADD R22, R22, 0x345 ;  /* 0x0000034516167836 */ /* 0x000fe20000000000 */
[----:B------:R-:W-:Y:S01]  /*1e420*/  @!P4 SHF.R.U64 R6, R24, R15, R25 ;  /* 0x0000000f1806c219 */ /* 0x000fe20000001219 */
[--C-:B------:R-:W-:Y:S01]  /*1e430*/  IMAD R26, R19, 0x8, R0.reuse ;  /* 0x00000008131a7824 */ /* 0x100fe200078e0200 */
[----:B------:R-:W-:Y:S01]  /*1e440*/  @!P1 SHF.R.U64 R8, R12, R20, R13 ;  /* 0x000000140c089219 */ /* 0x000fe2000000120d */
[----:B------:R-:W2:Y:S01]  /*1e450*/  @!P0 LDL R23, [R28+0x4] ;  /* 0x000004001c178983 */ /* 0x000ea20000100800 */
[-C--:B------:R-:W-:Y:S01]  /*1e460*/  LEA.HI R27, R11, -R21.reuse, RZ, 0x1a ;  /* 0x800000150b1b7211 */ /* 0x080fe200078fd0ff */
[----:B------:R-:W-:Y:S01]  /*1e470*/  IMAD.MOV.U32 R19, RZ, RZ, RZ ;  /* 0x000000ffff137224 */ /* 0x000fe200078e00ff */
[-C--:B------:R-:W-:Y:S01]  /*1e480*/  LEA.HI R25, R5, -R21.reuse, RZ, 0x1a ;  /* 0x8000001505197211 */ /* 0x080fe200078fd0ff */
[----:B------:R-:W2:Y:S01]  /*1e490*/  @!P0 LDL R15, [R28+0x8] ;  /* 0x000008001c0f8983 */ /* 0x000ea20000100800 */
[----:B------:R-:W-:Y:S01]  /*1e4a0*/  LEA.HI R21, R22, -R21, RZ, 0x1a ;  /* 0x8000001516157211 */ /* 0x000fe200078fd0ff */
[----:B------:R-:W-:-:S02]  /*1e4b0*/  IMAD R17, R17, 0x8, R0 ;  /* 0x0000000811117824 */ /* 0x000fc400078e0200 */
[----:B------:R-:W3:Y:S01]  /*1e4c0*/  @P0 LDL.64 R12, [R28] ;  /* 0x000000001c0c0983 */ /* 0x000ee20000100a00 */
[--C-:B------:R-:W-:Y:S02]  /*1e4d0*/  IMAD R24, R27, 0x8, R0.reuse ;  /* 0x000000081b187824 */ /* 0x100fe400078e0200 */
[--C-:B------:R-:W-:Y:S01]  /*1e4e0*/  IMAD R25, R25, 0x8, R0.reuse ;  /* 0x0000000819197824 */ /* 0x100fe200078e0200 */
[----:B------:R0:W-:Y:S01]  /*1e4f0*/  STG.E.64 desc[UR4][R2.64+0x1800], R18 ;  /* 0x0018001202007986 */ /* 0x0001e2000c101b04 */
[----:B------:R-:W-:Y:S01]  /*1e500*/  IMAD R0, R21, 0x8, R0 ;  /* 0x0000000815007824 */ /* 0x000fe200078e0200 */
[----:B------:R-:W-:Y:S01]  /*1e510*/  LOP3.LUT R20, R4, 0x7ffffff, RZ, 0xc0, !PT ;  /* 0x07ffffff04147812 */ /* 0x000fe200078ec0ff */
[----:B------:R-:W-:Y:S01]  /*1e520*/  IMAD.MOV.U32 R21, RZ, RZ, RZ ;  /* 0x000000ffff157224 */ /* 0x000fe200078e00ff */
[----:B------:R-:W4:Y:S04]  /*1e530*/  LDL.64 R26, [R26] ;  /* 0x000000001a1a7983 */ /* 0x000f280000100a00 */
[----:B------:R1:W-:Y:S04]  /*1e540*/  STG.E.64 desc[UR4][R2.64+0x1a00], R20 ;  /* 0x001a001402007986 */ /* 0x0003e8000c101b04 */
[----:B0-----:R0:W5:Y:S02]  /*1e550*/  LDL.64 R18, [R17] ;  /* 0x0000000011127983 */ /* 0x0011640000100a00 */
[----:B0-----:R-:W-:-:S02]  /*1e560*/  IMAD.MOV.U32 R17, RZ, RZ, RZ ;  /* 0x000000ffff117224 */ /* 0x001fc400078e00ff */
[----:B-1----:R-:W4:Y:S04]  /*1e570*/  LDL.64 R20, [R24] ;  /* 0x0000000018147983 */ /* 0x002f280000100a00 */
[----:B------:R0:W-:Y:S04]  /*1e580*/  STG.E.64 desc[UR4][R2.64+0x1b00], R16 ;  /* 0x001b001002007986 */ /* 0x0001e8000c101b04 */
[----:B0-----:R-:W5:Y:S04]  /*1e590*/  LDL.64 R16, [R25] ;  /* 0x0000000019107983 */ /* 0x001f680000100a00 */
[----:B------:R-:W5:Y:S01]  /*1e5a0*/  LDL.64 R24, [R0] ;  /* 0x0000000000187983 */ /* 0x000f620000100a00 */
[----:B------:R-:W-:-:S02]  /*1e5b0*/  LOP3.LUT R8, R8, 0x7ffffff, RZ, 0xc0, !PT ;  /* 0x07ffffff08087812 */ /* 0x000fc400078ec0ff */
[----:B------:R-:W-:Y:S02]  /*1e5c0*/  LOP3.LUT R6, R6, 0x7ffffff, RZ, 0xc0, !PT ;  /* 0x07ffffff06067812 */ /* 0x000fe400078ec0ff */
[----:B------:R-:W-:Y:S02]  /*1e5d0*/  LOP3.LUT R11, R11, 0x24, RZ, 0xc0, !PT ;  /* 0x000000240b0b7812 */ /* 0x000fe400078ec0ff */
[----:B------:R-:W-:Y:S01]  /*1e5e0*/  LOP3.LUT R5, R5, 0x23, RZ, 0xc0, !PT ;  /* 0x0000002305057812 */ /* 0x000fe200078ec0ff */
[----:B------:R-:W-:Y:S01]  /*1e5f0*/  IMAD.MOV.U32 R29, RZ, RZ, RZ ;  /* 0x000000ffff1d7224 */ /* 0x000fe200078e00ff */
[----:B--2---:R-:W-:Y:S02]  /*1e600*/  @!P0 SHF.L.W.U32.HI R15, R23, 0x1a, R15 ;  /* 0x0000001a170f8819 */ /* 0x004fe40000010e0f */
[----:B---3--:R-:W-:Y:S02]  /*1e610*/  @P0 SHF.R.U64 R15, R12, R7, R13 ;  /* 0x000000070c0f0219 */ /* 0x008fe4000000120d */
[----:B------:R-:W-:Y:S01]  /*1e620*/  LOP3.LUT R12, R9, 0x7ffffff, RZ, 0xc0, !PT ;  /* 0x07ffffff090c7812 */ /* 0x000fe200078ec0ff */
[----:B------:R-:W-:-:S02]  /*1e630*/  IMAD.MOV.U32 R9, RZ, RZ, RZ ;  /* 0x000000ffff097224 */ /* 0x000fc400078e00ff */
[----:B------:R-:W-:Y:S01]  /*1e640*/  IMAD.MOV.U32 R7, RZ, RZ, RZ ;  /* 0x000000ffff077224 */ /* 0x000fe200078e00ff */
[----:B------:R-:W-:Y:S01]  /*1e650*/  LOP3.LUT R28, R15, 0x7ffffff, RZ, 0xc0, !PT ;  /* 0x07ffffff0f1c7812 */ /* 0x000fe200078ec0ff */
[----:B------:R-:W-:Y:S01]  /*1e660*/  IMAD.MOV.U32 R13, RZ, RZ, RZ ;  /* 0x000000ffff0d7224 */ /* 0x000fe200078e00ff */
[----:B------:R0:W-:Y:S01]  /*1e670*/  STG.E.64 desc[UR4][R2.64+0x1c00], R8 ;  /* 0x001c000802007986 */ /* 0x0001e2000c101b04 */
[----:B------:R-:W-:-:S03]  /*1e680*/  LOP3.LUT R15, R14, 0x22, RZ, 0xc0, !PT ;  /* 0x000000220e0f7812 */ /* 0x000fc600078ec0ff */
[----:B------:R1:W-:Y:S04]  /*1e690*/  STG.E.64 desc[UR4][R2.64+0x1e00], R6 ;  /* 0x001e000602007986 */ /* 0x0003e8000c101b04 */
[----:B------:R2:W-:Y:S01]  /*1e6a0*/  STG.E.64 desc[UR4][R2.64+0x1d00], R12 ;  /* 0x001d000c02007986 */ /* 0x0005e2000c101b04 */
[----:B0-----:R-:W-:Y:S02]  /*1e6b0*/  LOP3.LUT R9, R10, 0x21, RZ, 0xc0, !PT ;  /* 0x000000210a097812 */ /* 0x001fe400078ec0ff */
[----:B-1----:R-:W-:Y:S02]  /*1e6c0*/  LOP3.LUT R7, R22, 0x25, RZ, 0xc0, !PT ;  /* 0x0000002516077812 */ /* 0x002fe400078ec0ff */
[----:B----4-:R-:W-:Y:S02]  /*1e6d0*/  SHF.R.U64 R11, R20, R11, R21 ;  /* 0x0000000b140b7219 */ /* 0x010fe40000001215 */
[----:B------:R-:W-:-:S02]  /*1e6e0*/  SHF.R.U64 R9, R26, R9, R27 ;  /* 0x000000091a097219 */ /* 0x000fc4000000121b */
[----:B-----5:R-:W-:Y:S02]  /*1e6f0*/  SHF.R.U64 R15, R18, R15, R19 ;  /* 0x0000000f120f7219 */ /* 0x020fe40000001213 */
[----:B------:R-:W-:Y:S01]  /*1e700*/  LOP3.LUT R6, R11, 0x7ffffff, RZ, 0xc0, !PT ;  /* 0x07ffffff0b067812 */ /* 0x000fe200078ec0ff */
[----:B------:R-:W-:Y:S01]  /*1e710*/  IMAD.MOV.U32 R11, RZ, RZ, RZ ;  /* 0x000000ffff0b7224 */ /* 0x000fe200078e00ff */
[----:B------:R-:W-:Y:S01]  /*1e720*/  LOP3.LUT R8, R9, 0x7ffffff, RZ, 0xc0, !PT ;  /* 0x07ffffff09087812 */ /* 0x000fe200078ec0ff */
[----:B------:R-:W-:Y:S01]  /*1e730*/  IMAD.MOV.U32 R9, RZ, RZ, RZ ;  /* 0x000000ffff097224 */ /* 0x000fe200078e00ff */
[----:B------:R-:W-:Y:S02]  /*1e740*/  LOP3.LUT R4, R15, 0x7ffffff, RZ, 0xc0, !PT ;  /* 0x07ffffff0f047812 */ /* 0x000fe400078ec0ff */
[----:B------:R-:W-:Y:S01]  /*1e750*/  SHF.R.U64 R10, R16, R5, R17 ;  /* 0x00000005100a7219 */ /* 0x000fe20000001211 */
[----:B------:R-:W-:-:S03]  /*1e760*/  IMAD.MOV.U32 R5, RZ, RZ, RZ ;  /* 0x000000ffff057224 */ /* 0x000fc600078e00ff */
[----:B------:R-:W-:Y:S02]  /*1e770*/  LOP3.LUT R10, R10, 0x7ffffff, RZ, 0xc0, !PT ;  /* 0x07ffffff0a0a7812 */ /* 0x000fe400078ec0ff */
[----:B--2---:R-:W-:Y:S01]  /*1e780*/  SHF.R.U64 R12, R24, R7, R25 ;  /* 0x00000007180c7219 */ /* 0x004fe20000001219 */
[----:B------:R-:W-:-:S03]  /*1e790*/  IMAD.MOV.U32 R7, RZ, RZ, RZ ;  /* 0x000000ffff077224 */ /* 0x000fc600078e00ff */
        /* <DEDUP_REMOVED lines=8> */
.L_x_28:
[----:B------:R-:W0:Y:S02]  /*1e820*/  S2R R0, SR_TID.X ;  /* 0x0000000000007919 */ /* 0x000e240000002100 */
[----:B0-----:R-:W-:-:S04]  /*1e830*/  IMAD R25, R0, 0xd, RZ ;  /* 0x0000000d00197824 */ /* 0x001fc800078e02ff */
[----:B------:R-:W-:-:S05]  /*1e840*/  IMAD.WIDE.U32 R22, R25, 0x8, R4 ;  /* 0x0000000819167825 */ /* 0x000fca00078e0004 */
[----:B------:R-:W2:Y:S04]  /*1e850*/  LDG.E.64.CONSTANT R4, desc[UR4][R22.64] ;  /* 0x0000000416047981 */ /* 0x000ea8000c1e9b00 */
[----:B------:R-:W2:Y:S04]  /*1e860*/  LDG.E.64.CONSTANT R6, desc[UR4][R22.64+0x8] ;  /* 0x0000080416067981 */ /* 0x000ea8000c1e9b00 */
[----:B------:R-:W3:Y:S04]  /*1e870*/  LDG.E.64.CONSTANT R8, desc[UR4][R22.64+0x10] ;  /* 0x0000100416087981 */ /* 0x000ee8000c1e9b00 */
[----:B------:R-:W3:Y:S01]  /*1e880*/  LDG.E.64.CONSTANT R10, desc[UR4][R22.64+0x18] ;  /* 0x00001804160a7981 */ /* 0x000ee2000c1e9b00 */
[----:B------:R-:W-:-:S03]  /*1e890*/  VIADD R24, R24, -UR6 ;  /* 0x8000000618187c36 */ /* 0x000fc60008000000 */
[----:B------:R-:W4:Y:S04]  /*1e8a0*/  LDG.E.64.CONSTANT R12, desc[UR4][R22.64+0x40] ;  /* 0x00004004160c7981 */ /* 0x000f28000c1e9b00 */
[----:B------:R-:W4:Y:S04]  /*1e8b0*/  LDG.E.64.CONSTANT R14, desc[UR4][R22.64+0x48] ;  /* 0x00004804160e7981 */ /* 0x000f28000c1e9b00 */
[----:B------:R-:W5:Y:S04]  /*1e8c0*/  LDG.E.64.CONSTANT R16, desc[UR4][R22.64+0x50] ;  /* 0x0000500416107981 */ /* 0x000f68000c1e9b00 */
[----:B------:R-:W5:Y:S04]  /*1e8d0*/  LDG.E.64.CONSTANT R18, desc[UR4][R22.64+0x58] ;  /* 0x0000580416127981 */ /* 0x000f68000c1e9b00 */
[----:B------:R-:W5:Y:S04]  /*1e8e0*/  LDG.E.64.CONSTANT R20, desc[UR4][R22.64+0x60] ;  /* 0x0000600416147981 */ /* 0x000f68000c1e9b00 */
[----:B--2---:R0:W-:Y:S04]  /*1e8f0*/  STL.128 [R24], R4 ;  /* 0x0000000418007387 */ /* 0x0041e80000100c00 */
[----:B---3--:R1:W-:Y:S04]  /*1e900*/  STL.128 [R24+0x10], R8 ;  /* 0x0000100818007387 */ /* 0x0083e80000100c00 */
[----:B0-----:R-:W2:Y:S04]  /*1e910*/  LDG.E.64.CONSTANT R4, desc[UR4][R22.64+0x20] ;  /* 0x0000200416047981 */ /* 0x001ea8000c1e9b00 */
[----:B------:R-:W2:Y:S04]  /*1e920*/  LDG.E.64.CONSTANT R6, desc[UR4][R22.64+0x28] ;  /* 0x0000280416067981 */ /* 0x000ea8000c1e9b00 */
[----:B-1----:R-:W3:Y:S04]  /*1e930*/  LDG.E.64.CONSTANT R8, desc[UR4][R22.64+0x30] ;  /* 0x0000300416087981 */ /* 0x002ee8000c1e9b00 */
[----:B------:R-:W3:Y:S04]  /*1e940*/  LDG.E.64.CONSTANT R10, desc[UR4][R22.64+0x38] ;  /* 0x00003804160a7981 */ /* 0x000ee8000c1e9b00 */
[----:B------:R-:W3:Y:S01]  /*1e950*/  LDG.E.64.CONSTANT R22, desc[UR4][R22.64+0x68] ;  /* 0x0000680416167981 */ /* 0x000ee2000c1e9b00 */
[----:B------:R-:W-:-:S04]  /*1e960*/  IMAD R26, R0, 0x340, RZ ;  /* 0x00000340001a7824 */ /* 0x000fc800078e02ff */
[C---:B------:R-:W-:Y:S01]  /*1e970*/  VIADD R28, R26.reuse, 0x4e ;  /* 0x0000004e1a1c7836 */ /* 0x040fe20000000000 */
[C---:B------:R-:W-:Y:S01]  /*1e980*/  LEA.HI R27, R26.reuse, -R25, RZ, 0x1a ;  /* 0x800000191a1b7211 */ /* 0x040fe200078fd0ff */
[C---:B------:R-:W-:Y:S01]  /*1e990*/  VIADD R32, R26.reuse, 0x82 ;  /* 0x000000821a207836 */ /* 0x040fe20000000000 */
[----:B----4-:R-:W-:Y:S01]  /*1e9a0*/  STL.128 [R24+0x40], R12 ;  /* 0x0000400c18007387 */ /* 0x010fe20000100c00 */
[----:B------:R-:W-:-:S03]  /*1e9b0*/  VIADD R30, R26, 0x68 ;  /* 0x000000681a1e7836 */ /* 0x000fc60000000000 */
[----:B-----5:R-:W-:Y:S04]  /*1e9c0*/  STL.128 [R24+0x50], R16 ;  /* 0x0000501018007387 */ /* 0x020fe80000100c00 */
[----:B--2---:R0:W-:Y:S04]  /*1e9d0*/  STL.128 [R24+0x20], R4 ;  /* 0x0000200418007387 */ /* 0x0041e80000100c00 */
[----:B---3--:R1:W-:Y:S01]  /*1e9e0*/  STL.128 [R24+0x30], R8 ;  /* 0x0000300818007387 */ /* 0x0083e20000100c00 */
[----:B0-----:R-:W-:Y:S01]  /*1e9f0*/  IMAD R4, R27, 0x8, R24 ;  /* 0x000000081b047824 */ /* 0x001fe200078e0218 */
[----:B------:R-:W-:Y:S01]  /*1ea00*/  LEA.HI R5, R28, -R25, RZ, 0x1a ;  /* 0x800000191c057211 */ /* 0x000fe200078fd0ff */
[----:B------:R-:W-:-:S02]  /*1ea10*/  VIADD R6, R26, 0x9c ;  /* 0x0000009c1a067836 */ /* 0x000fc40000000000 */
[--C-:B------:R-:W-:Y:S02]  /*1ea20*/  IMAD R27, R27, 0x8, R4.reuse ;  /* 0x000000081b1b7824 */ /* 0x100fe400078e0204 */
[----:B------:R-:W-:Y:S01]  /*1ea30*/  IMAD R14, R5, 0x8, R4 ;  /* 0x00000008050e7824 */ /* 0x000fe200078e0204 */
[-C--:B------:R-:W-:Y:S02]  /*1ea40*/  LEA.HI R5, R6, -R25.reuse, RZ, 0x1a ;  /* 0x8000001906057211 */ /* 0x080fe400078fd0ff */
[-C--:B-1----:R-:W-:Y:S01]  /*1ea50*/  LEA.HI R11, R32, -R25.reuse, RZ, 0x1a ;  /* 0x80000019200b7211 */ /* 0x082fe200078fd0ff */
[----:B------:R0:W-:Y:S01]  /*1ea60*/  STL.128 [R24+0x60], R20 ;  /* 0x0000601418007387 */ /* 0x0001e20000100c00 */
[----:B------:R-:W-:-:S03]  /*1ea70*/  LEA.HI R7, R30, -R25, RZ, 0x1a ;  /* 0x800000191e077211 */ /* 0x000fc600078fd0ff */
[----:B------:R-:W2:Y:S01]  /*1ea80*/  LDL.64 R8, [R27] ;  /* 0x000000001b087983 */ /* 0x000ea20000100a00 */
[--C-:B------:R-:W-:Y:S02]  /*1ea90*/  IMAD R12, R11, 0x8, R4.reuse ;  /* 0x000000080b0c7824 */ /* 0x100fe400078e0204 */
[--C-:B------:R-:W-:Y:S01]  /*1eaa0*/  IMAD R10, R5, 0x8, R4.reuse ;  /* 0x00000008050a7824 */ /* 0x100fe200078e0204 */
[----:B------:R1:W3:Y:S01]  /*1eab0*/  LDL R17, [R27+0x8] ;  /* 0x000008001b117983 */ /* 0x0002e20000100800 */
[----:B------:R-:W-:Y:S02]  /*1eac0*/  IMAD R7, R7, 0x8, R4 ;  /* 0x0000000807077824 */ /* 0x000fe400078e0204 */
[----:B------:R-:W-:Y:S01]  /*1ead0*/  VIADD R6, R26, 0xb6 ;  /* 0x000000b61a067836 */ /* 0x000fe20000000000 */
[----:B------:R-:W4:Y:S04]  /*1eae0*/  LDL.64 R14, [R14] ;  /* 0x000000000e0e7983 */ /* 0x000f280000100a00 */
[----:B------:R-:W5:Y:S01]  /*1eaf0*/  LDL.64 R12, [R12] ;  /* 0x000000000c0c7983 */ /* 0x000f620000100a00 */
[----:B------:R-:W-:-:S03]  /*1eb00*/  LEA.HI R5, R6, -R25, RZ, 0x1a ;  /* 0x8000001906057211 */ /* 0x000fc600078fd0ff */
[----:B------:R-:W5:Y:S04]  /*1eb10*/  LDL.64 R10, [R10] ;  /* 0x000000000a0a7983 */ /* 0x000f680000100a00 */
[----:B------:R-:W5:Y:S04]  /*1eb20*/  LDL R19, [R7+0x4] ;  /* 0x0000040007137983 */ /* 0x000f680000100800 */
[----:B0-----:R-:W5:Y:S01]  /*1eb30*/  LDL R20, [R7+0x8] ;  /* 0x0000080007147983 */ /* 0x001f620000100800 */
[----:B------:R-:W-:-:S05]  /*1eb40*/  IMAD R16, R5, 0x8, R4 ;  /* 0x0000000805107824 */ /* 0x000fca00078e0204 */
[----:B------:R-:W5:Y:S04]  /*1eb50*/  LDL R5, [R16+0x4] ;  /* 0x0000040010057983 */ /* 0x000f680000100800 */
[----:B------:R0:W5:Y:S01]  /*1eb60*/  LDL R18, [R16+0x8] ;  /* 0x0000080010127983 */ /* 0x0001620000100800 */
[----:B------:R-:W-:-:S05]  /*1eb70*/  VIADD R6, R26, 0xd0 ;  /* 0x000000d01a067836 */ /* 0x000fca0000000000 */
[----:B------:R-:W-:-:S05]  /*1eb80*/  LEA.HI R21, R6, -R25, RZ, 0x1a ;  /* 0x8000001906157211 */ /* 0x000fca00078fd0ff */
[----:B------:R-:W-:-:S06]  /*1eb90*/  IMAD R6, R21, 0x8, R4 ;  /* 0x0000000815067824 */ /* 0x000fcc00078e0204 */
[----:B------:R-:W5:Y:S01]  /*1eba0*/  LDL.64 R6, [R6] ;  /* 0x0000000006067983 */ /* 0x000f620000100a00 */
[----:B------:R-:W-:-:S05]  /*1ebb0*/  VIADD R22, R26, 0xea ;  /* 0x000000ea1a167836 */ /* 0x000fca0000000000 */
[----:B------:R-:W-:-:S05]  /*1ebc0*/  LEA.HI R21, R22, -R25, RZ, 0x1a ;  /* 0x8000001916157211 */ /* 0x000fca00078fd0ff */
[----:B------:R-:W-:Y:S02]  /*1ebd0*/  IMAD R21, R21, 0x8, R4 ;  /* 0x0000000815157824 */ /* 0x000fe400078e0204 */
[----:B------:R-:W-:-:S03]  /*1ebe0*/  VIADD R24, R26, 0x186 ;  /* 0x000001861a187836 */ /* 0x000fc60000000000 */
[----:B------:R-:W5:Y:S04]  /*1ebf0*/  LDL R23, [R21+0x4] ;  /* 0x0000040015177983 */ /* 0x000f680000100800 */
[----:B------:R-:W5:Y:S01]  /*1ec00*/  LDL R22, [R21+0x8] ;  /* 0x0000080015167983 */ /* 0x000f620000100800 */
[----:B-1----:R-:W-:-:S05]  /*1ec10*/  LEA.HI R27, R24, -R25, RZ, 0x1a ;  /* 0x80000019181b7211 */ /* 0x002fca00078fd0ff */
[----:B------:R-:W-:Y:S02]  /*1ec20*/  IMAD R27, R27, 0x8, R4 ;  /* 0x000000081b1b7824 */ /* 0x000fe400078e0204 */
[----:B------:R-:W-:Y:S01]  /*1ec30*/  VIADD R30, R26, 0x1ee ;  /* 0x000001ee1a1e7836 */ /* 0x000fe20000000000 */
[----:B--2---:R-:W-:Y:S02]  /*1ec40*/  SHF.R.U64 R8, R8, 0x1a, R9 ;  /* 0x0000001a08087819 */ /* 0x004fe40000001209 */
[----:B---3--:R-:W-:Y:S02]  /*1ec50*/  SHF.L.W.U32.HI R17, R9, 0xc, R17 ;  /* 0x0000000c09117819 */ /* 0x008fe40000010e11 */
[----:B0-----:R-:W-:Y:S01]  /*1ec60*/  LOP3.LUT R16, R8, 0x3ffffff, RZ, 0xc0, !PT ;  /* 0x03ffffff08107812 */ /* 0x001fe200078ec0ff */
[----:B------:R-:W-:Y:S01]  /*1ec70*/  IMAD.WIDE.U32 R8, R0, 0x8, R2 ;  /* 0x0000000800087825 */ /* 0x000fe200078e0002 */
[----:B------:R-:W-:Y:S02]  /*1ec80*/  LOP3.LUT R2, R17, 0x3ffffff, RZ, 0xc0, !PT ;  /* 0x03ffffff11027812 */ /* 0x000fe400078ec0ff */
[----:B----4-:R-:W-:Y:S01]  /*1ec90*/  SHF.R.U64 R14, R14, 0xe, R15 ;  /* 0x0000000e0e0e7819 */ /* 0x010fe2000000120f */
[----:B------:R-:W-:Y:S01]  /*1eca0*/  IMAD.MOV.U32 R17, RZ, RZ, RZ ;  /* 0x000000ffff117224 */ /* 0x000fe200078e00ff */
[----:B-----5:R-:W-:Y:S01]  /*1ecb0*/  SHF.R.U64 R13, R12, 0x2, R13 ;  /* 0x000000020c0d7819 */ /* 0x020fe2000000120d */
[----:B------:R-:W-:Y:S01]  /*1ecc0*/  IMAD.MOV.U32 R3, RZ, RZ, RZ ;  /* 0x000000ffff037224 */ /* 0x000fe200078e00ff */
[----:B------:R-:W-:-:S02]  /*1ecd0*/  LOP3.LUT R12, R14, 0x3ffffff, RZ, 0xc0, !PT ;  /* 0x03ffffff0e0c7812 */ /* 0x000fc400078ec0ff */
[----:B------:R-:W-:Y:S01]  /*1ece0*/  SHF.R.U64 R11, R10, 0x1c, R11 ;  /* 0x0000001c0a0b7819 */ /* 0x000fe2000000120b */
[----:B------:R0:W-:Y:S01]  /*1ecf0*/  STG.E.64 desc[UR4][R8.64+0x100], R16 ;  /* 0x0001001008007986 */ /* 0x0001e2000c101b04 */
[----:B------:R-:W-:Y:S01]  /*1ed00*/  LOP3.LUT R14, R13, 0x3ffffff, RZ, 0xc0, !PT ;  /* 0x03ffffff0d0e7812 */ /* 0x000fe200078ec0ff */
[----:B------:R-:W-:Y:S02]  /*1ed10*/  VIADD R0, R26, 0x104 ;  /* 0x000001041a007836 */ /* 0x000fe40000000000 */
[----:B------:R-:W-:Y:S01]  /*1ed20*/  IMAD.MOV.U32 R13, RZ, RZ, RZ ;  /* 0x000000ffff0d7224 */ /* 0x000fe200078e00ff */
[----:B------:R-:W-:Y:S01]  /*1ed30*/  SHF.L.W.U32.HI R19, R19, 0x18, R20 ;  /* 0x0000001813137819 */ /* 0x000fe20000010e14 */
[----:B------:R1:W-:Y:S03]  /*1ed40*/  STG.E.64 desc[UR4][R8.64+0x200], R2 ;  /* 0x0002000208007986 */ /* 0x0003e6000c101b04 */
[----:B------:R-:W-:-:S02]  /*1ed50*/  LOP3.LUT R10, R19, 0x3ffffff, RZ, 0xc0, !PT ;  /* 0x03ffffff130a7812 */ /* 0x000fc400078ec0ff */
[----:B0-----:R-:W-:Y:S01]  /*1ed60*/  LOP3.LUT R16, R11, 0x3ffffff, RZ, 0xc0, !PT ;  /* 0x03ffffff0b107812 */ /* 0x001fe200078ec0ff */
[----:B------:R-:W-:Y:S01]  /*1ed70*/  IMAD.MOV.U32 R11, RZ, RZ, RZ ;  /* 0x000000ffff0b7224 */ /* 0x000fe200078e00ff */
[----:B------:R0:W-:Y:S01]  /*1ed80*/  STG.E.64 desc[UR4][R8.64+0x300], R12 ;  /* 0x0003000c08007986 */ /* 0x0001e2000c101b04 */
[----:B-1----:R-:W-:Y:S01]  /*1ed90*/  VIADD R2, R26, 0x11e ;  /* 0x0000011e1a027836 */ /* 0x002fe20000000000 */
[----:B------:R-:W-:Y:S02]  /*1eda0*/  LEA.HI R3, R0, -R25, RZ, 0x1a ;  /* 0x8000001900037211 */ /* 0x000fe400078fd0ff */
[----:B------:R1:W-:Y:S01]  /*1edb0*/  STG.E.64 desc[UR4][R8.64+0x400], R10 ;  /* 0x0004000a08007986 */ /* 0x0003e2000c101b04 */
[----:B------:R-:W-:Y:S01]  /*1edc0*/  SHF.L.W.U32.HI R5, R5, 0xa, R18 ;  /* 0x0000000a05057819 */ /* 0x000fe20000010e12 */
[C---:B------:R-:W-:Y:S02]  /*1edd0*/  VIADD R18, R26.reuse, 0x152 ;  /* 0x000001521a127836 */ /* 0x040fe40000000000 */
[----:B0-----:R-:W-:-:S02]  /*1ede0*/  VIADD R12, R26, 0x138 ;  /* 0x000001381a0c7836 */ /* 0x001fc40000000000 */
[----:B------:R-:W-:Y:S01]  /*1edf0*/  IMAD.MOV.U32 R15, RZ, RZ, RZ ;  /* 0x000000ffff0f7224 */ /* 0x000fe200078e00ff */
[-C--:B-1----:R-:W-:Y:S01]  /*1ee00*/  LEA.HI R11, R2, -R25.reuse, RZ, 0x1a ;  /* 0x80000019020b7211 */ /* 0x082fe200078fd0ff */
[--C-:B------:R-:W-:Y:S01]  /*1ee10*/  IMAD R10, R3, 0x8, R4.reuse ;  /* 0x00000008030a7824 */ /* 0x100fe200078e0204 */
[----:B------:R-:W-:Y:S01]  /*1ee20*/  LEA.HI R3, R12, -R25, RZ, 0x1a ;  /* 0x800000190c037211 */ /* 0x000fe200078fd0ff */
[----:B------:R0:W-:Y:S02]  /*1ee30*/  STG.E.64 desc[UR4][R8.64+0x600], R16 ;  /* 0x0006001008007986 */ /* 0x0001e4000c101b04 */
[----:B------:R-:W-:Y:S02]  /*1ee40*/  IMAD R12, R11, 0x8, R4 ;  /* 0x000000080b0c7824 */ /* 0x000fe400078e0204 */
[C---:B------:R-:W-:Y:S01]  /*1ee50*/  VIADD R20, R26.reuse, 0x16c ;  /* 0x0000016c1a147836 */ /* 0x040fe20000000000 */
[----:B------:R-:W2:Y:S04]  /*1ee60*/  LDL.64 R10, [R10] ;  /* 0x000000000a0a7983 */ /* 0x000ea80000100a00 */
[----:B------:R1:W-:Y:S01]  /*1ee70*/  STG.E.64 desc[UR4][R8.64+0x500], R14 ;  /* 0x0005000e08007986 */ /* 0x0003e2000c101b04 */
[----:B------:R-:W-:-:S03]  /*1ee80*/  VIADD R0, R26, 0x1d4 ;  /* 0x000001d41a007836 */ /* 0x000fc60000000000 */
[----:B------:R-:W3:Y:S01]  /*1ee90*/  LDL.64 R12, [R12] ;  /* 0x000000000c0c7983 */ /* 0x000ee20000100a00 */
[----:B0-----:R-:W-:Y:S01]  /*1eea0*/  LEA.HI R17, R18, -R25, RZ, 0x1a ;  /* 0x8000001912117211 */ /* 0x001fe200078fd0ff */
[----:B------:R-:W-:-:S04]  /*1eeb0*/  IMAD R2, R3, 0x8, R4 ;  /* 0x0000000803027824 */ /* 0x000fc800078e0204 */
[----:B------:R-:W-:Y:S02]  /*1eec0*/  IMAD R17, R17, 0x8, R4 ;  /* 0x0000000811117824 */ /* 0x000fe400078e0204 */
[----:B-1----:R-:W-:Y:S01]  /*1eed0*/  VIADD R14, R26, 0x1ba ;  /* 0x000001ba1a0e7836 */ /* 0x002fe20000000000 */
[----:B------:R-:W-:-:S03]  /*1eee0*/  LEA.HI R15, R20, -R25, RZ, 0x1a ;  /* 0x80000019140f7211 */ /* 0x000fc600078fd0ff */
[----:B------:R-:W4:Y:S01]  /*1eef0*/  LDL.64 R16, [R17] ;  /* 0x0000000011107983 */ /* 0x000f220000100a00 */
[-C--:B------:R-:W-:Y:S01]  /*1ef00*/  LEA.HI R3, R14, -R25.reuse, RZ, 0x1a ;  /* 0x800000190e037211 */ /* 0x080fe200078fd0ff */
[--C-:B------:R-:W-:Y:S01]  /*1ef10*/  IMAD R24, R15, 0x8, R4.reuse ;  /* 0x000000080f187824 */ /* 0x100fe200078e0204 */
[----:B------:R-:W-:Y:S01]  /*1ef20*/  LEA.HI R19, R0, -R25, RZ, 0x1a ;  /* 0x8000001900137211 */ /* 0x000fe200078fd0ff */
[----:B------:R-:W-:Y:S01]  /*1ef30*/  IMAD.MOV.U32 R15, RZ, RZ, RZ ;  /* 0x000000ffff0f7224 */ /* 0x000fe200078e00ff */
[----:B------:R-:W-:Y:S01]  /*1ef40*/  LOP3.LUT R14, R5, 0x3ffffff, RZ, 0xc0, !PT ;  /* 0x03ffffff050e7812 */ /* 0x000fe200078ec0ff */
[--C-:B------:R-:W-:Y:S01]  /*1ef50*/  IMAD R28, R3, 0x8, R4.reuse ;  /* 0x00000008031c7824 */ /* 0x100fe200078e0204 */
[----:B------:R-:W5:Y:S01]  /*1ef60*/  LDL R20, [R2+0x4] ;  /* 0x0000040002147983 */ /* 0x000f620000100800 */
[----:B------:R-:W-:-:S03]  /*1ef70*/  IMAD R19, R19, 0x8, R4 ;  /* 0x0000000813137824 */ /* 0x000fc600078e0204 */
[----:B------:R-:W5:Y:S04]  /*1ef80*/  LDL R21, [R2+0x8] ;  /* 0x0000080002157983 */ /* 0x000f680000100800 */
[----:B------:R-:W5:Y:S04]  /*1ef90*/  LDL R3, [R24+0x4] ;  /* 0x0000040018037983 */ /* 0x000f680000100800 */
[----:B------:R-:W5:Y:S04]  /*1efa0*/  LDL R5, [R24+0x8] ;  /* 0x0000080018057983 */ /* 0x000f680000100800 */
[----:B------:R0:W-:Y:S01]  /*1efb0*/  STG.E.64 desc[UR4][R8.64+0x700], R14 ;  /* 0x0007000e08007986 */ /* 0x0001e2000c101b04 */
[----:B------:R-:W-:-:S03]  /*1efc0*/  SHF.R.U64 R6, R6, 0x10, R7 ;  /* 0x0000001006067819 */ /* 0x000fc60000001207 */
[----:B------:R-:W5:Y:S04]  /*1efd0*/  LDL R2, [R28+0x4] ;  /* 0x000004001c027983 */ /* 0x000f680000100800 */
[----:B------:R1:W5:Y:S01]  /*1efe0*/  LDL R0, [R28+0x8] ;  /* 0x000008001c007983 */ /* 0x0003620000100800 */
[----:B------:R-:W-:-:S03]  /*1eff0*/  LEA.HI R7, R30, -R25, RZ, 0x1a ;  /* 0x800000191e077211 */ /* 0x000fc600078fd0ff */
[----:B------:R-:W5:Y:S04]  /*1f000*/  LDL.64 R18, [R19] ;  /* 0x0000000013127983 */ /* 0x000f680000100a00 */
[----:B0-----:R-:W5:Y:S01]  /*1f010*/  LDL.64 R14, [R27] ;  /* 0x000000001b0e7983 */ /* 0x001f620000100a00 */
[----:B------:R-:W-:Y:S02]  /*1f020*/  IMAD R29, R7, 0x8, R4 ;  /* 0x00000008071d7824 */ /* 0x000fe400078e0204 */
[----:B-1----:R-:W-:-:S03]  /*1f030*/  VIADD R28, R26, 0x208 ;  /* 0x000002081a1c7836 */ /* 0x002fc60000000000 */
[----:B------:R-:W5:Y:S04]  /*1f040*/  LDL R24, [R29+0x4] ;  /* 0x000004001d187983 */ /* 0x000f680000100800 */
[----:B------:R-:W5:Y:S01]  /*1f050*/  LDL R27, [R29+0x8] ;  /* 0x000008001d1b7983 */ /* 0x000f620000100800 */
[----:B------:R-:W-:Y:S01]  /*1f060*/  LEA.HI R31, R28, -R25, RZ, 0x1a ;  /* 0x800000191c1f7211 */ /* 0x000fe200078fd0ff */
[----:B------:R-:W-:Y:S01]  /*1f070*/  IMAD.MOV.U32 R7, RZ, RZ, RZ ;  /* 0x000000ffff077224 */ /* 0x000fe200078e00ff */
[----:B------:R-:W-:-:S03]  /*1f080*/  LOP3.LUT R6, R6, 0x3ffffff, RZ, 0xc0, !PT ;  /* 0x03ffffff06067812 */ /* 0x000fc600078ec0ff */
[----:B------:R-:W-:Y:S02]  /*1f090*/  IMAD R31, R31, 0x8, R4 ;  /* 0x000000081f1f7824 */ /* 0x000fe400078e0204 */
[----:B------:R0:W-:Y:S04]  /*1f0a0*/  STG.E.64 desc[UR4][R8.64+0x800], R6 ;  /* 0x0008000608007986 */ /* 0x0001e8000c101b04 */
[----:B0-----:R0:W5:Y:S01]  /*1f0b0*/  LDL.64 R6, [R31] ;  /* 0x000000001f067983 */ /* 0x0011620000100a00 */
[----:B------:R-:W-:Y:S01]  /*1f0c0*/  SHF.L.W.U32.HI R22, R23, 0x16, R22 ;  /* 0x0000001617167819 */ /* 0x000fe20000010e16 */
[C---:B------:R-:W-:Y:S02]  /*1f0d0*/  VIADD R28, R26.reuse, 0x270 ;  /* 0x000002701a1c7836 */ /* 0x040fe40000000000 */
[----:B------:R-:W-:-:S02]  /*1f0e0*/  VIADD R32, R26, 0x2be ;  /* 0x000002be1a207836 */ /* 0x000fc40000000000 */
[----:B------:R-:W-:-:S03]  /*1f0f0*/  VIADD R30, R26, 0x28a ;  /* 0x0000028a1a1e7836 */ /* 0x000fc60000000000 */
[----:B------:R-:W-:Y:S02]  /*1f100*/  LEA.HI R23, R32, -R25, RZ, 0x1a ;  /* 0x8000001920177211 */ /* 0x000fe400078fd0ff */
[----:B--2---:R-:W-:Y:S02]  /*1f110*/  SHF.R.U64 R11, R10, 0x4, R11 ;  /* 0x000000040a0b7819 */ /* 0x004fe4000000120b */
[----:B------:R-:W-:Y:S02]  /*1f120*/  LOP3.LUT R10, R22, 0x3ffffff, RZ, 0xc0, !PT ;  /* 0x03ffffff160a7812 */ /* 0x000fe400078ec0ff */
[----:B---3--:R-:W-:Y:S02]  /*1f130*/  SHF.R.U64 R13, R12, 0x1e, R13 ;  /* 0x0000001e0c0d7819 */ /* 0x008fe4000000120d */
[----:B------:R-:W-:Y:S01]  /*1f140*/  LOP3.LUT R12, R11, 0x3ffffff, RZ, 0xc0, !PT ;  /* 0x03ffffff0b0c7812 */ /* 0x000fe200078ec0ff */
[----:B------:R-:W-:-:S05]  /*1f150*/  IMAD.MOV.U32 R11, RZ, RZ, RZ ;  /* 0x000000ffff0b7224 */ /* 0x000fca00078e00ff */
[----:B------:R1:W-:Y:S01]  /*1f160*/  STG.E.64 desc[UR4][R8.64+0x900], R10 ;  /* 0x0009000a08007986 */ /* 0x0003e2000c101b04 */
[----:B----4-:R-:W-:Y:S01]  /*1f170*/  SHF.R.U64 R16, R16, 0x12, R17 ;  /* 0x0000001210107819 */ /* 0x010fe20000001211 */
[----:B------:R-:W-:-:S03]  /*1f180*/  IMAD.MOV.U32 R17, RZ, RZ, RZ ;  /* 0x000000ffff117224 */ /* 0x000fc600078e00ff */
[----:B------:R-:W-:Y:S02]  /*1f190*/  LOP3.LUT R16, R16, 0x3ffffff, RZ, 0xc0, !PT ;  /* 0x03ffffff10107812 */ /* 0x000fe400078ec0ff */
[----:B-1----:R-:W-:Y:S01]  /*1f1a0*/  LOP3.LUT R10, R13, 0x3ffffff, RZ, 0xc0, !PT ;  /* 0x03ffffff0d0a7812 */ /* 0x002fe200078ec0ff */
[----:B------:R-:W-:Y:S01]  /*1f1b0*/  IMAD.MOV.U32 R13, RZ, RZ, RZ ;  /* 0x000000ffff0d7224 */ /* 0x000fe200078e00ff */
[----:B-----5:R-:W-:-:S04]  /*1f1c0*/  SHF.L.W.U32.HI R20, R20, 0x8, R21 ;  /* 0x0000000814147819 */ /* 0x020fc80000010e15 */
[----:B------:R1:W-:Y:S01]  /*1f1d0*/  STG.E.64 desc[UR4][R8.64+0xa00], R12 ;  /* 0x000a000c08007986 */ /* 0x0003e2000c101b04 */
[----:B------:R-:W-:-:S03]  /*1f1e0*/  SHF.L.W.U32.HI R3, R3, 0x14, R5 ;  /* 0x0000001403037819 */ /* 0x000fc60000010e05 */
[----:B------:R-:W-:Y:S04]  /*1f1f0*/  STG.E.64 desc[UR4][R8.64+0xb00], R10 ;  /* 0x000b000a08007986 */ /* 0x000fe8000c101b04 */
[----:B------:R2:W-:Y:S01]  /*1f200*/  STG.E.64 desc[UR4][R8.64+0xd00], R16 ;  /* 0x000d001008007986 */ /* 0x0005e2000c101b04 */
[----:B-1----:R-:W-:Y:S01]  /*1f210*/  LOP3.LUT R12, R20, 0x3ffffff, RZ, 0xc0, !PT ;  /* 0x03ffffff140c7812 */ /* 0x002fe200078ec0ff */
[----:B------:R-:W-:Y:S01]  /*1f220*/  VIADD R20, R26, 0x256 ;  /* 0x000002561a147836 */ /* 0x000fe20000000000 */
[----:B------:R-:W-:Y:S02]  /*1f230*/  SHF.L.W.U32.HI R0, R2, 0x6, R0 ;  /* 0x0000000602007819 */ /* 0x000fe40000010e00 */
[----:B------:R-:W-:Y:S01]  /*1f240*/  LOP3.LUT R2, R3, 0x3ffffff, RZ, 0xc0, !PT ;  /* 0x03ffffff03027812 */ /* 0x000fe200078ec0ff */
[----:B------:R-:W-:Y:S01]  /*1f250*/  IMAD.MOV.U32 R3, RZ, RZ, RZ ;  /* 0x000000ffff037224 */ /* 0x000fe200078e00ff */
[----:B------:R-:W-:Y:S01]  /*1f260*/  SHF.R.U64 R14, R14, 0x6, R15 ;  /* 0x000000060e0e7819 */ /* 0x000fe2000000120f */
[----:B--2---:R-:W-:Y:S01]  /*1f270*/  VIADD R16, R26, 0x23c ;  /* 0x0000023c1a107836 */ /* 0x004fe20000000000 */
[----:B------:R-:W-:-:S02]  /*1f280*/  SHF.R.U64 R18, R18, 0x14, R19 ;  /* 0x0000001412127819 */ /* 0x000fc40000001213 */
[----:B------:R-:W-:Y:S01]  /*1f290*/  LOP3.LUT R10, R14, 0x3ffffff, RZ, 0xc0, !PT ;  /* 0x03ffffff0e0a7812 */ /* 0x000fe200078ec0ff */
[----:B------:R1:W-:Y:S01]  /*1f2a0*/  STG.E.64 desc[UR4][R8.64+0xc00], R12 ;  /* 0x000c000c08007986 */ /* 0x0003e2000c101b04 */
[----:B------:R-:W-:Y:S01]  /*1f2b0*/  LEA.HI R5, R20, -R25, RZ, 0x1a ;  /* 0x8000001914057211 */ /* 0x000fe200078fd0ff */
[----:B------:R-:W-:Y:S01]  /*1f2c0*/  IMAD.MOV.U32 R19, RZ, RZ, RZ ;  /* 0x000000ffff137224 */ /* 0x000fe200078e00ff */
[----:B------:R-:W-:Y:S01]  /*1f2d0*/  LOP3.LUT R18, R18, 0x3ffffff, RZ, 0xc0, !PT ;  /* 0x03ffffff12127812 */ /* 0x000fe200078ec0ff */
[----:B------:R2:W-:Y:S04]  /*1f2e0*/  STG.E.64 desc[UR4][R8.64+0xe00], R2 ;  /* 0x000e000208007986 */ /* 0x0005e8000c101b04 */
[----:B------:R3:W-:Y:S01]  /*1f2f0*/  STG.E.64 desc[UR4][R8.64+0xf00], R10 ;  /* 0x000f000a08007986 */ /* 0x0007e2000c101b04 */
[----:B------:R-:W-:Y:S01]  /*1f300*/  LOP3.LUT R14, R0, 0x3ffffff, RZ, 0xc0, !PT ;  /* 0x03ffffff000e7812 */ /* 0x000fe200078ec0ff */
[----:B------:R-:W-:-:S02]  /*1f310*/  IMAD.MOV.U32 R15, RZ, RZ, RZ ;  /* 0x000000ffff0f7224 */ /* 0x000fc400078e00ff */
[----:B-1----:R-:W-:Y:S01]  /*1f320*/  VIADD R12, R26, 0x2d8 ;  /* 0x000002d81a0c7836 */ /* 0x002fe20000000000 */
[-C--:B--2---:R-:W-:Y:S01]  /*1f330*/  LEA.HI R3, R16, -R25.reuse, RZ, 0x1a ;  /* 0x8000001910037211 */ /* 0x084fe200078fd0ff */
[--C-:B------:R-:W-:Y:S02]  /*1f340*/  IMAD R13, R5, 0x8, R4.reuse ;  /* 0x00000008050d7824 */ /* 0x100fe400078e0204 */
[----:B---3--:R-:W-:Y:S01]  /*1f350*/  VIADD R10, R26, 0x2f2 ;  /* 0x000002f21a0a7836 */ /* 0x008fe20000000000 */
[-C--:B------:R-:W-:Y:S01]  /*1f360*/  LEA.HI R11, R28, -R25.reuse, RZ, 0x1a ;  /* 0x800000191c0b7211 */ /* 0x080fe200078fd0ff */
[----:B------:R1:W-:Y:S01]  /*1f370*/  STG.E.64 desc[UR4][R8.64+0x1200], R18 ;  /* 0x0012001208007986 */ /* 0x0003e2000c101b04 */
[----:B------:R-:W-:Y:S01]  /*1f380*/  VIADD R2, R26, 0x30c ;  /* 0x0000030c1a027836 */ /* 0x000fe20000000000 */
[-C--:B------:R-:W-:Y:S01]  /*1f390*/  LEA.HI R5, R12, -R25.reuse, RZ, 0x1a ;  /* 0x800000190c057211 */ /* 0x080fe200078fd0ff */
[----:B------:R-:W-:Y:S01]  /*1f3a0*/  IMAD R3, R3, 0x8, R4 ;  /* 0x0000000803037824 */ /* 0x000fe200078e0204 */
[----:B------:R-:W-:Y:S01]  /*1f3b0*/  SHF.L.W.U32.HI R27, R24, 0x12, R27 ;  /* 0x00000012181b7819 */ /* 0x000fe20000010e1b */
[----:B------:R-:W-:Y:S01]  /*1f3c0*/  VIADD R0, R26, 0x1a0 ;  /* 0x000001a01a007836 */ /* 0x000fe20000000000 */
[----:B------:R-:W-:Y:S01]  /*1f3d0*/  LEA.HI R29, R10, -R25, RZ, 0x1a ;  /* 0x800000190a1d7211 */ /* 0x000fe200078fd0ff */
[C---:B------:R-:W-:Y:S01]  /*1f3e0*/  VIADD R24, R26.reuse, 0x222 ;  /* 0x000002221a187836 */ /* 0x040fe20000000000 */
[----:B------:R2:W-:Y:S01]  /*1f3f0*/  STG.E.64 desc[UR4][R8.64+0x1100], R14 ;  /* 0x0011000e08007986 */ /* 0x0005e2000c101b04 */
[----:B------:R-:W-:-:S02]  /*1f400*/  VIADD R16, R26, 0x2a4 ;  /* 0x000002a41a107836 */ /* 0x000fc40000000000 */
[--C-:B------:R-:W-:Y:S01]  /*1f410*/  IMAD R17, R11, 0x8, R4.reuse ;  /* 0x000000080b117824 */ /* 0x100fe200078e0204 */
[----:B------:R-:W3:Y:S01]  /*1f420*/  LDL.64 R12, [R13] ;  /* 0x000000000d0c7983 */ /* 0x000ee20000100a00 */
[-C--:B-1----:R-:W-:Y:S01]  /*1f430*/  LEA.HI R19, R30, -R25.reuse, RZ, 0x1a ;  /* 0x800000191e137211 */ /* 0x082fe200078fd0ff */
[--C-:B------:R-:W-:Y:S01]  /*1f440*/  IMAD R30, R23, 0x8, R4.reuse ;  /* 0x00000008171e7824 */ /* 0x100fe200078e0204 */
[-C--:B------:R-:W-:Y:S01]  /*1f450*/  LEA.HI R11, R2, -R25.reuse, RZ, 0x1a ;  /* 0x80000019020b7211 */ /* 0x080fe200078fd0ff */
[--C-:B------:R-:W-:Y:S01]  /*1f460*/  IMAD R10, R5, 0x8, R4.reuse ;  /* 0x00000008050a7824 */ /* 0x100fe200078e0204 */
[-C--:B------:R-:W-:Y:S01]  /*1f470*/  LEA.HI R23, R0, -R25.reuse, RZ, 0x1a ;  /* 0x8000001900177211 */ /* 0x080fe200078fd0ff */
[----:B------:R-:W-:Y:S01]  /*1f480*/  VIADD R22, R26, 0x326 ;  /* 0x000003261a167836 */ /* 0x000fe20000000000 */
[----:B------:R-:W4:Y:S01]  /*1f490*/  LDL R20, [R17+0x4] ;  /* 0x0000040011147983 */ /* 0x000f220000100800 */
[--C-:B------:R-:W-:Y:S01]  /*1f4a0*/  IMAD R28, R19, 0x8, R4.reuse ;  /* 0x00000008131c7824 */ /* 0x100fe200078e0204 */
[-C--:B0-----:R-:W-:Y:S01]  /*1f4b0*/  LEA.HI R31, R16, -R25.reuse, RZ, 0x1a ;  /* 0x80000019101f7211 */ /* 0x081fe200078fd0ff */
[----:B------:R-:W-:Y:S01]  /*1f4c0*/  IMAD R32, R29, 0x8, R4 ;  /* 0x000000081d207824 */ /* 0x000fe200078e0204 */
[----:B--2---:R-:W2:Y:S01]  /*1f4d0*/  LDL R14, [R3+0x4] ;  /* 0x00000400030e7983 */ /* 0x004ea20000100800 */
[----:B------:R-:W-:-:S03]  /*1f4e0*/  LEA.HI R29, R24, -R25, RZ, 0x1a ;  /* 0x80000019181d7211 */ /* 0x000fc600078fd0ff */
[----:B------:R-:W2:Y:S01]  /*1f4f0*/  LDL R15, [R3+0x8] ;  /* 0x00000800030f7983 */ /* 0x000ea20000100800 */
[----:B------:R-:W-:-:S03]  /*1f500*/  IMAD R26, R11, 0x8, R4 ;  /* 0x000000080b1a7824 */ /* 0x000fc600078e0204 */
[----:B------:R0:W4:Y:S01]  /*1f510*/  LDL R21, [R17+0x8] ;  /* 0x0000080011157983 */ /* 0x0001220000100800 */
[----:B------:R-:W-:Y:S01]  /*1f520*/  LEA.HI R25, R22, -R25, RZ, 0x1a ;  /* 0x8000001916197211 */ /* 0x000fe200078fd0ff */
[--C-:B------:R-:W-:Y:S02]  /*1f530*/  IMAD R24, R23, 0x8, R4.reuse ;  /* 0x0000000817187824 */ /* 0x100fe400078e0204 */
[----:B------:R-:W5:Y:S01]  /*1f540*/  LDL.64 R2, [R28] ;  /* 0x000000001c027983 */ /* 0x000f620000100a00 */
[--C-:B------:R-:W-:Y:S02]  /*1f550*/  IMAD R22, R29, 0x8, R4.reuse ;  /* 0x000000081d167824 */ /* 0x100fe400078e0204 */
[--C-:B------:R-:W-:Y:S01]  /*1f560*/  IMAD R23, R31, 0x8, R4.reuse ;  /* 0x000000081f177824 */ /* 0x100fe200078e0204 */
[----:B------:R-:W5:Y:S04]  /*1f570*/  LDL.64 R10, [R10] ;  /* 0x000000000a0a7983 */ /* 0x000f680000100a00 */
[----:B------:R-:W5:Y:S04]  /*1f580*/  LDL R18, [R30+0x4] ;  /* 0x000004001e127983 */ /* 0x000f680000100800 */
[----:B------:R-:W5:Y:S01]  /*1f590*/  LDL R19, [R30+0x8] ;  /* 0x000008001e137983 */ /* 0x000f620000100800 */
[----:B0-----:R-:W-:Y:S01]  /*1f5a0*/  SHF.R.U64 R17, R6, 0x8, R7 ;  /* 0x0000000806117819 */ /* 0x001fe20000001207 */
[----:B------:R-:W-:-:S02]  /*1f5b0*/  IMAD R25, R25, 0x8, R4 ;  /* 0x0000000819197824 */ /* 0x000fc400078e0204 */
[----:B------:R-:W5:Y:S04]  /*1f5c0*/  LDL.64 R6, [R26] ;  /* 0x000000001a067983 */ /* 0x000f680000100a00 */
[----:B------:R-:W5:Y:S04]  /*1f5d0*/  LDL R5, [R32+0x4] ;  /* 0x0000040020057983 */ /* 0x000f680000100800 */
[----:B------:R-:W5:Y:S04]  /*1f5e0*/  LDL R0, [R32+0x8] ;  /* 0x0000080020007983 */ /* 0x000f680000100800 */
[----:B------:R-:W5:Y:S04]  /*1f5f0*/  LDL R22, [R22+0x4] ;  /* 0x0000040016167983 */ /* 0x000f680000100800 */
[----:B------:R-:W5:Y:S04]  /*1f600*/  LDL R23, [R23+0x4] ;  /* 0x0000040017177983 */ /* 0x000f680000100800 */
[----:B------:R-:W5:Y:S04]  /*1f610*/  LDL R24, [R24+0x4] ;  /* 0x0000040018187983 */ /* 0x000f680000100800 */
[----:B------:R-:W5:Y:S04]  /*1f620*/  LDL R4, [R4] ;  /* 0x0000000004047983 */ /* 0x000f680000100800 */
[----:B------:R-:W5:Y:S01]  /*1f630*/  LDL R25, [R25+0x4] ;  /* 0x0000040019197983 */ /* 0x000f620000100800 */
[----:B------:R-:W-:-:S02]  /*1f640*/  LOP3.LUT R16, R27, 0x3ffffff, RZ, 0xc0, !PT ;  /* 0x03ffffff1b107812 */ /* 0x000fc400078ec0ff */
[----:B---3--:R-:W-:Y:S02]  /*1f650*/  SHF.R.U64 R13, R12, 0x16, R13 ;  /* 0x000000160c0d7819 */ /* 0x008fe4000000120d */
[----:B--2---:R-:W-:Y:S02]  /*1f660*/  SHF.L.W.U32.HI R15, R14, 0x4, R15 ;  /* 0x000000040e0f7819 */ /* 0x004fe40000010e0f */
[----:B------:R-:W-:Y:S02]  /*1f670*/  LOP3.LUT R14, R17, 0x3ffffff, RZ, 0xc0, !PT ;  /* 0x03ffffff110e7812 */ /* 0x000fe400078ec0ff */
[----:B----4-:R-:W-:Y:S01]  /*1f680*/  SHF.L.W.U32.HI R21, R20, 0x10, R21 ;  /* 0x0000001014157819 */ /* 0x010fe20000010e15 */
[----:B------:R-:W-:Y:S01]  /*1f690*/  IMAD.MOV.U32 R17, RZ, RZ, RZ ;  /* 0x000000ffff117224 */ /* 0x000fe200078e00ff */
[----:B------:R-:W-:Y:S01]  /*1f6a0*/  LOP3.LUT R20, R13, 0x3ffffff, RZ, 0xc0, !PT ;  /* 0x03ffffff0d147812 */ /* 0x000fe200078ec0ff */
[----:B------:R-:W-:Y:S01]  /*1f6b0*/  IMAD.MOV.U32 R13, RZ, RZ, RZ ;  /* 0x000000ffff0d7224 */ /* 0x000fe200078e00ff */
[----:B------:R-:W-:-:S02]  /*1f6c0*/  LOP3.LUT R12, R15, 0x3ffffff, RZ, 0xc0, !PT ;  /* 0x03ffffff0f0c7812 */ /* 0x000fc400078ec0ff */
[----:B-----5:R-:W-:Y:S02]  /*1f6d0*/  SHF.R.U64 R3, R2, 0xa, R3 ;  /* 0x0000000a02037819 */ /* 0x020fe40000001203 */
[----:B------:R-:W-:Y:S01]  /*1f6e0*/  SHF.R.U64 R11, R10, 0x18, R11 ;  /* 0x000000180a0b7819 */ /* 0x000fe2000000120b */
[----:B------:R0:W-:Y:S01]  /*1f6f0*/  STG.E.64 desc[UR4][R8.64+0x1300], R16 ;  /* 0x0013001008007986 */ /* 0x0001e2000c101b04 */
[----:B------:R-:W-:Y:S01]  /*1f700*/  IMAD.MOV.U32 R15, RZ, RZ, RZ ;  /* 0x000000ffff0f7224 */ /* 0x000fe200078e00ff */
[----:B------:R-:W-:Y:S02]  /*1f710*/  LOP3.LUT R2, R21, 0x3ffffff, RZ, 0xc0, !PT ;  /* 0x03ffffff15027812 */ /* 0x000fe400078ec0ff */
[----:B------:R1:W-:Y:S01]  /*1f720*/  STG.E.64 desc[UR4][R8.64+0x1600], R12 ;  /* 0x0016000c08007986 */ /* 0x0003e2000c101b04 */
[----:B------:R-:W-:-:S04]  /*1f730*/  SHF.L.W.U32.HI R18, R18, 0x2, R19 ;  /* 0x0000000212127819 */ /* 0x000fc80000010e13 */
[----:B------:R-:W-:Y:S02]  /*1f740*/  LOP3.LUT R10, R18, 0x3ffffff, RZ, 0xc0, !PT ;  /* 0x03ffffff120a7812 */ /* 0x000fe400078ec0ff */
[----:B0-----:R-:W-:Y:S01]  /*1f750*/  LOP3.LUT R16, R3, 0x3ffffff, RZ, 0xc0, !PT ;  /* 0x03ffffff03107812 */ /* 0x001fe200078ec0ff */
[----:B------:R-:W-:Y:S01]  /*1f760*/  IMAD.MOV.U32 R3, RZ, RZ, RZ ;  /* 0x000000ffff037224 */ /* 0x000fe200078e00ff */
[----:B------:R-:W-:Y:S02]  /*1f770*/  SHF.R.U64 R6, R6, 0xc, R7 ;  /* 0x0000000c06067819 */ /* 0x000fe40000001207 */
[----:B-1----:R-:W-:Y:S01]  /*1f780*/  LOP3.LUT R12, R11, 0x3ffffff, RZ, 0xc0, !PT ;  /* 0x03ffffff0b0c7812 */ /* 0x002fe200078ec0ff */
[----:B------:R-:W-:Y:S01]  /*1f790*/  IMAD.MOV.U32 R11, RZ, RZ, RZ ;  /* 0x000000ffff0b7224 */ /* 0x000fe200078e00ff */
[----:B------:R-:W-:Y:S02]  /*1f7a0*/  SHF.L.W.U32.HI R0, R5, 0xe, R0 ;  /* 0x0000000e05007819 */ /* 0x000fe40000010e00 */
        /* <DEDUP_REMOVED lines=9> */
[----:B------:R-:W-:Y:S02]  /*1f840*/  LOP3.LUT R4, R4, 0x3ffffff, RZ, 0xc0, !PT ;  /* 0x03ffffff04047812 */ /* 0x000fe400078ec0ff */
[----:B------:R3:W-:Y:S01]  /*1f850*/  STG.E.64 desc[UR4][R8.64+0x1c00], R12 ;  /* 0x001c000c08007986 */ /* 0x0007e2000c101b04 */
[----:B------:R-:W-:Y:S01]  /*1f860*/  IMAD.MOV.U32 R7, RZ, RZ, RZ ;  /* 0x000000ffff077224 */ /* 0x000fe200078e00ff */
[----:B0-----:R-:W-:Y:S01]  /*1f870*/  LOP3.LUT R14, R0, 0x3ffffff, RZ, 0xc0, !PT ;  /* 0x03ffffff000e7812 */ /* 0x001fe200078ec0ff */
[----:B------:R-:W-:Y:S01]  /*1f880*/  IMAD.MOV.U32 R5, RZ, RZ, RZ ;  /* 0x000000ffff057224 */ /* 0x000fe200078e00ff */
[----:B-1----:R-:W-:-:S02]  /*1f890*/  LOP3.LUT R2, R24, 0x3ffffff, RZ, 0xc0, !PT ;  /* 0x03ffffff18027812 */ /* 0x002fc400078ec0ff */
        /* <DEDUP_REMOVED lines=12> */
.L_x_25:
        /* <DEDUP_REMOVED lines=19> */
[----:B------:R-:W5:Y:S04]  /*1fa90*/  LDG.E.64.CONSTANT R16, desc[UR4][R28.64+0x50] ;  /* 0x000050041c107981 */ /* 0x000f68000c1e9b00 */
[----:B------:R-:W5:Y:S04]  /*1faa0*/  LDG.E.64.CONSTANT R18, desc[UR4][R28.64+0x58] ;  /* 0x000058041c127981 */ /* 0x000f68000c1e9b00 */
[----:B--2---:R0:W-:Y:S04]  /*1fab0*/  STL.128 [R1+0x10], R4 ;  /* 0x0000100401007387 */ /* 0x0041e80000100c00 */
[----:B0-----:R-:W2:Y:S04]  /*1fac0*/  LDG.E.64.CONSTANT R4, desc[UR4][R28.64] ;  /* 0x000000041c047981 */ /* 0x001ea8000c1e9b00 */
[----:B------:R-:W2:Y:S01]  /*1fad0*/  LDG.E.64.CONSTANT R6, desc[UR4][R28.64+0x8] ;  /* 0x000008041c067981 */ /* 0x000ea2000c1e9b00 */
[----:B------:R-:W-:-:S04]  /*1fae0*/  LOP3.LUT R27, R27, 0x3d, RZ, 0xc0, !PT ;  /* 0x0000003d1b1b7812 */ /* 0x000fc800078ec0ff */
[----:B------:R-:W-:Y:S01]  /*1faf0*/  ISETP.GE.U32.AND P1, PT, R27, 0x24, PT ;  /* 0x000000241b00780c */ /* 0x000fe20003f26070 */
[----:B---3--:R-:W-:Y:S04]  /*1fb00*/  STL.128 [R1+0x40], R20 ;  /* 0x0000401401007387 */ /* 0x008fe80000100c00 */
[----:B----4-:R0:W-:Y:S04]  /*1fb10*/  STL.128 [R1+0x20], R12 ;  /* 0x0000200c01007387 */ /* 0x0101e80000100c00 */
[----:B-----5:R1:W-:Y:S04]  /*1fb20*/  STL.128 [R1+0x30], R8 ;  /* 0x0000300801007387 */ /* 0x0203e80000100c00 */
[----:B0-----:R-:W3:Y:S04]  /*1fb30*/  LDG.E.64.CONSTANT R12, desc[UR4][R28.64+0x70] ;  /* 0x000070041c0c7981 */ /* 0x001ee8000c1e9b00 */
[----:B-1----:R-:W4:Y:S04]  /*1fb40*/  LDG.E.64.CONSTANT R8, desc[UR4][R28.64+0x60] ;  /* 0x000060041c087981 */ /* 0x002f28000c1e9b00 */
[----:B------:R-:W4:Y:S04]  /*1fb50*/  LDG.E.64.CONSTANT R10, desc[UR4][R28.64+0x68] ;  /* 0x000068041c0a7981 */ /* 0x000f28000c1e9b00 */
[----:B------:R-:W3:Y:S04]  /*1fb60*/  LDG.E.64.CONSTANT R14, desc[UR4][R28.64+0x78] ;  /* 0x000078041c0e7981 */ /* 0x000ee8000c1e9b00 */
[----:B--2---:R0:W-:Y:S04]  /*1fb70*/  STL.128 [R1], R4 ;  /* 0x0000000401007387 */ /* 0x0041e80000100c00 */
[----:B------:R-:W2:Y:S01]  /*1fb80*/  @P1 LDL.128 R20, [R1] ;  /* 0x0000000001141983 */ /* 0x000ea20000100c00 */
[----:B------:R-:W-:-:S05]  /*1fb90*/  VIADD R30, R26, 0x3a ;  /* 0x0000003a1a1e7836 */ /* 0x000fca0000000000 */
[----:B0-----:R-:W-:-:S04]  /*1fba0*/  LOP3.LUT R6, R30, 0x3a, RZ, 0xc0, !PT ;  /* 0x0000003a1e067812 */ /* 0x001fc800078ec0ff */
[----:B------:R-:W-:Y:S01]  /*1fbb0*/  ISETP.GE.U32.AND P2, PT, R6, 0x24, PT ;  /* 0x000000240600780c */ /* 0x000fe20003f46070 */
[----:B------:R0:W-:Y:S04]  /*1fbc0*/  STL.128 [R1+0x50], R16 ;  /* 0x0000501001007387 */ /* 0x0001e80000100c00 */
[----:B0-----:R-:W5:Y:S04]  /*1fbd0*/  @!P1 LDL.64 R16, [R1] ;  /* 0x0000000001109983 */ /* 0x001f680000100a00 */
[----:B----4-:R0:W-:Y:S04]  /*1fbe0*/  STL.128 [R1+0x60], R8 ;  /* 0x0000600801007387 */ /* 0x0101e80000100c00 */
[----:B---3--:R1:W-:Y:S01]  /*1fbf0*/  STL.128 [R1+0x70], R12 ;  /* 0x0000700c01007387 */ /* 0x0083e20000100c00 */
[----:B--2---:R-:W-:-:S05]  /*1fc00*/  LEA.HI R23, R30, -R25, RZ, 0x1a ;  /* 0x800000191e177211 */ /* 0x004fca00078fd0ff */
[----:B------:R-:W-:-:S05]  /*1fc10*/  IMAD R23, R23, 0x8, R0 ;  /* 0x0000000817177824 */ /* 0x000fca00078e0200 */
[----:B0-----:R-:W2:Y:S04]  /*1fc20*/  @P2 LDL R11, [R23+0x8] ;  /* 0x00000800170b2983 */ /* 0x001ea80000100800 */
[----:B-1----:R-:W3:Y:S04]  /*1fc30*/  @P2 LDL.64 R12, [R23] ;  /* 0x00000000170c2983 */ /* 0x002ee80000100a00 */
[----:B------:R-:W4:Y:S01]  /*1fc40*/  @!P2 LDL.64 R28, [R23] ;  /* 0x00000000171ca983 */ /* 0x000f220000100a00 */
[----:B------:R-:W-:-:S05]  /*1fc50*/  VIADD R18, R26, 0x57 ;  /* 0x000000571a127836 */ /* 0x000fca0000000000 */
[----:B------:R-:W-:-:S04]  /*1fc60*/  LOP3.LUT R7, R18, 0x37, RZ, 0xc0, !PT ;  /* 0x0000003712077812 */ /* 0x000fc800078ec0ff */
[----:B------:R-:W-:Y:S02]  /*1fc70*/  ISETP.GE.U32.AND P3, PT, R7, 0x24, PT ;  /* 0x000000240700780c */ /* 0x000fe40003f66070 */
[----:B------:R-:W-:Y:S01]  /*1fc80*/  LEA.HI R31, R18, -R25, RZ, 0x1a ;  /* 0x80000019121f7211 */ /* 0x000fe200078fd0ff */
[----:B------:R-:W-:-:S04]  /*1fc90*/  VIADD R8, R26, 0x74 ;  /* 0x000000741a087836 */ /* 0x000fc80000000000 */
[----:B------:R-:W-:Y:S01]  /*1fca0*/  IMAD R31, R31, 0x8, R0 ;  /* 0x000000081f1f7824 */ /* 0x000fe200078e0200 */
[----:B------:R-:W-:Y:S01]  /*1fcb0*/  @P1 SHF.R.U64 R20, R20, R27, R21 ;  /* 0x0000001b14141219 */ /* 0x000fe20000001215 */
[----:B------:R-:W-:Y:S01]  /*1fcc0*/  @P1 IMAD.SHL.U32 R22, R22, 0x2, RZ ;  /* 0x0000000216161824 */ /* 0x000fe200078e00ff */
[----:B------:R-:W-:Y:S02]  /*1fcd0*/  LOP3.LUT R19, R8, 0x34, RZ, 0xc0, !PT ;  /* 0x0000003408137812 */ /* 0x000fe400078ec0ff */
[----:B------:R-:W-:Y:S01]  /*1fce0*/  @P1 LOP3.LUT R9, R27, 0x3f, RZ, 0x3c, !PT ;  /* 0x0000003f1b091812 */ /* 0x000fe200078e3cff */
[----:B------:R-:W4:Y:S01]  /*1fcf0*/  @P3 LDL R21, [R31+0x8] ;  /* 0x000008001f153983 */ /* 0x000f220000100800 */
[----:B------:R-:W-:Y:S02]  /*1fd00*/  ISETP.GE.U32.AND P0, PT, R19, 0x24, PT ;  /* 0x000000241300780c */ /* 0x000fe40003f06070 */
[----:B------:R-:W-:Y:S02]  /*1fd10*/  @P1 SHF.L.U32 R15, R22, R9, RZ ;  /* 0x00000009160f1219 */ /* 0x000fe400000006ff */
[----:B------:R-:W4:Y:S01]  /*1fd20*/  @P3 LDL.64 R22, [R31] ;  /* 0x000000001f163983 */ /* 0x000f220000100a00 */
[----:B------:R-:W-:-:S02]  /*1fd30*/  LEA.HI R9, R8, -R25, RZ, 0x1a ;  /* 0x8000001908097211 */ /* 0x000fc400078fd0ff */
[----:B------:R-:W-:-:S03]  /*1fd40*/  @P1 LOP3.LUT R10, R15, R20, RZ, 0xfc, !PT ;  /* 0x000000140f0a1212 */ /* 0x000fc600078efcff */
[----:B------:R-:W-:Y:S01]  /*1fd50*/  IMAD R30, R9, 0x8, R0 ;  /* 0x00000008091e7824 */ /* 0x000fe200078e0200 */
[----:B-----5:R-:W-:Y:S01]  /*1fd60*/  @!P1 SHF.R.U64 R10, R16, R27, R17 ;  /* 0x0000001b100a9219 */ /* 0x020fe20000001211 */
[----:B------:R-:W5:Y:S04]  /*1fd70*/  @!P3 LDL.64 R8, [R31] ;  /* 0x000000001f08b983 */ /* 0x000f680000100a00 */
[----:B------:R-:W5:Y:S01]  /*1fd80*/  @P0 LDL R17, [R30+0x8] ;  /* 0x000008001e110983 */ /* 0x000f620000100800 */
[----:B--2---:R-:W-:Y:S01]  /*1fd90*/  @P2 IMAD.SHL.U32 R14, R11, 0x2, RZ ;  /* 0x000000020b0e2824 */ /* 0x004fe200078e00ff */
[----:B------:R-:W-:-:S04]  /*1fda0*/  @P2 LOP3.LUT R11, R6, 0x3f, RZ, 0x3c, !PT ;  /* 0x0000003f060b2812 */ /* 0x000fc800078e3cff */
[----:B------:R-:W-:Y:S02]  /*1fdb0*/  @P2 SHF.L.U32 R11, R14, R11, RZ ;  /* 0x0000000b0e0b2219 */ /* 0x000fe400000006ff */
[----:B------:R-:W2:Y:S01]  /*1fdc0*/  @P0 LDL.64 R14, [R30] ;  /* 0x000000001e0e0983 */ /* 0x000ea20000100a00 */
[----:B---3--:R-:W-:-:S03]  /*1fdd0*/  @P2 SHF.R.U64 R18, R12, R6, R13 ;  /* 0x000000060c122219 */ /* 0x008fc6000000120d */
[----:B------:R-:W3:Y:S01]  /*1fde0*/  @!P0 LDL.64 R12, [R30] ;  /* 0x000000001e0c8983 */ /* 0x000ee20000100a00 */
[----:B------:R-:W-:Y:S02]  /*1fdf0*/  @P2 LOP3.LUT R18, R11, R18, RZ, 0xfc, !PT ;  /* 0x000000120b122212 */ /* 0x000fe400078efcff */
[----:B----4-:R-:W-:Y:S01]  /*1fe00*/  @!P2 SHF.R.U64 R18, R28, R6, R29 ;  /* 0x000000061c12a219 */ /* 0x010fe2000000121d */
[----:B------:R-:W-:-:S05]  /*1fe10*/  VIADD R6, R26, 0x91 ;  /* 0x000000911a067836 */ /* 0x000fca0000000000 */
[----:B------:R-:W-:-:S04]  /*1fe20*/  LOP3.LUT R11, R6, 0x31, RZ, 0xc0, !PT ;  /* 0x00000031060b7812 */ /* 0x000fc800078ec0ff */
[----:B------:R-:W-:Y:S02]  /*1fe30*/  ISETP.GE.U32.AND P1, PT, R11, 0x24, PT ;  /* 0x000000240b00780c */ /* 0x000fe40003f26070 */
[----:B------:R-:W-:-:S05]  /*1fe40*/  LEA.HI R27, R6, -R25, RZ, 0x1a ;  /* 0x80000019061b7211 */ /* 0x000fca00078fd0ff */
[----:B------:R-:W-:-:S06]  /*1fe50*/  IMAD R27, R27, 0x8, R0 ;  /* 0x000000081b1b7824 */ /* 0x000fcc00078e0200 */
[----:B------:R-:W4:Y:S01]  /*1fe60*/  @P1 LDL R20, [R27+0x8] ;  /* 0x000008001b141983 */ /* 0x000f220000100800 */
[----:B------:R-:W-:Y:S01]  /*1fe70*/  @P3 IMAD.SHL.U32 R21, R21, 0x2, RZ ;  /* 0x0000000215153824 */ /* 0x000fe200078e00ff */
[----:B------:R-:W-:Y:S02]  /*1fe80*/  @P3 LOP3.LUT R6, R7, 0x3f, RZ, 0x3c, !PT ;  /* 0x0000003f07063812 */ /* 0x000fe400078e3cff */
[----:B------:R-:W-:Y:S02]  /*1fe90*/  @P3 SHF.R.U64 R23, R22, R7, R23 ;  /* 0x0000000716173219 */ /* 0x000fe40000001217 */
[----:B------:R-:W-:Y:S01]  /*1fea0*/  @P3 SHF.L.U32 R16, R21, R6, RZ ;  /* 0x0000000615103219 */ /* 0x000fe200000006ff */
[----:B------:R-:W-:-:S03]  /*1feb0*/  VIADD R6, R26, 0xae ;  /* 0x000000ae1a067836 */ /* 0x000fc60000000000 */
[----:B------:R-:W-:Y:S02]  /*1fec0*/  @P3 LOP3.LUT R16, R16, R23, RZ, 0xfc, !PT ;  /* 0x0000001710103212 */ /* 0x000fe400078efcff */
[C---:B------:R-:W-:Y:S01]  /*1fed0*/  LOP3.LUT R23, R6.reuse, 0x2e, RZ, 0xc0, !PT ;  /* 0x0000002e06177812 */ /* 0x040fe200078ec0ff */
[----:B-----5:R-:W-:Y:S01]  /*1fee0*/  @P0 IMAD.SHL.U32 R17, R17, 0x2, RZ ;  /* 0x0000000211110824 */ /* 0x020fe200078e00ff */
[----:B------:R-:W-:Y:S02]  /*1fef0*/  LEA.HI R21, R6, -R25, RZ, 0x1a ;  /* 0x8000001906157211 */ /* 0x000fe400078fd0ff */
[----:B------:R-:W-:Y:S02]  /*1ff00*/  ISETP.GE.U32.AND P2, PT, R23, 0x24, PT ;  /* 0x000000241700780c */ /* 0x000fe40003f46070 */
[----:B------:R-:W-:Y:S02]  /*1ff10*/  @!P3 SHF.R.U64 R16, R8, R7, R9 ;  /* 0x000000070810b219 */ /* 0x000fe40000001209 */
[----:B------:R-:W-:Y:S01]  /*1ff20*/  @P0 LOP3.LUT R6, R19, 0x3f, RZ, 0x3c, !PT ;  /* 0x0000003f13060812 */ /* 0x000fe200078e3cff */
[----:B------:R-:W5:Y:S01]  /*1ff30*/  @P1 LDL.64 R8, [R27] ;  /* 0x000000001b081983 */ /* 0x000f620000100a00 */
[----:B------:R-:W-:-:S02]  /*1ff40*/  IMAD R21, R21, 0x8, R0 ;  /* 0x0000000815157824 */ /* 0x000fc400078e0200 */
[----:B------:R-:W-:Y:S02]  /*1ff50*/  @P0 SHF.L.U32 R17, R17, R6, RZ ;  /* 0x0000000611110219 */ /* 0x000fe400000006ff */
[----:B------:R0:W5:Y:S04]  /*1ff60*/  @!P1 LDL.64 R6, [R27] ;  /* 0x000000001b069983 */ /* 0x0001680000100a00 */
[----:B------:R-:W5:Y:S01]  /*1ff70*/  @P2 LDL R22, [R21+0x8] ;  /* 0x0000080015162983 */ /* 0x000f620000100800 */
[----:B--2---:R-:W-:-:S04]  /*1ff80*/  @P0 SHF.R.U64 R14, R14, R19, R15 ;  /* 0x000000130e0e0219 */ /* 0x004fc8000000120f */
[----:B------:R-:W-:Y:S02]  /*1ff90*/  @P0 LOP3.LUT R17, R17, R14, RZ, 0xfc, !PT ;  /* 0x0000000e11110212 */ /* 0x000fe400078efcff */
[----:B------:R-:W2:Y:S01]  /*1ffa0*/  @P2 LDL.64 R14, [R21] ;  /* 0x00000000150e2983 */ /* 0x000ea20000100a00 */
[----:B---3--:R-:W-:Y:S02]  /*1ffb0*/  @!P0 SHF.R.U64 R17, R12, R19, R13 ;  /* 0x000000130c118219 */ /* 0x008fe4000000120d */
[----:B------:R-:W-:Y:S01]  /*1ffc0*/  @P1 LOP3.LUT R19, R11, 0x3f, RZ, 0x3c, !PT ;  /* 0x0000003f0b131812 */ /* 0x000fe200078e3cff */
[----:B------:R-:W3:Y:S01]  /*1ffd0*/  @!P2 LDL.64 R12, [R21] ;  /* 0x00000000150ca983 */ /* 0x000ee20000100a00 */
[----:B----4-:R-:W-:Y:S02]  /*1ffe0*/  @P1 IMAD.SHL.U32 R28, R20, 0x2, RZ ;  /* 0x00000002141c1824 */ /* 0x010fe400078e00ff */
[----:B------:R-:W-:-:S03]  /*1fff0*/  VIADD R20, R26, 0xcb ;  /* 0x000000cb1a147836 */ /* 0x000fc60000000000 */
[----:B------:R-:W-:Y:S02]  /*20000*/  @P1 SHF.L.U32 R28, R28, R19, RZ ;  /* 0x000000131c1c1219 */ /* 0x000fe400000006ff */
[----:B------:R-:W-:-:S04]  /*20010*/  LOP3.LUT R19, R20, 0x2b, RZ, 0xc0, !PT ;  /* 0x0000002b14137812 */ /* 0x000fc800078ec0ff */
[----:B------:R-:W-:Y:S02]  /*20020*/  ISETP.GE.U32.AND P0, PT, R19, 0x24, PT ;  /* 0x000000241300780c */ /* 0x000fe40003f06070 */
[----:B0-----:R-:W-:-:S05]  /*20030*/  LEA.HI R27, R20, -R25, RZ, 0x1a ;  /* 0x80000019141b7211 */ /* 0x001fca00078fd0ff */
[----:B------:R-:W-:-:S06]  /*20040*/  IMAD R20, R27, 0x8, R0 ;  /* 0x000000081b147824 */ /* 0x000fcc00078e0200 */
[----:B------:R-:W4:Y:S01]  /*20050*/  @P0 LDL R21, [R20+0x8] ;  /* 0x0000080014150983 */ /* 0x000f220000100800 */
[----:B-----5:R-:W-:-:S04]  /*20060*/  @P1 SHF.R.U64 R9, R8, R11, R9 ;  /* 0x0000000b08091219 */ /* 0x020fc80000001209 */
[----:B------:R-:W-:Y:S02]  /*20070*/  @P1 LOP3.LUT R9, R28, R9, RZ, 0xfc, !PT ;  /* 0x000000091c091212 */ /* 0x000fe400078efcff */
[----:B------:R-:W-:Y:S02]  /*20080*/  @!P1 SHF.R.U64 R9, R6, R11, R7 ;  /* 0x0000000b06099219 */ /* 0x000fe40000001207 */
[----:B------:R-:W5:Y:S01]  /*20090*/  @P0 LDL.64 R6, [R20] ;  /* 0x0000000014060983 */ /* 0x000f620000100a00 */
[----:B------:R-:W-:Y:S01]  /*200a0*/  @P2 IMAD.SHL.U32 R11, R22, 0x2, RZ ;  /* 0x00000002160b2824 */ /* 0x000fe200078e00ff */
[----:B------:R-:W-:Y:S01]  /*200b0*/  @P2 LOP3.LUT R8, R23, 0x3f, RZ, 0x3c, !PT ;  /* 0x0000003f17082812 */ /* 0x000fe200078e3cff */
[----:B------:R-:W-:-:S03]  /*200c0*/  VIADD R28, R26, 0xe8 ;  /* 0x000000e81a1c7836 */ /* 0x000fc60000000000 */
[----:B------:R-:W-:Y:S02]  /*200d0*/  @P2 SHF.L.U32 R11, R11, R8, RZ ;  /* 0x000000080b0b2219 */ /* 0x000fe400000006ff */
[----:B------:R-:W-:-:S04]  /*200e0*/  LOP3.LUT R8, R28, 0x28, RZ, 0xc0, !PT ;  /* 0x000000281c087812 */ /* 0x000fc800078ec0ff */
[----:B------:R-:W-:Y:S02]  /*200f0*/  ISETP.GE.U32.AND P1, PT, R8, 0x24, PT ;  /* 0x000000240800780c */ /* 0x000fe40003f26070 */
[----:B--2---:R-:W-:Y:S02]  /*20100*/  @P2 SHF.R.U64 R14, R14, R23, R15 ;  /* 0x000000170e0e2219 */ /* 0x004fe4000000120f */
[----:B------:R-:W-:Y:S02]  /*20110*/  LEA.HI R15, R28, -R25, RZ, 0x1a ;  /* 0x800000191c0f7211 */ /* 0x000fe400078fd0ff */
[----:B------:R-:W-:-:S03]  /*20120*/  @P2 LOP3.LUT R11, R11, R14, RZ, 0xfc, !PT ;  /* 0x0000000e0b0b2212 */ /* 0x000fc600078efcff */
[----:B------:R-:W-:Y:S02]  /*20130*/  IMAD R22, R15, 0x8, R0 ;  /* 0x000000080f167824 */ /* 0x000fe400078e0200 */
[----:B------:R-:W2:Y:S04]  /*20140*/  @!P0 LDL.64 R14, [R20] ;  /* 0x00000000140e8983 */ /* 0x000ea80000100a00 */
[----:B------:R-:W2:Y:S01]  /*20150*/  @P1 LDL R20, [R22+0x8] ;  /* 0x0000080016141983 */ /* 0x000ea20000100800 */
[----:B---3--:R-:W-:-:S03]  /*20160*/  @!P2 SHF.R.U64 R11, R12, R23, R13 ;  /* 0x000000170c0ba219 */ /* 0x008fc6000000120d */
[----:B------:R-:W3:Y:S04]  /*20170*/  @P1 LDL.64 R12, [R22] ;  /* 0x00000000160c1983 */ /* 0x000ee80000100a00 */
[----:B------:R-:W3:Y:S01]  /*20180*/  @!P1 LDL.64 R22, [R22] ;  /* 0x0000000016169983 */ /* 0x000ee20000100a00 */
[----:B----4-:R-:W-:Y:S01]  /*20190*/  @P0 IMAD.SHL.U32 R28, R21, 0x2, RZ ;  /* 0x00000002151c0824 */ /* 0x010fe200078e00ff */
[----:B------:R-:W-:-:S04]  /*201a0*/  @P0 LOP3.LUT R21, R19, 0x3f, RZ, 0x3c, !PT ;  /* 0x0000003f13150812 */ /* 0x000fc800078e3cff */
[----:B------:R-:W-:Y:S01]  /*201b0*/  @P0 SHF.L.U32 R21, R28, R21, RZ ;  /* 0x000000151c150219 */ /* 0x000fe200000006ff */
[----:B------:R-:W-:Y:S01]  /*201c0*/  VIADD R28, R26, 0x105 ;  /* 0x000001051a1c7836 */ /* 0x000fe20000000000 */
[----:B-----5:R-:W-:-:S04]  /*201d0*/  @P0 SHF.R.U64 R30, R6, R19, R7 ;  /* 0x00000013061e0219 */ /* 0x020fc80000001207 */
[----:B------:R-:W-:-:S04]  /*201e0*/  LOP3.LUT R6, R28, 0x25, RZ, 0xc0, !PT ;  /* 0x000000251c067812 */ /* 0x000fc800078ec0ff */
[----:B------:R-:W-:Y:S02]  /*201f0*/  ISETP.GE.U32.AND P2, PT, R6, 0x24, PT ;  /* 0x000000240600780c */ /* 0x000fe40003f46070 */
[----:B------:R-:W-:Y:S02]  /*20200*/  LEA.HI R27, R28, -R25, RZ, 0x1a ;  /* 0x800000191c1b7211 */ /* 0x000fe400078fd0ff */
[----:B------:R-:W-:-:S03]  /*20210*/  @P0 LOP3.LUT R7, R21, R30, RZ, 0xfc, !PT ;  /* 0x0000001e15070212 */ /* 0x000fc600078efcff */
[----:B------:R-:W-:Y:S01]  /*20220*/  IMAD R27, R27, 0x8, R0 ;  /* 0x000000081b1b7824 */ /* 0x000fe200078e0200 */
[----:B--2---:R-:W-:-:S05]  /*20230*/  @!P0 SHF.R.U64 R7, R14, R19, R15 ;  /* 0x000000130e078219 */ /* 0x004fca000000120f */
[----:B------:R-:W2:Y:S01]  /*20240*/  @P2 LDL R19, [R27+0x8] ;  /* 0x000008001b132983 */ /* 0x000ea20000100800 */
[----:B------:R-:W-:-:S03]  /*20250*/  @P1 IMAD.SHL.U32 R15, R20, 0x2, RZ ;  /* 0x00000002140f1824 */ /* 0x000fc600078e00ff */
[----:B------:R-:W4:Y:S01]  /*20260*/  @P2 LDL.64 R20, [R27] ;  /* 0x000000001b142983 */ /* 0x000f220000100a00 */
[----:B------:R-:W-:-:S04]  /*20270*/  @P1 LOP3.LUT R14, R8, 0x3f, RZ, 0x3c, !PT ;  /* 0x0000003f080e1812 */ /* 0x000fc800078e3cff */
[----:B------:R-:W-:Y:S02]  /*20280*/  @P1 SHF.L.U32 R28, R15, R14, RZ ;  /* 0x0000000e0f1c1219 */ /* 0x000fe400000006ff */
[----:B------:R-:W5:Y:S01]  /*20290*/  @!P2 LDL.64 R14, [R27] ;  /* 0x000000001b0ea983 */ /* 0x000f620000100a00 */
[----:B---3--:R-:W-:-:S04]  /*202a0*/  @P1 SHF.R.U64 R13, R12, R8, R13 ;  /* 0x000000080c0d1219 */ /* 0x008fc8000000120d */
[----:B------:R-:W-:Y:S02]  /*202b0*/  @P1 LOP3.LUT R12, R28, R13, RZ, 0xfc, !PT ;  /* 0x0000000d1c0c1212 */ /* 0x000fe400078efcff */
[----:B------:R-:W-:Y:S01]  /*202c0*/  @!P1 SHF.R.U64 R12, R22, R8, R23 ;  /* 0x00000008160c9219 */ /* 0x000fe20000001217 */
[----:B------:R-:W-:Y:S01]  /*202d0*/  VIADD R8, R26, 0x13f ;  /* 0x0000013f1a087836 */ /* 0x000fe20000000000 */
[----:B------:R-:W-:-:S04]  /*202e0*/  @P2 LOP3.LUT R13, R6, 0x3f, RZ, 0x3c, !PT ;  /* 0x0000003f060d2812 */ /* 0x000fc800078e3cff */
[----:B------:R-:W-:-:S04]  /*202f0*/  LOP3.LUT R22, R8, 0x3f, RZ, 0xc0, !PT ;  /* 0x0000003f08167812 */ /* 0x000fc800078ec0ff */
[----:B------:R-:W-:Y:S01]  /*20300*/  ISETP.GE.U32.AND P0, PT, R22, 0x24, PT ;  /* 0x000000241600780c */ /* 0x000fe20003f06070 */
[----:B--2---:R-:W-:-:S05]  /*20310*/  @P2 IMAD.SHL.U32 R28, R19, 0x2, RZ ;  /* 0x00000002131c2824 */ /* 0x004fca00078e00ff */
[----:B------:R-:W-:Y:S02]  /*20320*/  @P2 SHF.L.U32 R19, R28, R13, RZ ;  /* 0x0000000d1c132219 */ /* 0x000fe400000006ff */
[----:B------:R-:W-:Y:S02]  /*20330*/  LEA.HI R13, R8, -R25, RZ, 0x1a ;  /* 0x80000019080d7211 */ /* 0x000fe400078fd0ff */
[----:B----4-:R-:W-:-:S03]  /*20340*/  @P2 SHF.R.U64 R20, R20, R6, R21 ;  /* 0x0000000614142219 */ /* 0x010fc60000001215 */
[----:B------:R-:W-:Y:S01]  /*20350*/  IMAD R28, R13, 0x8, R0 ;  /* 0x000000080d1c7824 */ /* 0x000fe200078e0200 */
[----:B------:R-:W-:-:S04]  /*20360*/  @P2 LOP3.LUT R19, R19, R20, RZ, 0xfc, !PT ;  /* 0x0000001413132212 */ /* 0x000fc800078efcff */
[----:B------:R-:W2:Y:S04]  /*20370*/  @P0 LDL R27, [R28+0x8] ;  /* 0x000008001c1b0983 */ /* 0x000ea80000100800 */
[----:B------:R-:W3:Y:S01]  /*20380*/  @P0 LDL.64 R20, [R28] ;  /* 0x000000001c140983 */ /* 0x000ee20000100a00 */
[----:B-----5:R-:W-:-:S03]  /*20390*/  @!P2 SHF.R.U64 R19, R14, R6, R15 ;  /* 0x000000060e13a219 */ /* 0x020fc6000000120f */
[----:B------:R0:W4:Y:S01]  /*203a0*/  @!P0 LDL.64 R14, [R28] ;  /* 0x000000001c0e8983 */ /* 0x0001220000100a00 */
[----:B------:R-:W-:-:S05]  /*203b0*/  VIADD R6, R26, 0x15c ;  /* 0x0000015c1a067836 */ /* 0x000fca0000000000 */
[----:B------:R-:W-:-:S04]  /*203c0*/  LOP3.LUT R13, R6, 0x3c, RZ, 0xc0, !PT ;  /* 0x0000003c060d7812 */ /* 0x000fc800078ec0ff */
[----:B------:R-:W-:Y:S02]  /*203d0*/  ISETP.GE.U32.AND P1, PT, R13, 0x24, PT ;  /* 0x000000240d00780c */ /* 0x000fe40003f26070 */
[----:B------:R-:W-:-:S05]  /*203e0*/  LEA.HI R23, R6, -R25, RZ, 0x1a ;  /* 0x8000001906177211 */ /* 0x000fca00078fd0ff */
[----:B------:R-:W-:-:S06]  /*203f0*/  IMAD R23, R23, 0x8, R0 ;  /* 0x0000000817177824 */ /* 0x000fcc00078e0200 */
[----:B------:R-:W5:Y:S01]  /*20400*/  @P1 LDL R6, [R23+0x8] ;  /* 0x0000080017061983 */ /* 0x000f620000100800 */
[----:B------:R-:W-:-:S03]  /*20410*/  @P0 LOP3.LUT R8, R8, 0x3f, RZ, 0xc, !PT ;  /* 0x0000003f08080812 */ /* 0x000fc600078e0cff */
[----:B------:R-:W5:Y:S01]  /*20420*/  @P1 LDL.64 R30, [R23] ;  /* 0x00000000171e1983 */ /* 0x000f620000100a00 */
[----:B--2---:R-:W-:Y:S01]  /*20430*/  @P0 IMAD.SHL.U32 R27, R27, 0x2, RZ ;  /* 0x000000021b1b0824 */ /* 0x004fe200078e00ff */
[----:B---3--:R-:W-:Y:S01]  /*20440*/  @P0 SHF.R.U64 R21, R20, R22, R21 ;  /* 0x0000001614150219 */ /* 0x008fe20000001215 */
[----:B------:R-:W-:-:S03]  /*20450*/  VIADD R20, R26, 0x179 ;  /* 0x000001791a147836 */ /* 0x000fc60000000000 */
[----:B------:R-:W-:Y:S02]  /*20460*/  @P0 SHF.L.U32 R8, R27, R8, RZ ;  /* 0x000000081b080219 */ /* 0x000fe400000006ff */
[----:B0-----:R-:W-:Y:S02]  /*20470*/  LOP3.LUT R28, R20, 0x39, RZ, 0xc0, !PT ;  /* 0x00000039141c7812 */ /* 0x001fe400078ec0ff */
[----:B------:R-:W-:Y:S02]  /*20480*/  @P0 LOP3.LUT R8, R8, R21, RZ, 0xfc, !PT ;  /* 0x0000001508080212 */ /* 0x000fe400078efcff */
[----:B----4-:R-:W-:Y:S02]  /*20490*/  @!P0 SHF.R.U64 R8, R14, R22, R15 ;  /* 0x000000160e088219 */ /* 0x010fe4000000120f */
[----:B------:R-:W-:Y:S02]  /*204a0*/  ISETP.GE.U32.AND P0, PT, R28, 0x24, PT ;  /* 0x000000241c00780c */ /* 0x000fe40003f06070 */
[----:B------:R-:W-:-:S02]  /*204b0*/  LEA.HI R15, R20, -R25, RZ, 0x1a ;  /* 0x80000019140f7211 */ /* 0x000fc400078fd0ff */
[----:B------:R-:W2:Y:S03]  /*204c0*/  @!P1 LDL.64 R20, [R23] ;  /* 0x0000000017149983 */ /* 0x000ea60000100a00 */
[----:B------:R-:W-:-:S06]  /*204d0*/  IMAD R22, R15, 0x8, R0 ;  /* 0x000000080f167824 */ /* 0x000fcc00078e0200 */
[----:B------:R-:W3:Y:S01]  /*204e0*/  @P0 LDL R23, [R22+0x8] ;  /* 0x0000080016170983 */ /* 0x000ee20000100800 */
[----:B-----5:R-:W-:Y:S01]  /*204f0*/  @P1 IMAD.SHL.U32 R15, R6, 0x2, RZ ;  /* 0x00000002060f1824 */ /* 0x020fe200078e00ff */
[----:B------:R-:W-:-:S04]  /*20500*/  @P1 LOP3.LUT R6, R13, 0x3f, RZ, 0x3c, !PT ;  /* 0x0000003f0d061812 */ /* 0x000fc800078e3cff */
[----:B------:R-:W-:Y:S02]  /*20510*/  @P1 SHF.L.U32 R6, R15, R6, RZ ;  /* 0x000000060f061219 */ /* 0x000fe400000006ff */
[----:B------:R-:W4:Y:S01]  /*20520*/  @P0 LDL.64 R14, [R22] ;  /* 0x00000000160e0983 */ /* 0x000f220000100a00 */
[----:B------:R-:W-:Y:S01]  /*20530*/  @P1 SHF.R.U64 R31, R30, R13, R31 ;  /* 0x0000000d1e1f1219 */ /* 0x000fe2000000121f */
[----:B------:R-:W-:-:S03]  /*20540*/  VIADD R30, R26, 0x196 ;  /* 0x000001961a1e7836 */ /* 0x000fc60000000000 */
[----:B------:R-:W-:Y:S02]  /*20550*/  @P1 LOP3.LUT R6, R6, R31, RZ, 0xfc, !PT ;  /* 0x0000001f06061212 */ /* 0x000fe400078efcff */
[----:B--2---:R-:W-:Y:S02]  /*20560*/  @!P1 SHF.R.U64 R6, R20, R13, R21 ;  /* 0x0000000d14069219 */ /* 0x004fe40000001215 */
[----:B------:R-:W-:Y:S01]  /*20570*/  @P0 LOP3.LUT R13, R28, 0x3f, RZ, 0x3c, !PT ;  /* 0x0000003f1c0d0812 */ /* 0x000fe200078e3cff */
[----:B---3--:R-:W-:Y:S02]  /*20580*/  @P0 IMAD.SHL.U32 R20, R23, 0x2, RZ ;  /* 0x0000000217140824 */ /* 0x008fe400078e00ff */
[----:B------:R-:W2:Y:S03]  /*20590*/  @!P0 LDL.64 R22, [R22] ;  /* 0x0000000016168983 */ /* 0x000ea60000100a00 */
[----:B------:R-:W-:-:S02]  /*205a0*/  @P0 SHF.L.U32 R13, R20, R13, RZ ;  /* 0x0000000d140d0219 */ /* 0x000fc400000006ff */
[----:B------:R-:W-:-:S04]  /*205b0*/  LOP3.LUT R20, R30, 0x36, RZ, 0xc0, !PT ;  /* 0x000000361e147812 */ /* 0x000fc800078ec0ff */
[----:B------:R-:W-:Y:S02]  /*205c0*/  ISETP.GE.U32.AND P1, PT, R20, 0x24, PT ;  /* 0x000000241400780c */ /* 0x000fe40003f26070 */
[----:B------:R-:W-:-:S05]  /*205d0*/  LEA.HI R21, R30, -R25, RZ, 0x1a ;  /* 0x800000191e157211 */ /* 0x000fca00078fd0ff */
[----:B------:R-:W-:-:S06]  /*205e0*/  IMAD R21, R21, 0x8, R0 ;  /* 0x0000000815157824 */ /* 0x000fcc00078e0200 */
[----:B------:R-:W3:Y:S01]  /*205f0*/  @P1 LDL R27, [R21+0x8] ;  /* 0x00000800151b1983 */ /* 0x000ee20000100800 */
[----:B----4-:R-:W-:-:S03]  /*20600*/  @P0 SHF.R.U64 R29, R14, R28, R15 ;  /* 0x0000001c0e1d0219 */ /* 0x010fc6000000120f */
[----:B------:R-:W4:Y:S01]  /*20610*/  @P1 LDL.64 R14, [R21] ;  /* 0x00000000150e1983 */ /* 0x000f220000100a00 */
[----:B------:R-:W-:Y:S02]  /*20620*/  @P0 LOP3.LUT R13, R13, R29, RZ, 0xfc, !PT ;  /* 0x0000001d0d0d0212 */ /* 0x000fe400078efcff */
[----:B--2---:R-:W-:Y:S02]  /*20630*/  @!P0 SHF.R.U64 R13, R22, R28, R23 ;  /* 0x0000001c160d8219 */ /* 0x004fe40000001217 */
[----:B------:R-:W-:-:S04]  /*20640*/  LOP3.LUT R23, R26, 0x20, RZ, 0xc0, !PT ;  /* 0x000000201a177812 */ /* 0x000fc800078ec0ff */
[----:B------:R-:W-:Y:S01]  /*20650*/  SHF.R.U64 R28, R4, R23, R5 ;  /* 0x00000017041c7219 */ /* 0x000fe20000001205 */
[----:B------:R-:W-:-:S05]  /*20660*/  VIADD R4, R26, 0x1b3 ;  /* 0x000001b31a047836 */ /* 0x000fca0000000000 */
[----:B------:R-:W-:-:S04]  /*20670*/  LOP3.LUT R29, R4, 0x33, RZ, 0xc0, !PT ;  /* 0x00000033041d7812 */ /* 0x000fc800078ec0ff */
[----:B------:R-:W-:Y:S01]  /*20680*/  ISETP.GE.U32.AND P0, PT, R29, 0x24, PT ;  /* 0x000000241d00780c */ /* 0x000fe20003f06070 */
[----:B---3--:R-:W-:Y:S01]  /*20690*/  @P1 IMAD.SHL.U32 R30, R27, 0x2, RZ ;  /* 0x000000021b1e1824 */ /* 0x008fe200078e00ff */
[----:B------:R-:W-:Y:S02]  /*206a0*/  LEA.HI R27, R4, -R25, RZ, 0x1a ;  /* 0x80000019041b7211 */ /* 0x000fe400078fd0ff */
[----:B------:R-:W2:Y:S03]  /*206b0*/  @!P1 LDL.64 R4, [R21] ;  /* 0x0000000015049983 */ /* 0x000ea60000100a00 */
[----:B------:R-:W-:-:S06]  /*206c0*/  IMAD R27, R27, 0x8, R0 ;  /* 0x000000081b1b7824 */ /* 0x000fcc00078e0200 */
[----:B------:R-:W3:Y:S01]  /*206d0*/  @P0 LDL R21, [R27+0x8] ;  /* 0x000008001b150983 */ /* 0x000ee20000100800 */
[----:B----4-:R-:W-:-:S03]  /*206e0*/  @P1 SHF.R.U64 R22, R14, R20, R15 ;  /* 0x000000140e161219 */ /* 0x010fc6000000120f */
[----:B------:R-:W4:Y:S01]  /*206f0*/  @P0 LDL.64 R14, [R27] ;  /* 0x000000001b0e0983 */ /* 0x000f220000100a00 */
[----:B------:R-:W-:-:S04]  /*20700*/  @P1 LOP3.LUT R23, R20, 0x3f, RZ, 0x3c, !PT ;  /* 0x0000003f14171812 */ /* 0x000fc800078e3cff */
[----:B------:R-:W-:-:S04]  /*20710*/  @P1 SHF.L.U32 R23, R30, R23, RZ ;  /* 0x000000171e171219 */ /* 0x000fc800000006ff */
[----:B------:R-:W-:Y:S02]  /*20720*/  @P1 LOP3.LUT R23, R23, R22, RZ, 0xfc, !PT ;  /* 0x0000001617171212 */ /* 0x000fe400078efcff */
[----:B--2---:R-:W-:Y:S02]  /*20730*/  @!P1 SHF.R.U64 R23, R4, R20, R5 ;  /* 0x0000001404179219 */ /* 0x004fe40000001205 */
[----:B------:R-:W-:Y:S01]  /*20740*/  @P0 LOP3.LUT R4, R29, 0x3f, RZ, 0x3c, !PT ;  /* 0x0000003f1d040812 */ /* 0x000fe200078e3cff */
[----:B---3--:R-:W-:-:S05]  /*20750*/  @P0 IMAD.SHL.U32 R5, R21, 0x2, RZ ;  /* 0x0000000215050824 */ /* 0x008fca00078e00ff */
[----:B------:R-:W-:Y:S01]  /*20760*/  @P0 SHF.L.U32 R22, R5, R4, RZ ;  /* 0x0000000405160219 */ /* 0x000fe200000006ff */
[----:B------:R-:W-:Y:S01]  /*20770*/  VIADD R4, R26, 0x1d0 ;  /* 0x000001d01a047836 */ /* 0x000fe20000000000 */
[----:B----4-:R-:W-:-:S04]  /*20780*/  @P0 SHF.R.U64 R15, R14, R29, R15 ;  /* 0x0000001d0e0f0219 */ /* 0x010fc8000000120f */
[----:B------:R-:W-:Y:S02]  /*20790*/  LOP3.LUT R21, R4, 0x30, RZ, 0xc0, !PT ;  /* 0x0000003004157812 */ /* 0x000fe400078ec0ff */
[----:B------:R-:W-:Y:S02]  /*207a0*/  @P0 LOP3.LUT R22, R22, R15, RZ, 0xfc, !PT ;  /* 0x0000000f16160212 */ /* 0x000fe400078efcff */
[----:B------:R-:W-:Y:S02]  /*207b0*/  ISETP.GE.U32.AND P1, PT, R21, 0x24, PT ;  /* 0x000000241500780c */ /* 0x000fe40003f26070 */
[----:B------:R-:W-:Y:S02]  /*207c0*/  LEA.HI R15, R4, -R25, RZ, 0x1a ;  /* 0x80000019040f7211 */ /* 0x000fe400078fd0ff */
[----:B------:R-:W2:Y:S03]  /*207d0*/  @!P0 LDL.64 R4, [R27] ;  /* 0x000000001b048983 */ /* 0x000ea60000100a00 */
[----:B------:R-:W-:-:S06]  /*207e0*/  IMAD R20, R15, 0x8, R0 ;  /* 0x000000080f147824 */ /* 0x000fcc00078e0200 */
[----:B------:R-:W3:Y:S04]  /*207f0*/  @P1 LDL R27, [R20+0x8] ;  /* 0x00000800141b1983 */ /* 0x000ee80000100800 */
[----:B------:R-:W4:Y:S01]  /*20800*/  @P1 LDL.64 R14, [R20] ;  /* 0x00000000140e1983 */ /* 0x000f220000100a00 */
[----:B------:R-:W-:Y:S01]  /*20810*/  VIADD R30, R26, 0x1ed ;  /* 0x000001ed1a1e7836 */ /* 0x000fe20000000000 */
[----:B------:R-:W-:Y:S01]  /*20820*/  LOP3.LUT R28, R28, 0x1fffffff, RZ, 0xc0, !PT ;  /* 0x1fffffff1c1c7812 */ /* 0x000fe200078ec0ff */
[----:B------:R-:W-:-:S03]  /*20830*/  IMAD.WIDE.U32 R2, R24, 0x8, R2 ;  /* 0x0000000818027825 */ /* 0x000fc600078e0002 */
[----:B------:R-:W-:Y:S02]  /*20840*/  LOP3.LUT R24, R30, 0x2d, RZ, 0xc0, !PT ;  /* 0x0000002d1e187812 */ /* 0x000fe400078ec0ff */
[----:B--2---:R-:W-:Y:S01]  /*20850*/  @!P0 SHF.R.U64 R22, R4, R29, R5 ;  /* 0x0000001d04168219 */ /* 0x004fe20000001205 */
[----:B------:R-:W-:Y:S01]  /*20860*/  IMAD.MOV.U32 R29, RZ, RZ, RZ ;  /* 0x000000ffff1d7224 */ /* 0x000fe200078e00ff */
[----:B------:R-:W-:Y:S02]  /*20870*/  @P1 LOP3.LUT R4, R21, 0x3f, RZ, 0x3c, !PT ;  /* 0x0000003f15041812 */ /* 0x000fe400078e3cff */
[----:B------:R-:W-:Y:S02]  /*20880*/  ISETP.GE.U32.AND P0, PT, R24, 0x24, PT ;  /* 0x000000241800780c */ /* 0x000fe40003f06070 */
[----:B------:R4:W-:Y:S01]  /*20890*/  STG.E.64 desc[UR4][R2.64], R28 ;  /* 0x0000001c02007986 */ /* 0x0009e2000c101b04 */
[----:B---3--:R-:W-:-:S05]  /*208a0*/  @P1 IMAD.SHL.U32 R5, R27, 0x2, RZ ;  /* 0x000000021b051824 */ /* 0x008fca00078e00ff */
[----:B------:R-:W-:Y:S02]  /*208b0*/  @P1 SHF.L.U32 R27, R5, R4, RZ ;  /* 0x00000004051b1219 */ /* 0x000fe400000006ff */
[----:B------:R0:W2:Y:S01]  /*208c0*/  @!P1 LDL.64 R4, [R20] ;  /* 0x0000000014049983 */ /* 0x0000a20000100a00 */
[----:B----4-:R-:W-:Y:S02]  /*208d0*/  @P1 SHF.R.U64 R28, R14, R21, R15 ;  /* 0x000000150e1c1219 */ /* 0x010fe4000000120f */
[----:B------:R-:W-:-:S05]  /*208e0*/  LEA.HI R15, R30, -R25, RZ, 0x1a ;  /* 0x800000191e0f7211 */ /* 0x000fca00078fd0ff */
[----:B0-----:R-:W-:-:S05]  /*208f0*/  IMAD R20, R15, 0x8, R0 ;  /* 0x000000080f147824 */ /* 0x001fca00078e0200 */
[----:B------:R-:W3:Y:S04]  /*20900*/  @P0 LDL.64 R14, [R20] ;  /* 0x00000000140e0983 */ /* 0x000ee80000100a00 */
[----:B------:R-:W4:Y:S01]  /*20910*/  @P0 LDL R29, [R20+0x8] ;  /* 0x00000800141d0983 */ /* 0x000f220000100800 */
[----:B------:R-:W-:Y:S01]  /*20920*/  VIADD R30, R26, 0x20a ;  /* 0x0000020a1a1e7836 */ /* 0x000fe20000000000 */
[----:B------:R-:W-:Y:S02]  /*20930*/  @P1 LOP3.LUT R27, R27, R28, RZ, 0xfc, !PT ;  /* 0x0000001c1b1b1212 */ /* 0x000fe400078efcff */
[----:B------:R-:W-:Y:S02]  /*20940*/  @P0 LOP3.LUT R28, R24, 0x3f, RZ, 0x3c, !PT ;  /* 0x0000003f181c0812 */ /* 0x000fe400078e3cff */
[----:B--2---:R-:W-:-:S02]  /*20950*/  @!P1 SHF.R.U64 R27, R4, R21, R5 ;  /* 0x00000015041b9219 */ /* 0x004fc40000001205 */
[----:B------:R-:W-:Y:S01]  /*20960*/  LOP3.LUT R4, R10, 0x1fffffff, RZ, 0xc0, !PT ;  /* 0x1fffffff0a047812 */ /* 0x000fe200078ec0ff */
[----:B------:R-:W2:Y:S01]  /*20970*/  @!P0 LDL.64 R20, [R20] ;  /* 0x0000000014148983 */ /* 0x000ea20000100a00 */
[----:B------:R-:W-:-:S04]  /*20980*/  LOP3.LUT R10, R30, 0x2a, RZ, 0xc0, !PT ;  /* 0x0000002a1e0a7812 */ /* 0x000fc800078ec0ff */
[----:B------:R-:W-:Y:S02]  /*20990*/  ISETP.GE.U32.AND P1, PT, R10, 0x24, PT ;  /* 0x000000240a00780c */ /* 0x000fe40003f26070 */
[----:B---3--:R-:W-:Y:S02]  /*209a0*/  @P0 SHF.R.U64 R14, R14, R24, R15 ;  /* 0x000000180e0e0219 */ /* 0x008fe4000000120f */
[----:B------:R-:W-:Y:S01]  /*209b0*/  LEA.HI R15, R30, -R25, RZ, 0x1a ;  /* 0x800000191e0f7211 */ /* 0x000fe200078fd0ff */
[----:B----4-:R-:W-:-:S04]  /*209c0*/  @P0 IMAD.SHL.U32 R29, R29, 0x2, RZ ;  /* 0x000000021d1d0824 */ /* 0x010fc800078e00ff */
[----:B------:R-:W-:Y:S01]  /*209d0*/  IMAD R15, R15, 0x8, R0 ;  /* 0x000000080f0f7824 */ /* 0x000fe200078e0200 */
[----:B------:R-:W-:Y:S01]  /*209e0*/  @P0 SHF.L.U32 R28, R29, R28, RZ ;  /* 0x0000001c1d1c0219 */ /* 0x000fe200000006ff */
[----:B------:R-:W-:-:S03]  /*209f0*/  IMAD.MOV.U32 R5, RZ, RZ, RZ ;  /* 0x000000ffff057224 */ /* 0x000fc600078e00ff */
[----:B------:R-:W3:Y:S04]  /*20a00*/  @P1 LDL R29, [R15+0x8] ;  /* 0x000008000f1d1983 */ /* 0x000ee80000100800 */
[----:B------:R0:W-:Y:S04]  /*20a10*/  STG.E.64 desc[UR4][R2.64+0x100], R4 ;  /* 0x0001000402007986 */ /* 0x0001e8000c101b04 */
[----:B0-----:R-:W4:Y:S01]  /*20a20*/  @P1 LDL.64 R4, [R15] ;  /* 0x000000000f041983 */ /* 0x001f220000100a00 */
[----:B------:R-:W-:Y:S01]  /*20a30*/  VIADD R30, R26, 0x227 ;  /* 0x000002271a1e7836 */ /* 0x000fe20000000000 */
[----:B------:R-:W-:-:S02]  /*20a40*/  @P0 LOP3.LUT R14, R28, R14, RZ, 0xfc, !PT ;  /* 0x0000000e1c0e0212 */ /* 0x000fc400078efcff */
[----:B--2---:R-:W-:Y:S02]  /*20a50*/  @!P0 SHF.R.U64 R14, R20, R24, R21 ;  /* 0x00000018140e8219 */ /* 0x004fe40000001215 */
[----:B------:R-:W-:Y:S02]  /*20a60*/  LOP3.LUT R20, R18, 0x1fffffff, RZ, 0xc0, !PT ;  /* 0x1fffffff12147812 */ /* 0x000fe400078ec0ff */
[----:B------:R-:W-:Y:S02]  /*20a70*/  LOP3.LUT R18, R30, 0x27, RZ, 0xc0, !PT ;  /* 0x000000271e127812 */ /* 0x000fe400078ec0ff */
[----:B------:R-:W-:Y:S02]  /*20a80*/  @P1 LOP3.LUT R24, R10, 0x3f, RZ, 0x3c, !PT ;  /* 0x0000003f0a181812 */ /* 0x000fe400078e3cff */
[----:B------:R-:W-:Y:S01]  /*20a90*/  ISETP.GE.U32.AND P0, PT, R18, 0x24, PT ;  /* 0x000000241200780c */ /* 0x000fe20003f06070 */
[----:B------:R-:W-:Y:S02]  /*20aa0*/  IMAD.MOV.U32 R21, RZ, RZ, RZ ;  /* 0x000000ffff157224 */ /* 0x000fe400078e00ff */
[----:B---3--:R-:W-:-:S05]  /*20ab0*/  @P1 IMAD.SHL.U32 R29, R29, 0x2, RZ ;  /* 0x000000021d1d1824 */ /* 0x008fca00078e00ff */
[----:B------:R-:W-:Y:S02]  /*20ac0*/  @P1 SHF.L.U32 R24, R29, R24, RZ ;  /* 0x000000181d181219 */ /* 0x000fe400000006ff */
[----:B------:R-:W-:Y:S01]  /*20ad0*/  LEA.HI R29, R30, -R25, RZ, 0x1a ;  /* 0x800000191e1d7211 */ /* 0x000fe200078fd0ff */
[----:B------:R0:W-:Y:S01]  /*20ae0*/  STG.E.64 desc[UR4][R2.64+0x200], R20 ;  /* 0x0002001402007986 */ /* 0x0001e2000c101b04 */
[----:B----4-:R-:W-:-:S03]  /*20af0*/  @P1 SHF.R.U64 R28, R4, R10, R5 ;  /* 0x0000000a041c1219 */ /* 0x010fc60000001205 */
[----:B------:R1:W2:Y:S02]  /*20b00*/  @!P1 LDL.64 R4, [R15] ;  /* 0x000000000f049983 */ /* 0x0002a40000100a00 */
[----:B-1----:R-:W-:-:S05]  /*20b10*/  IMAD R15, R29, 0x8, R0 ;  /* 0x000000081d0f7824 */ /* 0x002fca00078e0200 */
[----:B0-----:R-:W3:Y:S04]  /*20b20*/  @P0 LDL.64 R20, [R15] ;  /* 0x000000000f140983 */ /* 0x001ee80000100a00 */
[----:B------:R-:W4:Y:S01]  /*20b30*/  @P0 LDL R29, [R15+0x8] ;  /* 0x000008000f1d0983 */ /* 0x000f220000100800 */
[----:B------:R-:W-:Y:S01]  /*20b40*/  VIADD R30, R26, 0x27e ;  /* 0x0000027e1a1e7836 */ /* 0x000fe20000000000 */
[----:B------:R-:W-:Y:S02]  /*20b50*/  @P1 LOP3.LUT R24, R24, R28, RZ, 0xfc, !PT ;  /* 0x0000001c18181212 */ /* 0x000fe400078efcff */
[----:B--2---:R-:W-:Y:S02]  /*20b60*/  @!P1 SHF.R.U64 R24, R4, R10, R5 ;  /* 0x0000000a04189219 */ /* 0x004fe40000001205 */
[----:B------:R-:W-:Y:S01]  /*20b70*/  LOP3.LUT R10, R30, 0x3e, RZ, 0xc0, !PT ;  /* 0x0000003e1e0a7812 */ /* 0x000fe200078ec0ff */
[----:B------:R-:W-:Y:S01]  /*20b80*/  IMAD.MOV.U32 R5, RZ, RZ, RZ ;  /* 0x000000ffff057224 */ /* 0x000fe200078e00ff */
[----:B------:R-:W-:-:S02]  /*20b90*/  LOP3.LUT R4, R16, 0x1fffffff, RZ, 0xc0, !PT ;  /* 0x1fffffff10047812 */ /* 0x000fc400078ec0ff */
[----:B------:R-:W-:-:S03]  /*20ba0*/  ISETP.GE.U32.AND P1, PT, R10, 0x24, PT ;  /* 0x000000240a00780c */ /* 0x000fc60003f26070 */
[----:B------:R0:W-:Y:S01]  /*20bb0*/  STG.E.64 desc[UR4][R2.64+0x300], R4 ;  /* 0x0003000402007986 */ /* 0x0001e2000c101b04 */
[----:B---3--:R-:W-:Y:S02]  /*20bc0*/  @P0 SHF.R.U64 R28, R20, R18, R21 ;  /* 0x00000012141c0219 */ /* 0x008fe40000001215 */
[----:B------:R-:W-:Y:S01]  /*20bd0*/  LEA.HI R21, R30, -R25, RZ, 0x1a ;  /* 0x800000191e157211 */ /* 0x000fe200078fd0ff */
[----:B0-----:R0:W2:Y:S04]  /*20be0*/  @!P0 LDL.64 R4, [R15] ;  /* 0x000000000f048983 */ /* 0x0010a80000100a00 */
[----:B0-----:R-:W-:-:S05]  /*20bf0*/  IMAD R15, R21, 0x8, R0 ;  /* 0x00000008150f7824 */ /* 0x001fca00078e0200 */
[----:B------:R-:W3:Y:S01]  /*20c00*/  @P1 LDL.64 R20, [R15] ;  /* 0x000000000f141983 */ /* 0x000ee20000100a00 */
[----:B----4-:R-:W-:Y:S01]  /*20c10*/  @P0 IMAD.SHL.U32 R29, R29, 0x2, RZ ;  /* 0x000000021d1d0824 */ /* 0x010fe200078e00ff */
[----:B------:R-:W-:-:S04]  /*20c20*/  @P0 LOP3.LUT R16, R18, 0x3f, RZ, 0x3c, !PT ;  /* 0x0000003f12100812 */ /* 0x000fc800078e3cff */
[----:B------:R-:W-:Y:S02]  /*20c30*/  @P0 SHF.L.U32 R16, R29, R16, RZ ;  /* 0x000000101d100219 */ /* 0x000fe400000006ff */
[----:B------:R-:W4:Y:S01]  /*20c40*/  @P1 LDL R29, [R15+0x8] ;  /* 0x000008000f1d1983 */ /* 0x000f220000100800 */
[----:B------:R-:W-:Y:S01]  /*20c50*/  VIADD R30, R26, 0x29b ;  /* 0x0000029b1a1e7836 */ /* 0x000fe20000000000 */
[----:B------:R-:W-:Y:S02]  /*20c60*/  @P0 LOP3.LUT R16, R16, R28, RZ, 0xfc, !PT ;  /* 0x0000001c10100212 */ /* 0x000fe400078efcff */
[----:B--2---:R-:W-:Y:S02]  /*20c70*/  @!P0 SHF.R.U64 R16, R4, R18, R5 ;  /* 0x0000001204108219 */ /* 0x004fe40000001205 */
[----:B------:R-:W-:Y:S01]  /*20c80*/  LOP3.LUT R4, R17, 0x1fffffff, RZ, 0xc0, !PT ;  /* 0x1fffffff11047812 */ /* 0x000fe200078ec0ff */
[----:B------:R-:W-:Y:S01]  /*20c90*/  IMAD.MOV.U32 R5, RZ, RZ, RZ ;  /* 0x000000ffff057224 */ /* 0x000fe200078e00ff */
[----:B------:R-:W-:-:S04]  /*20ca0*/  LOP3.LUT R17, R30, 0x3b, RZ, 0xc0, !PT ;  /* 0x0000003b1e117812 */ /* 0x000fc800078ec0ff */
[----:B------:R-:W-:Y:S01]  /*20cb0*/  ISETP.GE.U32.AND P0, PT, R17, 0x24, PT ;  /* 0x000000241100780c */ /* 0x000fe20003f06070 */
[----:B------:R0:W-:Y:S01]  /*20cc0*/  STG.E.64 desc[UR4][R2.64+0x400], R4 ;  /* 0x0004000402007986 */ /* 0x0001e2000c101b04 */
[----:B---3--:R-:W-:Y:S02]  /*20cd0*/  @P1 SHF.R.U64 R28, R20, R10, R21 ;  /* 0x0000000a141c1219 */ /* 0x008fe40000001215 */
[----:B------:R-:W-:Y:S01]  /*20ce0*/  LEA.HI R21, R30, -R25, RZ, 0x1a ;  /* 0x800000191e157211 */ /* 0x000fe200078fd0ff */
[----:B0-----:R0:W2:Y:S01]  /*20cf0*/  @!P1 LDL.64 R4, [R15] ;  /* 0x000000000f049983 */ /* 0x0010a20000100a00 */
[----:B----4-:R-:W-:Y:S01]  /*20d00*/  @P1 IMAD.SHL.U32 R29, R29, 0x2, RZ ;  /* 0x000000021d1d1824 */ /* 0x010fe200078e00ff */
[----:B------:R-:W-:Y:S02]  /*20d10*/  @P1 LOP3.LUT R18, R10, 0x3f, RZ, 0x3c, !PT ;  /* 0x0000003f0a121812 */ /* 0x000fe400078e3cff */
[----:B0-----:R-:W-:Y:S02]  /*20d20*/  IMAD R15, R21, 0x8, R0 ;  /* 0x00000008150f7824 */ /* 0x001fe400078e0200 */
[----:B------:R-:W-:-:S03]  /*20d30*/  @P1 SHF.L.U32 R18, R29, R18, RZ ;  /* 0x000000121d121219 */ /* 0x000fc600000006ff */
[----:B------:R-:W3:Y:S04]  /*20d40*/  @P0 LDL.64 R20, [R15] ;  /* 0x000000000f140983 */ /* 0x000ee80000100a00 */
[----:B------:R-:W4:Y:S01]  /*20d50*/  @P0 LDL R29, [R15+0x8] ;  /* 0x000008000f1d0983 */ /* 0x000f220000100800 */
[----:B------:R-:W-:Y:S01]  /*20d60*/  @P1 LOP3.LUT R18, R18, R28, RZ, 0xfc, !PT ;  /* 0x0000001c12121212 */ /* 0x000fe200078efcff */
[----:B------:R-:W-:Y:S01]  /*20d70*/  VIADD R30, R26, 0x2b8 ;  /* 0x000002b81a1e7836 */ /* 0x000fe20000000000 */
[----:B--2---:R-:W-:Y:S01]  /*20d80*/  @!P1 SHF.R.U64 R18, R4, R10, R5 ;  /* 0x0000000a04129219 */ /* 0x004fe20000001205 */
[----:B------:R-:W-:Y:S01]  /*20d90*/  IMAD.MOV.U32 R5, RZ, RZ, RZ ;  /* 0x000000ffff057224 */ /* 0x000fe200078e00ff */
[----:B------:R-:W-:Y:S02]  /*20da0*/  LOP3.LUT R4, R9, 0x1fffffff, RZ, 0xc0, !PT ;  /* 0x1fffffff09047812 */ /* 0x000fe400078ec0ff */
[----:B------:R-:W-:-:S03]  /*20db0*/  LOP3.LUT R9, R30, 0x38, RZ, 0xc0, !PT ;  /* 0x000000381e097812 */ /* 0x000fc600078ec0ff */
[----:B------:R0:W-:Y:S01]  /*20dc0*/  STG.E.64 desc[UR4][R2.64+0x500], R4 ;  /* 0x0005000402007986 */ /* 0x0001e2000c101b04 */
[----:B------:R-:W-:Y:S02]  /*20dd0*/  ISETP.GE.U32.AND P1, PT, R9, 0x24, PT ;  /* 0x000000240900780c */ /* 0x000fe40003f26070 */
[----:B---3--:R-:W-:Y:S02]  /*20de0*/  @P0 SHF.R.U64 R28, R20, R17, R21 ;  /* 0x00000011141c0219 */ /* 0x008fe40000001215 */
[----:B------:R-:W-:Y:S01]  /*20df0*/  LEA.HI R21, R30, -R25, RZ, 0x1a ;  /* 0x800000191e157211 */ /* 0x000fe200078fd0ff */
[----:B0-----:R0:W2:Y:S01]  /*20e00*/  @!P0 LDL.64 R4, [R15] ;  /* 0x000000000f048983 */ /* 0x0010a20000100a00 */
[----:B----4-:R-:W-:Y:S01]  /*20e10*/  @P0 IMAD.SHL.U32 R29, R29, 0x2, RZ ;  /* 0x000000021d1d0824 */ /* 0x010fe200078e00ff */
[----:B------:R-:W-:Y:S02]  /*20e20*/  @P0 LOP3.LUT R10, R17, 0x3f, RZ, 0x3c, !PT ;  /* 0x0000003f110a0812 */ /* 0x000fe400078e3cff */
[----:B0-----:R-:W-:-:S02]  /*20e30*/  IMAD R15, R21, 0x8, R0 ;  /* 0x00000008150f7824 */ /* 0x001fc400078e0200 */
[----:B------:R-:W-:-:S03]  /*20e40*/  @P0 SHF.L.U32 R10, R29, R10, RZ ;  /* 0x0000000a1d0a0219 */ /* 0x000fc600000006ff */
[----:B------:R-:W3:Y:S04]  /*20e50*/  @P1 LDL R29, [R15+0x8] ;  /* 0x000008000f1d1983 */ /* 0x000ee80000100800 */
[----:B------:R-:W4:Y:S01]  /*20e60*/  @P1 LDL.64 R20, [R15] ;  /* 0x000000000f141983 */ /* 0x000f220000100a00 */
[----:B------:R-:W-:Y:S01]  /*20e70*/  @P0 LOP3.LUT R10, R10, R28, RZ, 0xfc, !PT ;  /* 0x0000001c0a0a0212 */ /* 0x000fe200078efcff */
[----:B------:R-:W-:Y:S01]  /*20e80*/  VIADD R30, R26, 0x2d5 ;  /* 0x000002d51a1e7836 */ /* 0x000fe20000000000 */
[----:B--2---:R-:W-:Y:S01]  /*20e90*/  @!P0 SHF.R.U64 R10, R4, R17, R5 ;  /* 0x00000011040a8219 */ /* 0x004fe20000001205 */
[----:B------:R-:W-:Y:S01]  /*20ea0*/  IMAD.MOV.U32 R5, RZ, RZ, RZ ;  /* 0x000000ffff057224 */ /* 0x000fe200078e00ff */
[----:B------:R-:W-:-:S05]  /*20eb0*/  LOP3.LUT R4, R11, 0x1fffffff, RZ, 0xc0, !PT ;  /* 0x1fffffff0b047812 */ /* 0x000fca00078ec0ff */
[----:B------:R0:W-:Y:S01]  /*20ec0*/  STG.E.64 desc[UR4][R2.64+0x600], R4 ;  /* 0x0006000402007986 */ /* 0x0001e2000c101b04 */
[----:B------:R-:W-:Y:S02]  /*20ed0*/  LOP3.LUT R11, R30, 0x35, RZ, 0xc0, !PT ;  /* 0x000000351e0b7812 */ /* 0x000fe400078ec0ff */
[----:B------:R-:W-:Y:S01]  /*20ee0*/  @P1 LOP3.LUT R17, R9, 0x3f, RZ, 0x3c, !PT ;  /* 0x0000003f09111812 */ /* 0x000fe200078e3cff */
[----:B---3--:R-:W-:Y:S01]  /*20ef0*/  @P1 IMAD.SHL.U32 R28, R29, 0x2, RZ ;  /* 0x000000021d1c1824 */ /* 0x008fe200078e00ff */
[----:B0-----:R0:W2:Y:S01]  /*20f00*/  @!P1 LDL.64 R4, [R15] ;  /* 0x000000000f049983 */ /* 0x0010a20000100a00 */
[----:B------:R-:W-:-:S03]  /*20f10*/  ISETP.GE.U32.AND P0, PT, R11, 0x24, PT ;  /* 0x000000240b00780c */ /* 0x000fc60003f06070 */
[----:B------:R-:W-:Y:S02]  /*20f20*/  @P1 SHF.L.U32 R17, R28, R17, RZ ;  /* 0x000000111c111219 */ /* 0x000fe400000006ff */
[----:B----4-:R-:W-:Y:S02]  /*20f30*/  @P1 SHF.R.U64 R28, R20, R9, R21 ;  /* 0x00000009141c1219 */ /* 0x010fe40000001215 */
[----:B------:R-:W-:-:S05]  /*20f40*/  LEA.HI R21, R30, -R25, RZ, 0x1a ;  /* 0x800000191e157211 */ /* 0x000fca00078fd0ff */
[----:B0-----:R-:W-:-:S05]  /*20f50*/  IMAD R15, R21, 0x8, R0 ;  /* 0x00000008150f7824 */ /* 0x001fca00078e0200 */
        /* <DEDUP_REMOVED lines=8> */
[----:B------:R-:W-:-:S03]  /*20fe0*/  LOP3.LUT R7, R30, 0x32, RZ, 0xc0, !PT ;  /* 0x000000321e077812 */ /* 0x000fc600078ec0ff */
[----:B0-----:R-:W2:Y:S01]  /*20ff0*/  @!P0 LDL.64 R4, [R15] ;  /* 0x000000000f048983 */ /* 0x001ea20000100a00 */
[----:B------:R-:W-:Y:S01]  /*21000*/  ISETP.GE.U32.AND P1, PT, R7, 0x24, PT ;  /* 0x000000240700780c */ /* 0x000fe20003f26070 */
[----:B---3--:R-:W-:Y:S01]  /*21010*/  @P0 IMAD.SHL.U32 R28, R29, 0x2, RZ ;  /* 0x000000021d1c0824 */ /* 0x008fe200078e00ff */
[----:B------:R-:W-:-:S05]  /*21020*/  LEA.HI R29, R30, -R25, RZ, 0x1a ;  /* 0x800000191e1d7211 */ /* 0x000fca00078fd0ff */
[----:B------:R-:W-:Y:S01]  /*21030*/  IMAD R29, R29, 0x8, R0 ;  /* 0x000000081d1d7824 */ /* 0x000fe200078e0200 */
[----:B------:R-:W-:-:S05]  /*21040*/  @P0 LOP3.LUT R9, R11, 0x3f, RZ, 0x3c, !PT ;  /* 0x0000003f0b090812 */ /* 0x000fca00078e3cff */
[----:B------:R-:W3:Y:S01]  /*21050*/  @P1 LDL R15, [R29+0x8] ;  /* 0x000008001d0f1983 */ /* 0x000ee20000100800 */
[----:B------:R-:W-:Y:S02]  /*21060*/  @P0 SHF.L.U32 R9, R28, R9, RZ ;  /* 0x000000091c090219 */ /* 0x000fe400000006ff */
[-C--:B----4-:R-:W-:Y:S02]  /*21070*/  @P0 SHF.R.U64 R28, R20, R11.reuse, R21 ;  /* 0x0000000b141c0219 */ /* 0x090fe40000001215 */
[----:B------:R-:W4:Y:S02]  /*21080*/  @P1 LDL.64 R20, [R29] ;  /* 0x000000001d141983 */ /* 0x000f240000100a00 */
[----:B------:R-:W-:Y:S02]  /*21090*/  @P0 LOP3.LUT R9, R9, R28, RZ, 0xfc, !PT ;  /* 0x0000001c09090212 */ /* 0x000fe400078efcff */
[----:B------:R-:W-:Y:S02]  /*210a0*/  LOP3.LUT R30, R19, 0x1fffffff, RZ, 0xc0, !PT ;  /* 0x1fffffff131e7812 */ /* 0x000fe400078ec0ff */
[----:B--2---:R-:W-:-:S02]  /*210b0*/  @!P0 SHF.R.U64 R9, R4, R11, R5 ;  /* 0x0000000b04098219 */ /* 0x004fc40000001205 */
[----:B------:R-:W-:Y:S01]  /*210c0*/  LOP3.LUT R4, R12, 0x1fffffff, RZ, 0xc0, !PT ;  /* 0x1fffffff0c047812 */ /* 0x000fe200078ec0ff */
[----:B------:R-:W-:-:S05]  /*210d0*/  VIADD R12, R26, 0x30f ;  /* 0x0000030f1a0c7836 */ /* 0x000fca0000000000 */
[----:B------:R-:W-:Y:S01]  /*210e0*/  LOP3.LUT R11, R12, 0x2f, RZ, 0xc0, !PT ;  /* 0x0000002f0c0b7812 */ /* 0x000fe200078ec0ff */
[----:B------:R-:W-:-:S03]  /*210f0*/  IMAD.MOV.U32 R5, RZ, RZ, RZ ;  /* 0x000000ffff057224 */ /* 0x000fc600078e00ff */
[----:B------:R-:W-:Y:S02]  /*21100*/  ISETP.GE.U32.AND P0, PT, R11, 0x24, PT ;  /* 0x000000240b00780c */ /* 0x000fe40003f06070 */
[----:B------:R-:W-:Y:S01]  /*21110*/  LEA.HI R19, R12, -R25, RZ, 0x1a ;  /* 0x800000190c137211 */ /* 0x000fe200078fd0ff */
[----:B------:R0:W-:Y:S04]  /*21120*/  STG.E.64 desc[UR4][R2.64+0x800], R4 ;  /* 0x0008000402007986 */ /* 0x0001e8000c101b04 */
[----:B------:R-:W-:Y:S02]  /*21130*/  IMAD R19, R19, 0x8, R0 ;  /* 0x0000000813137824 */ /* 0x000fe400078e0200 */
[----:B---3--:R-:W-:-:S04]  /*21140*/  @P1 IMAD.SHL.U32 R28, R15, 0x2, RZ ;  /* 0x000000020f1c1824 */ /* 0x008fc800078e00ff */
[----:B------:R-:W2:Y:S04]  /*21150*/  @P0 LDL R12, [R19+0x8] ;  /* 0x00000800130c0983 */ /* 0x000ea80000100800 */
[----:B0-----:R-:W3:Y:S01]  /*21160*/  @!P1 LDL.64 R4, [R29] ;  /* 0x000000001d049983 */ /* 0x001ee20000100a00 */
[----:B------:R-:W-:-:S04]  /*21170*/  @P1 LOP3.LUT R15, R7, 0x3f, RZ, 0x3c, !PT ;  /* 0x0000003f070f1812 */ /* 0x000fc800078e3cff */
[----:B------:R-:W-:Y:S02]  /*21180*/  @P1 SHF.L.U32 R15, R28, R15, RZ ;  /* 0x0000000f1c0f1219 */ /* 0x000fe400000006ff */
[----:B------:R0:W5:Y:S01]  /*21190*/  @P0 LDL.64 R28, [R19] ;  /* 0x00000000131c0983 */ /* 0x0001620000100a00 */
[----:B----4-:R-:W-:-:S04]  /*211a0*/  @P1 SHF.R.U64 R20, R20, R7, R21 ;  /* 0x0000000714141219 */ /* 0x010fc80000001215 */
[----:B------:R-:W-:Y:S02]  /*211b0*/  @P1 LOP3.LUT R15, R15, R20, RZ, 0xfc, !PT ;  /* 0x000000140f0f1212 */ /* 0x000fe400078efcff */
[----:B------:R-:W4:Y:S01]  /*211c0*/  @!P0 LDL.64 R20, [R19] ;  /* 0x0000000013148983 */ /* 0x000f220000100a00 */
[----:B------:R-:W-:Y:S02]  /*211d0*/  VIADD R32, R26, 0x32c ;  /* 0x0000032c1a207836 */ /* 0x000fe40000000000 */
[----:B------:R-:W-:-:S05]  /*211e0*/  IMAD.MOV.U32 R31, RZ, RZ, RZ ;  /* 0x000000ffff1f7224 */ /* 0x000fca00078e00ff */
[----:B------:R1:W-:Y:S01]  /*211f0*/  STG.E.64 desc[UR4][R2.64+0x900], R30 ;  /* 0x0009001e02007986 */ /* 0x0003e2000c101b04 */
[----:B------:R-:W-:Y:S01]  /*21200*/  LOP3.LUT R6, R6, 0x1fffffff, RZ, 0xc0, !PT ;  /* 0x1fffffff06067812 */ /* 0x000fe200078ec0ff */
[----:B-1----:R-:W-:Y:S01]  /*21210*/  VIADD R30, R26, 0x349 ;  /* 0x000003491a1e7836 */ /* 0x002fe20000000000 */
[----:B------:R-:W-:Y:S02]  /*21220*/  LOP3.LUT R22, R22, 0x1fffffff, RZ, 0xc0, !PT ;  /* 0x1fffffff16167812 */ /* 0x000fe400078ec0ff */
[----:B---3--:R-:W-:Y:S01]  /*21230*/  @!P1 SHF.R.U64 R15, R4, R7, R5 ;  /* 0x00000007040f9219 */ /* 0x008fe20000001205 */
[----:B------:R-:W-:Y:S01]  /*21240*/  IMAD.MOV.U32 R5, RZ, RZ, RZ ;  /* 0x000000ffff057224 */ /* 0x000fe200078e00ff */
[----:B------:R-:W-:Y:S01]  /*21250*/  LOP3.LUT R4, R8, 0x1fffffff, RZ, 0xc0, !PT ;  /* 0x1fffffff08047812 */ /* 0x000fe200078ec0ff */
[----:B--2---:R-:W-:Y:S01]  /*21260*/  @P0 IMAD.SHL.U32 R12, R12, 0x2, RZ ;  /* 0x000000020c0c0824 */ /* 0x004fe200078e00ff */
[----:B------:R-:W-:-:S03]  /*21270*/  LOP3.LUT R8, R32, 0x2c, RZ, 0xc0, !PT ;  /* 0x0000002c20087812 */ /* 0x000fc600078ec0ff */
[----:B------:R1:W-:Y:S01]  /*21280*/  STG.E.64 desc[UR4][R2.64+0xb00], R4 ;  /* 0x000b000402007986 */ /* 0x0003e2000c101b04 */
[----:B------:R-:W-:Y:S02]  /*21290*/  ISETP.GE.U32.AND P1, PT, R8, 0x24, PT ;  /* 0x000000240800780c */ /* 0x000fe40003f26070 */
[----:B-1----:R-:W-:Y:S02]  /*212a0*/  LOP3.LUT R4, R13, 0x1fffffff, RZ, 0xc0, !PT ;  /* 0x1fffffff0d047812 */ /* 0x002fe400078ec0ff */
[----:B------:R-:W-:-:S04]  /*212b0*/  @P0 LOP3.LUT R13, R11, 0x3f, RZ, 0x3c, !PT ;  /* 0x0000003f0b0d0812 */ /* 0x000fc800078e3cff */
[----:B0-----:R-:W-:Y:S02]  /*212c0*/  @P0 SHF.L.U32 R19, R12, R13, RZ ;  /* 0x0000000d0c130219 */ /* 0x001fe400000006ff */
[----:B------:R-:W-:Y:S01]  /*212d0*/  LEA.HI R13, R32, -R25, RZ, 0x1a ;  /* 0x80000019200d7211 */ /* 0x000fe200078fd0ff */
[----:B------:R5:W-:Y:S01]  /*212e0*/  STG.E.64 desc[UR4][R2.64+0xd00], R4 ;  /* 0x000d000402007986 */ /* 0x000be2000c101b04 */
[----:B------:R-:W-:Y:S01]  /*212f0*/  LOP3.LUT R12, R30, 0x29, RZ, 0xc0, !PT ;  /* 0x000000291e0c7812 */ /* 0x000fe200078ec0ff */
[----:B------:R-:W-:-:S03]  /*21300*/  IMAD.MOV.U32 R7, RZ, RZ, RZ ;  /* 0x000000ffff077224 */ /* 0x000fc600078e00ff */
[----:B------:R-:W-:Y:S02]  /*21310*/  ISETP.GE.U32.AND P2, PT, R12, 0x24, PT ;  /* 0x000000240c00780c */ /* 0x000fe40003f46070 */
[----:B-----5:R-:W-:Y:S01]  /*21320*/  @P0 SHF.R.U64 R4, R28, R11, R29 ;  /* 0x0000000b1c040219 */ /* 0x020fe2000000121d */
[--C-:B------:R-:W-:Y:S01]  /*21330*/  IMAD R28, R13, 0x8, R0.reuse ;  /* 0x000000080d1c7824 */ /* 0x100fe200078e0200 */
[----:B------:R-:W-:Y:S02]  /*21340*/  LEA.HI R5, R30, -R25, RZ, 0x1a ;  /* 0x800000191e057211 */ /* 0x000fe400078fd0ff */
[----:B------:R-:W-:Y:S02]  /*21350*/  @P0 LOP3.LUT R19, R19, R4, RZ, 0xfc, !PT ;  /* 0x0000000413130212 */ /* 0x000fe400078efcff */
[----:B------:R-:W2:Y:S01]  /*21360*/  @P1 LDL R13, [R28+0x8] ;  /* 0x000008001c0d1983 */ /* 0x000ea20000100800 */
[----:B----4-:R-:W-:Y:S01]  /*21370*/  @!P0 SHF.R.U64 R19, R20, R11, R21 ;  /* 0x0000000b14138219 */ /* 0x010fe20000001215 */
[----:B------:R-:W-:-:S02]  /*21380*/  IMAD R11, R5, 0x8, R0 ;  /* 0x00000008050b7824 */ /* 0x000fc400078e0200 */
[----:B------:R-:W3:Y:S04]  /*21390*/  @P1 LDL.64 R4, [R28] ;  /* 0x000000001c041983 */ /* 0x000ee80000100a00 */
[----:B------:R0:W-:Y:S04]  /*213a0*/  STG.E.64 desc[UR4][R2.64+0xc00], R6 ;  /* 0x000c000602007986 */ /* 0x0001e8000c101b04 */
[----:B------:R-:W4:Y:S04]  /*213b0*/  @P2 LDL R20, [R11+0x8] ;  /* 0x000008000b142983 */ /* 0x000f280000100800 */
[----:B------:R-:W5:Y:S01]  /*213c0*/  @!P1 LDL.64 R28, [R28] ;  /* 0x000000001c1c9983 */ /* 0x000f620000100a00 */
[----:B0-----:R-:W-:-:S05]  /*213d0*/  LOP3.LUT R6, R23, 0x1fffffff, RZ, 0xc0, !PT ;  /* 0x1fffffff17067812 */ /* 0x001fca00078ec0ff */
[----:B------:R0:W-:Y:S01]  /*213e0*/  STG.E.64 desc[UR4][R2.64+0xe00], R6 ;  /* 0x000e000602007986 */ /* 0x0001e2000c101b04 */
[----:B------:R-:W-:Y:S01]  /*213f0*/  IMAD.MOV.U32 R23, RZ, RZ, RZ ;  /* 0x000000ffff177224 */ /* 0x000fe200078e00ff */
[----:B0-----:R-:W-:-:S05]  /*21400*/  LOP3.LUT R6, R27, 0x1fffffff, RZ, 0xc0, !PT ;  /* 0x1fffffff1b067812 */ /* 0x001fca00078ec0ff */
[----:B------:R0:W-:Y:S04]  /*21410*/  STG.E.64 desc[UR4][R2.64+0x1000], R6 ;  /* 0x0010000602007986 */ /* 0x0001e8000c101b04 */
[----:B------:R1:W-:Y:S04]  /*21420*/  STG.E.64 desc[UR4][R2.64+0xf00], R22 ;  /* 0x000f001602007986 */ /* 0x0003e8000c101b04 */
[----:B0-----:R-:W5:Y:S01]  /*21430*/  @P2 LDL.64 R6, [R11] ;  /* 0x000000000b062983 */ /* 0x001f620000100a00 */
[----:B-1----:R-:W-:-:S05]  /*21440*/  LOP3.LUT R22, R14, 0x1fffffff, RZ, 0xc0, !PT ;  /* 0x1fffffff0e167812 */ /* 0x002fca00078ec0ff */
[----:B------:R0:W-:Y:S04]  /*21450*/  STG.E.64 desc[UR4][R2.64+0x1100], R22 ;  /* 0x0011001602007986 */ /* 0x0001e8000c101b04 */
[----:B0-----:R0:W5:Y:S01]  /*21460*/  @!P2 LDL.64 R22, [R11] ;  /* 0x000000000b16a983 */ /* 0x0011620000100a00 */
[----:B------:R-:W-:Y:S01]  /*21470*/  LOP3.LUT R30, R24, 0x1fffffff, RZ, 0xc0, !PT ;  /* 0x1fffffff181e7812 */ /* 0x000fe200078ec0ff */
[----:B------:R-:W-:-:S04]  /*21480*/  VIADD R14, R26, 0x366 ;  /* 0x000003661a0e7836 */ /* 0x000fc80000000000 */
[----:B------:R1:W-:Y:S01]  /*21490*/  STG.E.64 desc[UR4][R2.64+0x1200], R30 ;  /* 0x0012001e02007986 */ /* 0x0003e2000c101b04 */
[----:B------:R-:W-:Y:S01]  /*214a0*/  LOP3.LUT R10, R10, 0x1fffffff, RZ, 0xc0, !PT ;  /* 0x1fffffff0a0a7812 */ /* 0x000fe200078ec0ff */
[----:B0-----:R-:W-:Y:S01]  /*214b0*/  IMAD.MOV.U32 R11, RZ, RZ, RZ ;  /* 0x000000ffff0b7224 */ /* 0x001fe200078e00ff */
[----:B-1----:R-:W-:Y:S02]  /*214c0*/  LOP3.LUT R30, R16, 0x1fffffff, RZ, 0xc0, !PT ;  /* 0x1fffffff101e7812 */ /* 0x002fe400078ec0ff */
[----:B------:R-:W-:Y:S02]  /*214d0*/  @P1 LOP3.LUT R16, R8, 0x3f, RZ, 0x3c, !PT ;  /* 0x0000003f08101812 */ /* 0x000fe400078e3cff */
[----:B------:R0:W-:Y:S01]  /*214e0*/  STG.E.64 desc[UR4][R2.64+0x1700], R10 ;  /* 0x0017000a02007986 */ /* 0x0001e2000c101b04 */
[----:B------:R-:W-:-:S05]  /*214f0*/  LEA.HI R27, R14, -R25, RZ, 0x1a ;  /* 0x800000190e1b7211 */ /* 0x000fca00078fd0ff */
[----:B------:R-:W-:Y:S01]  /*21500*/  IMAD R27, R27, 0x8, R0 ;  /* 0x000000081b1b7824 */ /* 0x000fe200078e0200 */
[----:B0-----:R-:W-:-:S05]  /*21510*/  LOP3.LUT R10, R17, 0x1fffffff, RZ, 0xc0, !PT ;  /* 0x1fffffff110a7812 */ /* 0x001fca00078ec0ff */
[----:B------:R0:W-:Y:S01]  /*21520*/  STG.E.64 desc[UR4][R2.64+0x1800], R10 ;  /* 0x0018000a02007986 */ /* 0x0001e2000c101b04 */
[----:B------:R-:W-:Y:S01]  /*21530*/  LOP3.LUT R32, R18, 0x1fffffff, RZ, 0xc0, !PT ;  /* 0x1fffffff12207812 */ /* 0x000fe200078ec0ff */
[----:B0-----:R-:W-:Y:S02]  /*21540*/  VIADD R10, R26, 0x122 ;  /* 0x000001221a0a7836 */ /* 0x001fe40000000000 */
[----:B--2---:R-:W-:Y:S01]  /*21550*/  @P1 IMAD.SHL.U32 R13, R13, 0x2, RZ ;  /* 0x000000020d0d1824 */ /* 0x004fe200078e00ff */
[----:B---3--:R-:W-:-:S04]  /*21560*/  @P1 SHF.R.U64 R5, R4, R8, R5 ;  /* 0x0000000804051219 */ /* 0x008fc80000001205 */
[----:B------:R-:W-:Y:S02]  /*21570*/  @P1 SHF.L.U32 R16, R13, R16, RZ ;  /* 0x000000100d101219 */ /* 0x000fe400000006ff */
[----:B------:R-:W-:Y:S02]  /*21580*/  LOP3.LUT R4, R14, 0x26, RZ, 0xc0, !PT ;  /* 0x000000260e047812 */ /* 0x000fe400078ec0ff */
[----:B------:R-:W-:Y:S01]  /*21590*/  @P1 LOP3.LUT R5, R16, R5, RZ, 0xfc, !PT ;  /* 0x0000000510051212 */ /* 0x000fe200078efcff */
[----:B------:R-:W-:Y:S01]  /*215a0*/  VIADD R16, R26, 0x244 ;  /* 0x000002441a107836 */ /* 0x000fe20000000000 */
[----:B------:R-:W-:Y:S01]  /*215b0*/  ISETP.GE.U32.AND P3, PT, R4, 0x24, PT ;  /* 0x000000240400780c */ /* 0x000fe20003f66070 */
[----:B----4-:R-:W-:Y:S01]  /*215c0*/  @P2 IMAD.SHL.U32 R20, R20, 0x2, RZ ;  /* 0x0000000214142824 */ /* 0x010fe200078e00ff */
[----:B------:R-:W-:Y:S02]  /*215d0*/  @P2 LOP3.LUT R13, R12, 0x3f, RZ, 0x3c, !PT ;  /* 0x0000003f0c0d2812 */ /* 0x000fe400078e3cff */
[----:B-----5:R-:W-:-:S02]  /*215e0*/  @!P1 SHF.R.U64 R5, R28, R8, R29 ;  /* 0x000000081c059219 */ /* 0x020fc4000000121d */
[----:B------:R-:W-:Y:S02]  /*215f0*/  LOP3.LUT R8, R16, 0x24, RZ, 0xc0, !PT ;  /* 0x0000002410087812 */ /* 0x000fe400078ec0ff */
[----:B------:R-:W-:Y:S02]  /*21600*/  @P2 SHF.L.U32 R13, R20, R13, RZ ;  /* 0x0000000d140d2219 */ /* 0x000fe400000006ff */
[----:B------:R-:W-:Y:S02]  /*21610*/  ISETP.NE.AND P0, PT, R8, 0x24, PT ;  /* 0x000000240800780c */ /* 0x000fe40003f05270 */
[----:B------:R-:W-:Y:S01]  /*21620*/  LEA.HI R21, R16, -R25, RZ, 0x1a ;  /* 0x8000001910157211 */ /* 0x000fe200078fd0ff */
[----:B------:R-:W2:Y:S01]  /*21630*/  @P3 LDL R11, [R27+0x8] ;  /* 0x000008001b0b3983 */ /* 0x000ea20000100800 */
[----:B------:R-:W-:Y:S01]  /*21640*/  LOP3.LUT R20, R15, 0x1fffffff, RZ, 0xc0, !PT ;  /* 0x1fffffff0f147812 */ /* 0x000fe200078ec0ff */
[----:B------:R-:W-:Y:S01]  /*21650*/  IMAD.MOV.U32 R15, RZ, RZ, RZ ;  /* 0x000000ffff0f7224 */ /* 0x000fe200078e00ff */
[----:B------:R-:W-:Y:S01]  /*21660*/  LOP3.LUT R14, R9, 0x1fffffff, RZ, 0xc0, !PT ;  /* 0x1fffffff090e7812 */ /* 0x000fe200078ec0ff */
[----:B------:R-:W-:Y:S01]  /*21670*/  IMAD R21, R21, 0x8, R0 ;  /* 0x0000000815157824 */ /* 0x000fe200078e0200 */
[----:B------:R-:W3:Y:S04]  /*21680*/  @P3 LDL.64 R16, [R27] ;  /* 0x000000001b103983 */ /* 0x000ee80000100a00 */
[----:B------:R0:W-:Y:S04]  /*21690*/  STG.E.64 desc[UR4][R2.64+0x1900], R14 ;  /* 0x0019000e02007986 */ /* 0x0001e8000c101b04 */
[----:B------:R-:W4:Y:S04]  /*216a0*/  @!P0 LDL R9, [R21+0x4] ;  /* 0x0000040015098983 */ /* 0x000f280000100800 */
[----:B0-----:R-:W5:Y:S01]  /*216b0*/  @P0 LDL.64 R14, [R21] ;  /* 0x00000000150e0983 */ /* 0x001f620000100a00 */
[----:B------:R-:W-:Y:S01]  /*216c0*/  @P2 SHF.R.U64 R6, R6, R12, R7 ;  /* 0x0000000c06062219 */ /* 0x000fe20000001207 */
[----:B------:R-:W-:-:S02]  /*216d0*/  VIADD R7, R26, 0x261 ;  /* 0x000002611a077836 */ /* 0x000fc40000000000 */
[----:B------:R-:W-:Y:S01]  /*216e0*/  VIADD R26, R26, 0x383 ;  /* 0x000003831a1a7836 */ /* 0x000fe20000000000 */
[----:B------:R-:W-:Y:S02]  /*216f0*/  @P2 LOP3.LUT R6, R13, R6, RZ, 0xfc, !PT ;  /* 0x000000060d062212 */ /* 0x000fe400078efcff */
[-C--:B------:R-:W-:Y:S02]  /*21700*/  LEA.HI R13, R10, -R25.reuse, RZ, 0x1a ;  /* 0x800000190a0d7211 */ /* 0x080fe400078fd0ff */
[-C--:B------:R-:W-:Y:S02]  /*21710*/  LEA.HI R29, R7, -R25.reuse, RZ, 0x1a ;  /* 0x80000019071d7211 */ /* 0x080fe400078fd0ff */
[----:B------:R-:W-:Y:S01]  /*21720*/  LEA.HI R25, R26, -R25, RZ, 0x1a ;  /* 0x800000191a197211 */ /* 0x000fe200078fd0ff */
[--C-:B------:R-:W-:Y:S02]  /*21730*/  IMAD R24, R13, 0x8, R0.reuse ;  /* 0x000000080d187824 */ /* 0x100fe400078e0200 */
[----:B------:R-:W-:-:S02]  /*21740*/  IMAD R18, R29, 0x8, R0 ;  /* 0x000000081d127824 */ /* 0x000fc400078e0200 */
[----:B------:R-:W-:Y:S02]  /*21750*/  IMAD R0, R25, 0x8, R0 ;  /* 0x0000000819007824 */ /* 0x000fe400078e0200 */
[----:B------:R-:W4:Y:S04]  /*21760*/  LDL.64 R24, [R24] ;  /* 0x0000000018187983 */ /* 0x000f280000100a00 */
[----:B------:R-:W5:Y:S01]  /*21770*/  LDL.64 R28, [R0] ;  /* 0x00000000001c7983 */ /* 0x000f620000100a00 */
[----:B------:R-:W-:-:S03]  /*21780*/  @!P2 SHF.R.U64 R6, R22, R12, R23 ;  /* 0x0000000c1606a219 */ /* 0x000fc60000001217 */
[----:B------:R0:W5:Y:S04]  /*21790*/  @!P0 LDL R22, [R21+0x8] ;  /* 0x0000080015168983 */ /* 0x0001680000100800 */
[----:B------:R-:W4:Y:S01]  /*217a0*/  @!P3 LDL.64 R12, [R27] ;  /* 0x000000001b0cb983 */ /* 0x000f220000100a00 */
[----:B0-----:R-:W-:-:S05]  /*217b0*/  IMAD.MOV.U32 R21, RZ, RZ, RZ ;  /* 0x000000ffff157224 */ /* 0x001fca00078e00ff */
[----:B------:R0:W-:Y:S04]  /*217c0*/  STG.E.64 desc[UR4][R2.64+0x1a00], R20 ;  /* 0x001a001402007986 */ /* 0x0001e8000c101b04 */
[----:B0-----:R0:W5:Y:S04]  /*217d0*/  LDL.64 R20, [R18] ;  /* 0x0000000012147983 */ /* 0x0011680000100a00 */
[----:B------:R-:W-:Y:S01]  /*217e0*/  STG.E.64 desc[UR4][R2.64+0x1300], R30 ;  /* 0x0013001e02007986 */ /* 0x000fe2000c101b04 */
[----:B0-----:R-:W-:Y:S01]  /*217f0*/  LOP3.LUT R18, R19, 0x1fffffff, RZ, 0xc0, !PT ;  /* 0x1fffffff13127812 */ /* 0x001fe200078ec0ff */
[----:B------:R-:W-:-:S05]  /*21800*/  IMAD.MOV.U32 R19, RZ, RZ, RZ ;  /* 0x000000ffff137224 */ /* 0x000fca00078e00ff */
[----:B------:R0:W-:Y:S01]  /*21810*/  STG.E.64 desc[UR4][R2.64+0x1b00], R18 ;  /* 0x001b001202007986 */ /* 0x0001e2000c101b04 */
[----:B------:R-:W-:Y:S02]  /*21820*/  LOP3.LUT R7, R7, 0x21, RZ, 0xc0, !PT ;  /* 0x0000002107077812 */ /* 0x000fe400078ec0ff */
[----:B0-----:R-:W-:Y:S02]  /*21830*/  LOP3.LUT R18, R5, 0x1fffffff, RZ, 0xc0, !PT ;  /* 0x1fffffff05127812 */ /* 0x001fe400078ec0ff */
[----:B------:R-:W-:Y:S01]  /*21840*/  LOP3.LUT R5, R10, 0x22, RZ, 0xc0, !PT ;  /* 0x000000220a057812 */ /* 0x000fe200078ec0ff */
[----:B------:R-:W-:Y:S02]  /*21850*/  IMAD.MOV.U32 R33, RZ, RZ, RZ ;  /* 0x000000ffff217224 */ /* 0x000fe400078e00ff */
[----:B------:R-:W-:Y:S04]  /*21860*/  STG.E.64 desc[UR4][R2.64+0x1c00], R18 ;  /* 0x001c001202007986 */ /* 0x000fe8000c101b04 */
[----:B------:R-:W-:Y:S01]  /*21870*/  STG.E.64 desc[UR4][R2.64+0x1600], R32 ;  /* 0x0016002002007986 */ /* 0x000fe2000c101b04 */
[----:B--2---:R-:W-:Y:S01]  /*21880*/  @P3 IMAD.SHL.U32 R30, R11, 0x2, RZ ;  /* 0x000000020b1e3824 */ /* 0x004fe200078e00ff */
[----:B------:R-:W-:-:S04]  /*21890*/  @P3 LOP3.LUT R11, R4, 0x3f, RZ, 0x3c, !PT ;  /* 0x0000003f040b3812 */ /* 0x000fc800078e3cff */
[----:B------:R-:W-:Y:S02]  /*218a0*/  @P3 SHF.L.U32 R11, R30, R11, RZ ;  /* 0x0000000b1e0b3219 */ /* 0x000fe400000006ff */
[----:B---3--:R-:W-:-:S04]  /*218b0*/  @P3 SHF.R.U64 R30, R16, R4, R17 ;  /* 0x00000004101e3219 */ /* 0x008fc80000001211 */
[----:B------:R-:W-:Y:S02]  /*218c0*/  @P3 LOP3.LUT R11, R11, R30, RZ, 0xfc, !PT ;  /* 0x0000001e0b0b3212 */ /* 0x000fe400078efcff */
[----:B------:R-:W-:Y:S01]  /*218d0*/  LOP3.LUT R16, R6, 0x1fffffff, RZ, 0xc0, !PT ;  /* 0x1fffffff06107812 */ /* 0x000fe200078ec0ff */
[----:B------:R-:W-:-:S05]  /*218e0*/  IMAD.MOV.U32 R17, RZ, RZ, RZ ;  /* 0x000000ffff117224 */ /* 0x000fca00078e00ff */
[----:B------:R-:W-:Y:S01]  /*218f0*/  STG.E.64 desc[UR4][R2.64+0x1d00], R16 ;  /* 0x001d001002007986 */ /* 0x000fe2000c101b04 */
[----:B----4-:R-:W-:Y:S02]  /*21900*/  @!P3 SHF.R.U64 R11, R12, R4, R13 ;  /* 0x000000040c0bb219 */ /* 0x010fe4000000120d */
[----:B------:R-:W-:Y:S02]  /*21910*/  SHF.R.U64 R4, R24, R5, R25 ;  /* 0x0000000518047219 */ /* 0x000fe40000001219 */
[----:B------:R-:W-:Y:S02]  /*21920*/  LOP3.LUT R5, R26, 0x23, RZ, 0xc0, !PT ;  /* 0x000000231a057812 */ /* 0x000fe400078ec0ff */
[----:B-----5:R-:W-:Y:S02]  /*21930*/  @!P0 SHF.L.W.U32.HI R6, R9, 0x1c, R22 ;  /* 0x0000001c09068819 */ /* 0x020fe40000010e16 */
[----:B------:R-:W-:Y:S02]  /*21940*/  SHF.R.U64 R5, R28, R5, R29 ;  /* 0x000000051c057219 */ /* 0x000fe4000000121d */
[----:B------:R-:W-:Y:S01]  /*21950*/  @P0 SHF.R.U64 R6, R14, R8, R15 ;  /* 0x000000080e060219 */ /* 0x000fe2000000120f */
[----:B------:R-:W-:Y:S01]  /*21960*/  IMAD.MOV.U32 R9, RZ, RZ, RZ ;  /* 0x000000ffff097224 */ /* 0x000fe200078e00ff */
[----:B------:R-:W-:Y:S01]  /*21970*/  LOP3.LUT R10, R11, 0x1fffffff, RZ, 0xc0, !PT ;  /* 0x1fffffff0b0a7812 */ /* 0x000fe200078ec0ff */
[----:B------:R-:W-:Y:S01]  /*21980*/  IMAD.MOV.U32 R11, RZ, RZ, RZ ;  /* 0x000000ffff0b7224 */ /* 0x000fe200078e00ff */
[----:B------:R-:W-:Y:S01]  /*21990*/  LOP3.LUT R12, R5, 0x1fffffff, RZ, 0xc0, !PT ;  /* 0x1fffffff050c7812 */ /* 0x000fe200078ec0ff */
[----:B------:R-:W-:Y:S01]  /*219a0*/  IMAD.MOV.U32 R5, RZ, RZ, RZ ;  /* 0x000000ffff057224 */ /* 0x000fe200078e00ff */
[----:B------:R-:W-:Y:S01]  /*219b0*/  LOP3.LUT R6, R6, 0x1fffffff, RZ, 0xc0, !PT ;  /* 0x1fffffff06067812 */ /* 0x000fe200078ec0ff */
[----:B------:R-:W-:Y:S01]  /*219c0*/  IMAD.MOV.U32 R13, RZ, RZ, RZ ;  /* 0x000000ffff0d7224 */ /* 0x000fe200078e00ff */
[----:B------:R-:W-:-:S02]  /*219d0*/  LOP3.LUT R4, R4, 0x1fffffff, RZ, 0xc0, !PT ;  /* 0x1fffffff04047812 */ /* 0x000fc400078ec0ff */
[----:B------:R-:W-:-:S04]  /*219e0*/  SHF.R.U64 R7, R20, R7, R21 ;  /* 0x0000000714077219 */ /* 0x000fc80000001215 */
[----:B------:R-:W-:Y:S01]  /*219f0*/  LOP3.LUT R8, R7, 0x1fffffff, RZ, 0xc0, !PT ;  /* 0x1fffffff07087812 */ /* 0x000fe200078ec0ff */
[----:B------:R-:W-:Y:S01]  /*21a00*/  IMAD.MOV.U32 R7, RZ, RZ, RZ ;  /* 0x000000ffff077224 */ /* 0x000fe200078e00ff */
[----:B------:R-:W-:Y:S04]  /*21a10*/  STG.E.64 desc[UR4][R2.64+0x1e00], R10 ;  /* 0x001e000a02007986 */ /* 0x000fe8000c101b04 */
[----:B------:R-:W-:Y:S04]  /*21a20*/  STG.E.64 desc[UR4][R2.64+0x1400], R6 ;  /* 0x0014000602007986 */ /* 0x000fe8000c101b04 */
[----:B------:R-:W-:Y:S04]  /*21a30*/  STG.E.64 desc[UR4][R2.64+0xa00], R4 ;  /* 0x000a000402007986 */ /* 0x000fe8000c101b04 */
[----:B------:R-:W-:Y:S04]  /*21a40*/  STG.E.64 desc[UR4][R2.64+0x1500], R8 ;  /* 0x0015000802007986 */ /* 0x000fe8000c101b04 */
[----:B------:R-:W-:Y:S01]  /*21a50*/  STG.E.64 desc[UR4][R2.64+0x1f00], R12 ;  /* 0x001f000c02007986 */ /* 0x000fe2000c101b04 */
[----:B------:R-:W-:Y:S05]  /*21a60*/  EXIT ;  /* 0x000000000000794d */ /* 0x000fea0003800000 */
.L_x_30:
[----:B------:R-:W0:Y:S02]  /*21a70*/  S2R R7, SR_TID.X ;  /* 0x0000000000077919 */ /* 0x000e240000002100 */
[----:B0-----:R-:W-:-:S04]  /*21a80*/  IMAD R23, R7, 0xe, RZ ;  /* 0x0000000e07177824 */ /* 0x001fc800078e02ff */
[----:B------:R-:W-:-:S05]  /*21a90*/  IMAD.WIDE.U32 R30, R23, 0x8, R4 ;  /* 0x00000008171e7825 */ /* 0x000fca00078e0004 */
[----:B------:R-:W2:Y:S04]  /*21aa0*/  LDG.E.64.CONSTANT R8, desc[UR4][R30.64] ;  /* 0x000000041e087981 */ /* 0x000ea8000c1e9b00 */
[----:B------:R-:W3:Y:S04]  /*21ab0*/  LDG.E.64.CONSTANT R10, desc[UR4][R30.64+0x8] ;  /* 0x000008041e0a7981 */ /* 0x000ee8000c1e9b00 */
[----:B------:R-:W4:Y:S04]  /*21ac0*/  LDG.E.64.CONSTANT R28, desc[UR4][R30.64+0x10] ;  /* 0x000010041e1c7981 */ /* 0x000f28000c1e9b00 */
[----:B------:R-:W5:Y:S01]  /*21ad0*/  LDG.E.64.CONSTANT R14, desc[UR4][R30.64+0x38] ;  /* 0x000038041e0e7981 */ /* 0x000f62000c1e9b00 */
        /* <DEDUP_REMOVED lines=9> */
[----:B--2---:R0:W-:Y:S04]  /*21b70*/  STL.64 [R17], R8 ;  /* 0x0000000811007387 */ /* 0x0041e80000100a00 */
[----:B---3--:R1:W-:Y:S04]  /*21b80*/  STL.64 [R17+0x8], R10 ;  /* 0x0000080a11007387 */ /* 0x0083e80000100a00 */
[----:B----4-:R2:W-:Y:S04]  /*21b90*/  STL.64 [R17+0x10], R28 ;  /* 0x0000101c11007387 */ /* 0x0105e80000100a00 */
[----:B0-----:R-:W3:Y:S04]  /*21ba0*/  LDG.E.64.CONSTANT R8, desc[UR4][R30.64+0x60] ;  /* 0x000060041e087981 */ /* 0x001ee8000c1e9b00 */
[----:B-1----:R-:W4:Y:S04]  /*21bb0*/  LDG.E.64.CONSTANT R10, desc[UR4][R30.64+0x68] ;  /* 0x000068041e0a7981 */ /* 0x002f28000c1e9b00 */
[----:B--2---:R-:W2:Y:S01]  /*21bc0*/  LDG.E.64.CONSTANT R28, desc[UR4][R30.64+0x70] ;  /* 0x000070041e1c7981 */ /* 0x004ea2000c1e9b00 */
[----:B------:R-:W-:-:S05]  /*21bd0*/  IMAD R16, R7, 0x380, RZ ;  /* 0x0000038007107824 */ /* 0x000fca00078e02ff */
[----:B------:R-:W-:-:S05]  /*21be0*/  LEA.HI R0, R16, -R23, RZ, 0x1a ;  /* 0x8000001710007211 */ /* 0x000fca00078fd0ff */
[----:B------:R-:W-:Y:S01]  /*21bf0*/  IMAD R25, R0, 0x8, R17 ;  /* 0x0000000800197824 */ /* 0x000fe200078e0211 */
[----:B-----5:R0:W-:Y:S01]  /*21c00*/  STL.64 [R17+0x38], R14 ;  /* 0x0000380e11007387 */ /* 0x0201e20000100a00 */
[----:B------:R-:W-:Y:S02]  /*21c10*/  VIADD R22, R16, 0x40 ;  /* 0x0000004010167836 */ /* 0x000fe40000000000 */
[----:B------:R-:W-:Y:S02]  /*21c20*/  IMAD R6, R0, 0x8, R25 ;  /* 0x0000000800067824 */ /* 0x000fe400078e0219 */
[----:B------:R-:W-:Y:S01]  /*21c30*/  VIADD R0, R16, 0x8c ;  /* 0x0000008c10007836 */ /* 0x000fe20000000000 */
[----:B------:R-:W-:Y:S01]  /*21c40*/  LEA.HI R22, R22, -R23, RZ, 0x1a ;  /* 0x8000001716167211 */ /* 0x000fe200078fd0ff */
[----:B0-----:R-:W-:-:S03]  /*21c50*/  VIADD R14, R16, 0xa8 ;  /* 0x000000a8100e7836 */ /* 0x001fc60000000000 */
[-C--:B------:R-:W-:Y:S01]  /*21c60*/  LEA.HI R0, R0, -R23.reuse, RZ, 0x1a ;  /* 0x8000001700007211 */ /* 0x080fe200078fd0ff */
[----:B------:R0:W-:Y:S01]  /*21c70*/  STL.64 [R17+0x58], R4 ;  /* 0x0000580411007387 */ /* 0x0001e20000100a00 */
[----:B------:R-:W-:Y:S01]  /*21c80*/  LEA.HI R14, R14, -R23, RZ, 0x1a ;  /* 0x800000170e0e7211 */ /* 0x000fe200078fd0ff */
[--C-:B------:R-:W-:Y:S02]  /*21c90*/  IMAD R22, R22, 0x8, R25.reuse ;  /* 0x0000000816167824 */ /* 0x100fe400078e0219 */
[----:B------:R-:W-:Y:S02]  /*21ca0*/  STL.64 [R17+0x18], R36 ;  /* 0x0000182411007387 */ /* 0x000fe40000100a00 */
[--C-:B------:R-:W-:Y:S02]  /*21cb0*/  IMAD R14, R14, 0x8, R25.reuse ;  /* 0x000000080e0e7824 */ /* 0x100fe400078e0219 */
[----:B------:R-:W-:Y:S01]  /*21cc0*/  STL.64 [R17+0x20], R34 ;  /* 0x0000202211007387 */ /* 0x000fe20000100a00 */
[----:B0-----:R-:W-:-:S03]  /*21cd0*/  IMAD R4, R0, 0x8, R25 ;  /* 0x0000000800047824 */ /* 0x001fc600078e0219 */
[----:B------:R-:W-:Y:S04]  /*21ce0*/  STL.64 [R17+0x28], R32 ;  /* 0x0000282011007387 */ /* 0x000fe80000100a00 */
[----:B------:R0:W-:Y:S04]  /*21cf0*/  STL.64 [R17+0x30], R12 ;  /* 0x0000300c11007387 */ /* 0x0001e80000100a00 */
[----:B------:R1:W-:Y:S04]  /*21d00*/  STL.64 [R17+0x40], R18 ;  /* 0x0000401211007387 */ /* 0x0003e80000100a00 */
[----:B------:R-:W-:Y:S04]  /*21d10*/  STL.64 [R17+0x48], R20 ;  /* 0x0000481411007387 */ /* 0x000fe80000100a00 */
[----:B------:R-:W-:Y:S04]  /*21d20*/  STL.64 [R17+0x50], R26 ;  /* 0x0000501a11007387 */ /* 0x000fe80000100a00 */
[----:B---3--:R3:W-:Y:S04]  /*21d30*/  STL.64 [R17+0x60], R8 ;  /* 0x0000600811007387 */ /* 0x0087e80000100a00 */
[----:B----4-:R4:W-:Y:S04]  /*21d40*/  STL.64 [R17+0x68], R10 ;  /* 0x0000680a11007387 */ /* 0x0109e80000100a00 */
[----:B--2---:R2:W-:Y:S04]  /*21d50*/  STL.64 [R17+0x70], R28 ;  /* 0x0000701c11007387 */ /* 0x0045e80000100a00 */
[----:B0-----:R-:W5:Y:S04]  /*21d60*/  LDL.64 R12, [R6] ;  /* 0x00000000060c7983 */ /* 0x001f680000100a00 */
[----:B-1----:R0:W5:Y:S01]  /*21d70*/  LDL R19, [R6+0x8] ;  /* 0x0000080006137983 */ /* 0x0021620000100800 */
[----:B---3--:R-:W-:-:S03]  /*21d80*/  VIADD R8, R16, 0xc4 ;  /* 0x000000c410087836 */ /* 0x008fc60000000000 */
[----:B----4-:R-:W3:Y:S04]  /*21d90*/  LDL.64 R10, [R22] ;  /* 0x00000000160a7983 */ /* 0x010ee80000100a00 */
[----:B--2---:R1:W2:Y:S04]  /*21da0*/  LDL R17, [R22+0x8] ;  /* 0x0000080016117983 */ /* 0x0042a80000100800 */
[----:B------:R-:W4:Y:S04]  /*21db0*/  LDL.64 R4, [R4] ;  /* 0x0000000004047983 */ /* 0x000f280000100a00 */
[----:B------:R-:W4:Y:S04]  /*21dc0*/  LDL R0, [R14+0x4] ;  /* 0x000004000e007983 */ /* 0x000f280000100800 */
[----:B------:R4:W4:Y:S01]  /*21dd0*/  LDL R15, [R14+0x8] ;  /* 0x000008000e0f7983 */ /* 0x0009220000100800 */
[----:B------:R-:W-:-:S05]  /*21de0*/  LEA.HI R8, R8, -R23, RZ, 0x1a ;  /* 0x8000001708087211 */ /* 0x000fca00078fd0ff */
[----:B------:R-:W-:-:S06]  /*21df0*/  IMAD R8, R8, 0x8, R25 ;  /* 0x0000000808087824 */ /* 0x000fcc00078e0219 */
[----:B------:R-:W4:Y:S01]  /*21e00*/  LDL.64 R8, [R8] ;  /* 0x0000000008087983 */ /* 0x000f220000100a00 */
[----:B0-----:R-:W-:-:S05]  /*21e10*/  VIADD R6, R16, 0xfc ;  /* 0x000000fc10067836 */ /* 0x001fca0000000000 */
[----:B------:R-:W-:Y:S01]  /*21e20*/  LEA.HI R6, R6, -R23, RZ, 0x1a ;  /* 0x8000001706067211 */ /* 0x000fe200078fd0ff */
[----:B------:R-:W-:-:S04]  /*21e30*/  IMAD.WIDE.U32 R2, R7, 0x8, R2 ;  /* 0x0000000807027825 */ /* 0x000fc800078e0002 */
[----:B------:R-:W-:-:S05]  /*21e40*/  IMAD R20, R6, 0x8, R25 ;  /* 0x0000000806147824 */ /* 0x000fca00078e0219 */
[----:B------:R-:W4:Y:S04]  /*21e50*/  LDL R18, [R20+0x4] ;  /* 0x0000040014127983 */ /* 0x000f280000100800 */
[----:B------:R0:W4:Y:S01]  /*21e60*/  LDL R29, [R20+0x8] ;  /* 0x00000800141d7983 */ /* 0x0001220000100800 */
[C---:B------:R-:W-:Y:S02]  /*21e70*/  VIADD R26, R16.reuse, 0x188 ;  /* 0x00000188101a7836 */ /* 0x040fe40000000000 */
[C---:B------:R-:W-:Y:S02]  /*21e80*/  VIADD R24, R16.reuse, 0x16c ;  /* 0x0000016c10187836 */ /* 0x040fe40000000000 */
[----:B------:R-:W-:Y:S02]  /*21e90*/  IMAD.MOV.U32 R7, RZ, RZ, RZ ;  /* 0x000000ffff077224 */ /* 0x000fe400078e00ff */
[----:B-1----:R-:W-:Y:S01]  /*21ea0*/  VIADD R22, R16, 0x150 ;  /* 0x0000015010167836 */ /* 0x002fe20000000000 */
[----:B------:R-:W-:Y:S01]  /*21eb0*/  LEA.HI R26, R26, -R23, RZ, 0x1a ;  /* 0x800000171a1a7211 */ /* 0x000fe200078fd0ff */
[----:B------:R-:W-:-:S02]  /*21ec0*/  VIADD R28, R16, 0x1dc ;  /* 0x000001dc101c7836 */ /* 0x000fc40000000000 */
[----:B------:R-:W-:Y:S01]  /*21ed0*/  IMAD.MOV.U32 R21, RZ, RZ, RZ ;  /* 0x000000ffff157224 */ /* 0x000fe200078e00ff */
[-C--:B------:R-:W-:Y:S01]  /*21ee0*/  LEA.HI R22, R22, -R23.reuse, RZ, 0x1a ;  /* 0x8000001716167211 */ /* 0x080fe200078fd0ff */
[----:B------:R-:W-:Y:S01]  /*21ef0*/  IMAD R26, R26, 0x8, R25 ;  /* 0x000000081a1a7824 */ /* 0x000fe200078e0219 */
[----:B------:R-:W-:Y:S02]  /*21f00*/  LEA.HI R28, R28, -R23, RZ, 0x1a ;  /* 0x800000171c1c7211 */ /* 0x000fe400078fd0ff */
[----:B-----5:R-:W-:Y:S02]  /*21f10*/  SHF.R.U64 R6, R12, 0x1c, R13 ;  /* 0x0000001c0c067819 */ /* 0x020fe4000000120d */
[----:B------:R-:W-:Y:S02]  /*21f20*/  SHF.L.W.U32.HI R19, R13, 0x8, R19 ;  /* 0x000000080d137819 */ /* 0x000fe40000010e13 */
[----:B---3--:R-:W-:Y:S02]  /*21f30*/  SHF.R.U64 R12, R10, 0x14, R11 ;  /* 0x000000140a0c7819 */ /* 0x008fe4000000120b */
[----:B------:R-:W-:-:S02]  /*21f40*/  LOP3.LUT R10, R19, 0xfffffff, RZ, 0xc0, !PT ;  /* 0x0fffffff130a7812 */ /* 0x000fc400078ec0ff */
[----:B--2---:R-:W-:Y:S01]  /*21f50*/  SHF.L.W.U32.HI R17, R11, 0x10, R17 ;  /* 0x000000100b117819 */ /* 0x004fe20000010e11 */
[----:B------:R-:W-:Y:S01]  /*21f60*/  IMAD.MOV.U32 R11, RZ, RZ, RZ ;  /* 0x000000ffff0b7224 */ /* 0x000fe200078e00ff */
[----:B----4-:R-:W-:Y:S02]  /*21f70*/  SHF.R.U64 R5, R4, 0xc, R5 ;  /* 0x0000000c04057819 */ /* 0x010fe40000001205 */
[----:B------:R-:W-:Y:S02]  /*21f80*/  LOP3.LUT R4, R12, 0xfffffff, RZ, 0xc0, !PT ;  /* 0x0fffffff0c047812 */ /* 0x000fe400078ec0ff */
[----:B------:R-:W-:Y:S02]  /*21f90*/  LOP3.LUT R14, R5, 0xfffffff, RZ, 0xc0, !PT ;  /* 0x0fffffff050e7812 */ /* 0x000fe400078ec0ff */
[----:B------:R-:W-:Y:S01]  /*21fa0*/  SHF.L.W.U32.HI R0, R0, 0x18, R15 ;  /* 0x0000001800007819 */ /* 0x000fe20000010e0f */
[----:B------:R-:W-:Y:S01]  /*21fb0*/  IMAD.MOV.U32 R5, RZ, RZ, RZ ;  /* 0x000000ffff057224 */ /* 0x000fe200078e00ff */
[----:B------:R1:W-:Y:S02]  /*21fc0*/  STG.E.64 desc[UR4][R2.64+0x200], R10 ;  /* 0x0002000a02007986 */ /* 0x0003e4000c101b04 */
[----:B0-----:R-:W-:Y:S01]  /*21fd0*/  LOP3.LUT R20, R0, 0xfffffff, RZ, 0xc0, !PT ;  /* 0x0fffffff00147812 */ /* 0x001fe200078ec0ff */
[----:B------:R-:W-:Y:S01]  /*21fe0*/  VIADD R0, R16, 0x118 ;  /* 0x0000011810007836 */ /* 0x000fe20000000000 */
[----:B------:R-:W-:Y:S01]  /*21ff0*/  LOP3.LUT R12, R17, 0xfffffff, RZ, 0xc0, !PT ;  /* 0x0fffffff110c7812 */ /* 0x000fe200078ec0ff */
[----:B------:R-:W-:Y:S01]  /*22000*/  IMAD.MOV.U32 R13, RZ, RZ, RZ ;  /* 0x000000ffff0d7224 */ /* 0x000fe200078e00ff */
[----:B------:R0:W-:Y:S01]  /*22010*/  STG.E.64 desc[UR4][R2.64+0x300], R4 ;  /* 0x0003000402007986 */ /* 0x0001e2000c101b04 */
[----:B------:R-:W-:Y:S01]  /*22020*/  IMAD.MOV.U32 R15, RZ, RZ, RZ ;  /* 0x000000ffff0f7224 */ /* 0x000fe200078e00ff */
[----:B------:R-:W-:Y:S01]  /*22030*/  LOP3.LUT R6, R6, 0xfffffff, RZ, 0xc0, !PT ;  /* 0x0fffffff06067812 */ /* 0x000fe200078ec0ff */
[----:B-1----:R-:W-:Y:S01]  /*22040*/  VIADD R10, R16, 0x134 ;  /* 0x00000134100a7836 */ /* 0x002fe20000000000 */
[----:B------:R1:W-:Y:S04]  /*22050*/  STG.E.64 desc[UR4][R2.64+0x400], R12 ;  /* 0x0004000c02007986 */ /* 0x0003e8000c101b04 */
[----:B------:R-:W-:-:S02]  /*22060*/  LEA.HI R10, R10, -R23, RZ, 0x1a ;  /* 0x800000170a0a7211 */ /* 0x000fc400078fd0ff */
[-C--:B0-----:R-:W-:Y:S01]  /*22070*/  LEA.HI R4, R0, -R23.reuse, RZ, 0x1a ;  /* 0x8000001700047211 */ /* 0x081fe200078fd0ff */
[----:B------:R0:W-:Y:S01]  /*22080*/  STG.E.64 desc[UR4][R2.64+0x500], R14 ;  /* 0x0005000e02007986 */ /* 0x0001e2000c101b04 */
[----:B------:R-:W-:Y:S01]  /*22090*/  SHF.R.U64 R8, R8, 0x4, R9 ;  /* 0x0000000408087819 */ /* 0x000fe20000001209 */
[--C-:B------:R-:W-:Y:S02]  /*220a0*/  IMAD R5, R10, 0x8, R25.reuse ;  /* 0x000000080a057824 */ /* 0x100fe400078e0219 */
[----:B------:R2:W-:Y:S01]  /*220b0*/  STG.E.64 desc[UR4][R2.64+0x100], R6 ;  /* 0x0001000602007986 */ /* 0x0005e2000c101b04 */
[----:B-1----:R-:W-:Y:S01]  /*220c0*/  LEA.HI R12, R24, -R23, RZ, 0x1a ;  /* 0x80000017180c7211 */ /* 0x002fe200078fd0ff */
[----:B------:R-:W-:Y:S02]  /*220d0*/  VIADD R0, R16, 0x214 ;  /* 0x0000021410007836 */ /* 0x000fe40000000000 */
[----:B------:R1:W-:Y:S01]  /*220e0*/  STG.E.64 desc[UR4][R2.64+0x600], R20 ;  /* 0x0006001402007986 */ /* 0x0003e2000c101b04 */
[----:B0-----:R-:W-:-:S03]  /*220f0*/  IMAD R14, R4, 0x8, R25 ;  /* 0x00000008040e7824 */ /* 0x001fc600078e0219 */
[----:B------:R-:W3:Y:S01]  /*22100*/  LDL R19, [R5+0x4] ;  /* 0x0000040005137983 */ /* 0x000ee20000100800 */
[C---:B------:R-:W-:Y:S02]  /*22110*/  VIADD R4, R16.reuse, 0x230 ;  /* 0x0000023010047836 */ /* 0x040fe40000000000 */
[----:B--2---:R-:W-:Y:S01]  /*22120*/  VIADD R6, R16, 0x1f8 ;  /* 0x000001f810067836 */ /* 0x004fe20000000000 */
[----:B------:R-:W3:Y:S01]  /*22130*/  LDL R24, [R5+0x8] ;  /* 0x0000080005187983 */ /* 0x000ee20000100800 */
[--C-:B------:R-:W-:Y:S02]  /*22140*/  IMAD R9, R12, 0x8, R25.reuse ;  /* 0x000000080c097824 */ /* 0x100fe400078e0219 */
[--C-:B------:R-:W-:Y:S01]  /*22150*/  IMAD R10, R22, 0x8, R25.reuse ;  /* 0x00000008160a7824 */ /* 0x100fe200078e0219 */
[-C--:B------:R-:W-:Y:S01]  /*22160*/  LEA.HI R6, R6, -R23.reuse, RZ, 0x1a ;  /* 0x8000001706067211 */ /* 0x080fe200078fd0ff */
[----:B------:R-:W-:Y:S01]  /*22170*/  IMAD R7, R28, 0x8, R25 ;  /* 0x000000081c077824 */ /* 0x000fe200078e0219 */
[-C--:B------:R-:W-:Y:S01]  /*22180*/  LEA.HI R22, R4, -R23.reuse, RZ, 0x1a ;  /* 0x8000001704167211 */ /* 0x080fe200078fd0ff */
[----:B------:R-:W2:Y:S01]  /*22190*/  LDL R17, [R9+0x8] ;  /* 0x0000080009117983 */ /* 0x000ea20000100800 */
[----:B-1----:R-:W-:-:S03]  /*221a0*/  LEA.HI R20, R0, -R23, RZ, 0x1a ;  /* 0x8000001700147211 */ /* 0x002fc600078fd0ff */
[----:B------:R0:W4:Y:S01]  /*221b0*/  LDL.64 R4, [R26] ;  /* 0x000000001a047983 */ /* 0x0001220000100a00 */
[----:B------:R-:W-:-:S03]  /*221c0*/  LOP3.LUT R12, R8, 0xfffffff, RZ, 0xc0, !PT ;  /* 0x0fffffff080c7812 */ /* 0x000fc600078ec0ff */
[----:B------:R-:W2:Y:S01]  /*221d0*/  LDL R0, [R9+0x4] ;  /* 0x0000040009007983 */ /* 0x000ea20000100800 */
[--C-:B------:R-:W-:Y:S02]  /*221e0*/  IMAD R28, R6, 0x8, R25.reuse ;  /* 0x00000008061c7824 */ /* 0x100fe400078e0219 */
[--C-:B------:R-:W-:Y:S01]  /*221f0*/  IMAD R8, R20, 0x8, R25.reuse ;  /* 0x0000000814087824 */ /* 0x100fe200078e0219 */
[----:B------:R-:W5:Y:S01]  /*22200*/  LDL.64 R10, [R10] ;  /* 0x000000000a0a7983 */ /* 0x000f620000100a00 */
[----:B------:R-:W-:-:S03]  /*22210*/  IMAD R30, R22, 0x8, R25 ;  /* 0x00000008161e7824 */ /* 0x000fc600078e0219 */
[----:B------:R-:W5:Y:S04]  /*22220*/  LDL.64 R14, [R14] ;  /* 0x000000000e0e7983 */ /* 0x000f680000100a00 */
[----:B------:R-:W5:Y:S04]  /*22230*/  LDL.64 R6, [R7] ;  /* 0x0000000007067983 */ /* 0x000f680000100a00 */
[----:B------:R-:W5:Y:S04]  /*22240*/  LDL.64 R8, [R8] ;  /* 0x0000000008087983 */ /* 0x000f680000100a00 */
[----:B------:R-:W5:Y:S04]  /*22250*/  LDL R22, [R30+0x4] ;  /* 0x000004001e167983 */ /* 0x000f680000100800 */
[----:B------:R1:W5:Y:S04]  /*22260*/  LDL R27, [R30+0x8] ;  /* 0x000008001e1b7983 */ /* 0x0003680000100800 */
[----:B------:R-:W5:Y:S04]  /*22270*/  LDL R20, [R28+0x4] ;  /* 0x000004001c147983 */ /* 0x000f680000100800 */
[----:B------:R1:W5:Y:S01]  /*22280*/  LDL R21, [R28+0x8] ;  /* 0x000008001c157983 */ /* 0x0003620000100800 */
[----:B------:R-:W-:Y:S01]  /*22290*/  SHF.L.W.U32.HI R18, R18, 0x4, R29 ;  /* 0x0000000412127819 */ /* 0x000fe20000010e1d */
[----:B0-----:R-:W-:-:S03]  /*222a0*/  VIADD R26, R16, 0x24c ;  /* 0x0000024c101a7836 */ /* 0x001fc60000000000 */
[----:B------:R-:W-:Y:S01]  /*222b0*/  LOP3.LUT R18, R18, 0xfffffff, RZ, 0xc0, !PT ;  /* 0x0fffffff12127812 */ /* 0x000fe200078ec0ff */
[----:B------:R-:W-:Y:S01]  /*222c0*/  IMAD.MOV.U32 R29, RZ, RZ, RZ ;  /* 0x000000ffff1d7224 */ /* 0x000fe200078e00ff */
[----:B------:R-:W-:Y:S01]  /*222d0*/  LEA.HI R26, R26, -R23, RZ, 0x1a ;  /* 0x800000171a1a7211 */ /* 0x000fe200078fd0ff */
[----:B------:R0:W-:Y:S04]  /*222e0*/  STG.E.64 desc[UR4][R2.64+0x700], R12 ;  /* 0x0007000c02007986 */ /* 0x0001e8000c101b04 */
[----:B------:R-:W-:-:S05]  /*222f0*/  IMAD R26, R26, 0x8, R25 ;  /* 0x000000081a1a7824 */ /* 0x000fca00078e0219 */
[----:B0-----:R-:W5:Y:S01]  /*22300*/  LDL.64 R12, [R26] ;  /* 0x000000001a0c7983 */ /* 0x001f620000100a00 */
[----:B---3--:R-:W-:Y:S02]  /*22310*/  SHF.L.W.U32.HI R24, R19, 0xc, R24 ;  /* 0x0000000c13187819 */ /* 0x008fe40000010e18 */
[----:B----4-:R-:W-:Y:S01]  /*22320*/  SHF.R.U64 R4, R4, 0x8, R5 ;  /* 0x0000000804047819 */ /* 0x010fe20000001205 */
[----:B------:R-:W-:Y:S01]  /*22330*/  IMAD.MOV.U32 R5, RZ, RZ, RZ ;  /* 0x000000ffff057224 */ /* 0x000fe200078e00ff */
[----:B--2---:R-:W-:Y:S02]  /*22340*/  SHF.L.W.U32.HI R0, R0, 0x14, R17 ;  /* 0x0000001400007819 */ /* 0x004fe40000010e11 */
[----:B------:R-:W-:Y:S02]  /*22350*/  LOP3.LUT R4, R4, 0xfffffff, RZ, 0xc0, !PT ;  /* 0x0fffffff04047812 */ /* 0x000fe400078ec0ff */
[----:B-----5:R-:W-:Y:S02]  /*22360*/  SHF.R.U64 R11, R10, 0x10, R11 ;  /* 0x000000100a0b7819 */ /* 0x020fe4000000120b */
[----:B-1----:R-:W-:Y:S01]  /*22370*/  LOP3.LUT R30, R0, 0xfffffff, RZ, 0xc0, !PT ;  /* 0x0fffffff001e7812 */ /* 0x002fe200078ec0ff */
[----:B------:R-:W-:Y:S01]  /*22380*/  VIADD R0, R16, 0x268 ;  /* 0x0000026810007836 */ /* 0x000fe20000000000 */
[----:B------:R-:W-:-:S02]  /*22390*/  SHF.R.U64 R14, R14, 0x18, R15 ;  /* 0x000000180e0e7819 */ /* 0x000fc4000000120f */
[----:B------:R-:W-:Y:S01]  /*223a0*/  SHF.R.U64 R6, R6, 0x1c, R7 ;  /* 0x0000001c06067819 */ /* 0x000fe20000001207 */
[----:B------:R-:W-:Y:S01]  /*223b0*/  IMAD.MOV.U32 R15, RZ, RZ, RZ ;  /* 0x000000ffff0f7224 */ /* 0x000fe200078e00ff */
[----:B------:R-:W-:Y:S01]  /*223c0*/  LOP3.LUT R28, R11, 0xfffffff, RZ, 0xc0, !PT ;  /* 0x0fffffff0b1c7812 */ /* 0x000fe200078ec0ff */
[----:B------:R-:W-:Y:S01]  /*223d0*/  IMAD.MOV.U32 R11, RZ, RZ, RZ ;  /* 0x000000ffff0b7224 */ /* 0x000fe200078e00ff */
[----:B------:R-:W-:Y:S01]  /*223e0*/  LOP3.LUT R14, R14, 0xfffffff, RZ, 0xc0, !PT ;  /* 0x0fffffff0e0e7812 */ /* 0x000fe200078ec0ff */
[----:B------:R0:W-:Y:S01]  /*223f0*/  STG.E.64 desc[UR4][R2.64+0xe00], R4 ;  /* 0x000e000402007986 */ /* 0x0001e2000c101b04 */
[----:B------:R-:W-:Y:S01]  /*22400*/  LOP3.LUT R10, R24, 0xfffffff, RZ, 0xc0, !PT ;  /* 0x0fffffff180a7812 */ /* 0x000fe200078ec0ff */
[----:B------:R-:W-:Y:S01]  /*22410*/  IMAD.MOV.U32 R7, RZ, RZ, RZ ;  /* 0x000000ffff077224 */ /* 0x000fe200078e00ff */
[----:B------:R-:W-:Y:S02]  /*22420*/  LOP3.LUT R6, R6, 0xfffffff, RZ, 0xc0, !PT ;  /* 0x0fffffff06067812 */ /* 0x000fe400078ec0ff */
[----:B------:R-:W-:-:S02]  /*22430*/  SHF.R.U64 R9, R8, 0x14, R9 ;  /* 0x0000001408097819 */ /* 0x000fc40000001209 */
[----:B------:R-:W-:Y:S02]  /*22440*/  SHF.L.W.U32.HI R22, R22, 0x10, R27 ;  /* 0x0000001016167819 */ /* 0x000fe40000010e1b */
[----:B------:R-:W-:Y:S01]  /*22450*/  LEA.HI R0, R0, -R23, RZ, 0x1a ;  /* 0x8000001700007211 */ /* 0x000fe200078fd0ff */
[----:B------:R1:W-:Y:S01]  /*22460*/  STG.E.64 desc[UR4][R2.64+0xa00], R14 ;  /* 0x000a000e02007986 */ /* 0x0003e2000c101b04 */
[----:B0-----:R-:W-:-:S03]  /*22470*/  VIADD R4, R16, 0x284 ;  /* 0x0000028410047836 */ /* 0x001fc60000000000 */
[----:B------:R0:W-:Y:S01]  /*22480*/  STG.E.64 desc[UR4][R2.64+0xb00], R10 ;  /* 0x000b000a02007986 */ /* 0x0001e2000c101b04 */
[----:B------:R-:W-:-:S03]  /*22490*/  SHF.L.W.U32.HI R20, R20, 0x8, R21 ;  /* 0x0000000814147819 */ /* 0x000fc60000010e15 */
[----:B------:R2:W-:Y:S01]  /*224a0*/  STG.E.64 desc[UR4][R2.64+0x1100], R6 ;  /* 0x0011000602007986 */ /* 0x0005e2000c101b04 */
[----:B------:R-:W-:Y:S01]  /*224b0*/  IMAD.MOV.U32 R19, RZ, RZ, RZ ;  /* 0x000000ffff137224 */ /* 0x000fe200078e00ff */
[----:B-1----:R-:W-:Y:S01]  /*224c0*/  LOP3.LUT R14, R22, 0xfffffff, RZ, 0xc0, !PT ;  /* 0x0fffffff160e7812 */ /* 0x002fe200078ec0ff */
[----:B------:R-:W-:Y:S01]  /*224d0*/  VIADD R22, R16, 0x2f4 ;  /* 0x000002f410167836 */ /* 0x000fe20000000000 */
[----:B0-----:R-:W-:Y:S02]  /*224e0*/  LOP3.LUT R10, R9, 0xfffffff, RZ, 0xc0, !PT ;  /* 0x0fffffff090a7812 */ /* 0x001fe400078ec0ff */
[-C--:B--2---:R-:W-:Y:S01]  /*224f0*/  LEA.HI R6, R4, -R23.reuse, RZ, 0x1a ;  /* 0x8000001704067211 */ /* 0x084fe200078fd0ff */
[----:B------:R-:W-:Y:S02]  /*22500*/  IMAD R4, R0, 0x8, R25 ;  /* 0x0000000800047824 */ /* 0x000fe400078e0219 */
[----:B------:R-:W-:Y:S01]  /*22510*/  VIADD R0, R16, 0x32c ;  /* 0x0000032c10007836 */ /* 0x000fe20000000000 */
[----:B------:R-:W-:Y:S01]  /*22520*/  LOP3.LUT R8, R20, 0xfffffff, RZ, 0xc0, !PT ;  /* 0x0fffffff14087812 */ /* 0x000fe200078ec0ff */
[----:B------:R-:W-:Y:S01]  /*22530*/  IMAD.MOV.U32 R9, RZ, RZ, RZ ;  /* 0x000000ffff097224 */ /* 0x000fe200078e00ff */
[----:B------:R0:W-:Y:S01]  /*22540*/  STG.E.64 desc[UR4][R2.64+0x1300], R10 ;  /* 0x0013000a02007986 */ /* 0x0001e2000c101b04 */
[----:B------:R-:W-:Y:S01]  /*22550*/  VIADD R20, R16, 0x2d8 ;  /* 0x000002d810147836 */ /* 0x000fe20000000000 */
[----:B------:R-:W-:-:S02]  /*22560*/  LEA.HI R22, R22, -R23, RZ, 0x1a ;  /* 0x8000001716167211 */ /* 0x000fc400078fd0ff */
[-C--:B------:R-:W-:Y:S01]  /*22570*/  LEA.HI R0, R0, -R23.reuse, RZ, 0x1a ;  /* 0x8000001700007211 */ /* 0x080fe200078fd0ff */
[----:B------:R1:W-:Y:S01]  /*22580*/  STG.E.64 desc[UR4][R2.64+0x900], R18 ;  /* 0x0009001202007986 */ /* 0x0003e2000c101b04 */
[----:B------:R-:W-:-:S03]  /*22590*/  LEA.HI R20, R20, -R23, RZ, 0x1a ;  /* 0x8000001714147211 */ /* 0x000fc600078fd0ff */
[----:B------:R2:W-:Y:S04]  /*225a0*/  STG.E.64 desc[UR4][R2.64+0x1200], R8 ;  /* 0x0012000802007986 */ /* 0x0005e8000c101b04 */
[----:B------:R3:W-:Y:S01]  /*225b0*/  STG.E.64 desc[UR4][R2.64+0xc00], R28 ;  /* 0x000c001c02007986 */ /* 0x0007e2000c101b04 */
[--C-:B0-----:R-:W-:Y:S02]  /*225c0*/  IMAD R10, R6, 0x8, R25.reuse ;  /* 0x00000008060a7824 */ /* 0x101fe400078e0219 */
[C---:B------:R-:W-:Y:S01]  /*225d0*/  VIADD R6, R16.reuse, 0x348 ;  /* 0x0000034810067836 */ /* 0x040fe20000000000 */
[----:B------:R-:W4:Y:S01]  /*225e0*/  LDL R26, [R4+0x4] ;  /* 0x00000400041a7983 */ /* 0x000f220000100800 */
[----:B-1----:R-:W-:Y:S02]  /*225f0*/  VIADD R18, R16, 0x2bc ;  /* 0x000002bc10127836 */ /* 0x002fe40000000000 */
[--C-:B------:R-:W-:Y:S01]  /*22600*/  IMAD R5, R20, 0x8, R25.reuse ;  /* 0x0000000814057824 */ /* 0x100fe200078e0219 */
[----:B------:R-:W5:Y:S01]  /*22610*/  LDL.64 R10, [R10] ;  /* 0x000000000a0a7983 */ /* 0x000f620000100a00 */
[--C-:B--2---:R-:W-:Y:S01]  /*22620*/  IMAD R9, R22, 0x8, R25.reuse ;  /* 0x0000000816097824 */ /* 0x104fe200078e0219 */
[-C--:B------:R-:W-:Y:S01]  /*22630*/  LEA.HI R22, R6, -R23.reuse, RZ, 0x1a ;  /* 0x8000001706167211 */ /* 0x080fe200078fd0ff */
[----:B------:R-:W-:Y:S01]  /*22640*/  VIADD R8, R16, 0x310 ;  /* 0x0000031010087836 */ /* 0x000fe20000000000 */
[----:B------:R-:W4:Y:S01]  /*22650*/  LDL R27, [R4+0x8] ;  /* 0x00000800041b7983 */ /* 0x000f220000100800 */
[--C-:B---3--:R-:W-:Y:S01]  /*22660*/  IMAD R28, R0, 0x8, R25.reuse ;  /* 0x00000008001c7824 */ /* 0x108fe200078e0219 */
[-C--:B------:R-:W-:Y:S01]  /*22670*/  LEA.HI R18, R18, -R23.reuse, RZ, 0x1a ;  /* 0x8000001712127211 */ /* 0x080fe200078fd0ff */
[----:B------:R-:W-:Y:S01]  /*22680*/  VIADD R0, R16, 0x1a4 ;  /* 0x000001a410007836 */ /* 0x000fe20000000000 */
[-C--:B------:R-:W-:Y:S01]  /*22690*/  LEA.HI R20, R8, -R23.reuse, RZ, 0x1a ;  /* 0x8000001708147211 */ /* 0x080fe200078fd0ff */
[--C-:B------:R-:W-:Y:S01]  /*226a0*/  IMAD R29, R22, 0x8, R25.reuse ;  /* 0x00000008161d7824 */ /* 0x100fe200078e0219 */
[----:B------:R0:W-:Y:S01]  /*226b0*/  STG.E.64 desc[UR4][R2.64+0x1400], R14 ;  /* 0x0014000e02007986 */ /* 0x0001e2000c101b04 */
[--C-:B------:R-:W-:Y:S01]  /*226c0*/  IMAD R18, R18, 0x8, R25.reuse ;  /* 0x0000000812127824 */ /* 0x100fe200078e0219 */
[----:B------:R-:W-:Y:S01]  /*226d0*/  LEA.HI R22, R0, -R23, RZ, 0x1a ;  /* 0x8000001700167211 */ /* 0x000fe200078fd0ff */
[----:B------:R-:W-:Y:S01]  /*226e0*/  IMAD R7, R20, 0x8, R25 ;  /* 0x0000000814077824 */ /* 0x000fe200078e0219 */
[----:B------:R-:W2:Y:S01]  /*226f0*/  LDL.64 R4, [R5] ;  /* 0x0000000005047983 */ /* 0x000ea20000100a00 */
[----:B------:R-:W-:-:S02]  /*22700*/  VIADD R8, R16, 0xe0 ;  /* 0x000000e010087836 */ /* 0x000fc40000000000 */
[----:B------:R-:W-:Y:S01]  /*22710*/  VIADD R24, R16, 0x2a0 ;  /* 0x000002a010187836 */ /* 0x000fe20000000000 */
[----:B------:R-:W3:Y:S01]  /*22720*/  LDL R20, [R9+0x4] ;  /* 0x0000040009147983 */ /* 0x000ee20000100800 */
[----:B------:R-:W-:Y:S02]  /*22730*/  IMAD R17, R22, 0x8, R25 ;  /* 0x0000000816117824 */ /* 0x000fe400078e0219 */
[----:B------:R-:W-:Y:S01]  /*22740*/  VIADD R22, R16, 0x364 ;  /* 0x0000036410167836 */ /* 0x000fe20000000000 */
[----:B------:R-:W3:Y:S04]  /*22750*/  LDL.64 R6, [R7] ;  /* 0x0000000007067983 */ /* 0x000ee80000100a00 */
[----:B0-----:R-:W3:Y:S04]  /*22760*/  LDL R14, [R18+0x4] ;  /* 0x00000400120e7983 */ /* 0x001ee80000100800 */
[----:B------:R-:W3:Y:S01]  /*22770*/  LDL R15, [R18+0x8] ;  /* 0x00000800120f7983 */ /* 0x000ee20000100800 */
[----:B------:R-:W-:-:S02]  /*22780*/  LEA.HI R8, R8, -R23, RZ, 0x1a ;  /* 0x8000001708087211 */ /* 0x000fc400078fd0ff */
[-C--:B------:R-:W-:Y:S01]  /*22790*/  LEA.HI R24, R24, -R23.reuse, RZ, 0x1a ;  /* 0x8000001718187211 */ /* 0x080fe200078fd0ff */
[----:B------:R-:W3:Y:S01]  /*227a0*/  LDL R21, [R9+0x8] ;  /* 0x0000080009157983 */ /* 0x000ee20000100800 */
[----:B------:R-:W-:Y:S01]  /*227b0*/  LEA.HI R22, R22, -R23, RZ, 0x1a ;  /* 0x8000001716167211 */ /* 0x000fe200078fd0ff */
[--C-:B------:R-:W-:Y:S02]  /*227c0*/  IMAD R0, R8, 0x8, R25.reuse ;  /* 0x0000000808007824 */ /* 0x100fe400078e0219 */
[--C-:B------:R-:W-:Y:S01]  /*227d0*/  IMAD R16, R24, 0x8, R25.reuse ;  /* 0x0000000818107824 */ /* 0x100fe200078e0219 */
[----:B------:R-:W3:Y:S01]  /*227e0*/  LDL R18, [R28+0x4] ;  /* 0x000004001c127983 */ /* 0x000ee20000100800 */
[----:B------:R-:W-:-:S03]  /*227f0*/  IMAD R24, R22, 0x8, R25 ;  /* 0x0000000816187824 */ /* 0x000fc600078e0219 */
[----:B------:R-:W3:Y:S04]  /*22800*/  LDL.64 R8, [R29] ;  /* 0x000000001d087983 */ /* 0x000ee80000100a00 */
[----:B------:R-:W3:Y:S04]  /*22810*/  LDL R19, [R28+0x8] ;  /* 0x000008001c137983 */ /* 0x000ee80000100800 */
[----:B------:R-:W3:Y:S04]  /*22820*/  LDL R17, [R17+0x4] ;  /* 0x0000040011117983 */ /* 0x000ee80000100800 */
[----:B------:R-:W3:Y:S04]  /*22830*/  LDL R23, [R25+0x38] ;  /* 0x0000380019177983 */ /* 0x000ee80000100800 */
[----:B------:R-:W3:Y:S04]  /*22840*/  LDL R0, [R0+0x4] ;  /* 0x0000040000007983 */ /* 0x000ee80000100800 */
[----:B------:R-:W3:Y:S04]  /*22850*/  LDL R16, [R16+0x4] ;  /* 0x0000040010107983 */ /* 0x000ee80000100800 */
[----:B------:R0:W3:Y:S04]  /*22860*/  LDL R22, [R25] ;  /* 0x0000000019167983 */ /* 0x0000e80000100800 */
[----:B------:R-:W3:Y:S01]  /*22870*/  LDL R24, [R24+0x4] ;  /* 0x0000040018187983 */ /* 0x000ee20000100800 */
[----:B------:R-:W-:Y:S01]  /*22880*/  SHF.R.U64 R12, R12, 0xc, R13 ;  /* 0x0000000c0c0c7819 */ /* 0x000fe2000000120d */
[----:B------:R-:W-:-:S03]  /*22890*/  IMAD.MOV.U32 R13, RZ, RZ, RZ ;  /* 0x000000ffff0d7224 */ /* 0x000fc600078e00ff */
[----:B------:R-:W-:Y:S01]  /*228a0*/  LOP3.LUT R12, R12, 0xfffffff, RZ, 0xc0, !PT ;  /* 0x0fffffff0c0c7812 */ /* 0x000fe200078ec0ff */
[----:B------:R-:W-:Y:S02]  /*228b0*/  IMAD.MOV.U32 R31, RZ, RZ, RZ ;  /* 0x000000ffff1f7224 */ /* 0x000fe400078e00ff */
[----:B0-----:R-:W-:Y:S02]  /*228c0*/  IMAD.MOV.U32 R25, RZ, RZ, RZ ;  /* 0x000000ffff197224 */ /* 0x001fe400078e00ff */
[----:B------:R-:W-:Y:S04]  /*228d0*/  STG.E.64 desc[UR4][R2.64+0x1500], R12 ;  /* 0x0015000c02007986 */ /* 0x000fe8000c101b04 */
[----:B------:R-:W-:Y:S01]  /*228e0*/  STG.E.64 desc[UR4][R2.64+0xd00], R30 ;  /* 0x000d001e02007986 */ /* 0x000fe2000c101b04 */
[----:B-----5:R-:W-:-:S02]  /*228f0*/  SHF.R.U64 R11, R10, 0x4, R11 ;  /* 0x000000040a0b7819 */ /* 0x020fc4000000120b */
[----:B----4-:R-:W-:-:S04]  /*22900*/  SHF.L.W.U32.HI R26, R26, 0x18, R27 ;  /* 0x000000181a1a7819 */ /* 0x010fc80000010e1b */
[----:B------:R-:W-:Y:S02]  /*22910*/  LOP3.LUT R10, R26, 0xfffffff, RZ, 0xc0, !PT ;  /* 0x0fffffff1a0a7812 */ /* 0x000fe400078ec0ff */
[----:B--2---:R-:W-:Y:S02]  /*22920*/  SHF.R.U64 R5, R4, 0x18, R5 ;  /* 0x0000001804057819 */ /* 0x004fe40000001205 */
[----:B---3--:R-:W-:Y:S02]  /*22930*/  SHF.R.U64 R7, R6, 0x10, R7 ;  /* 0x0000001006077819 */ /* 0x008fe40000001207 */
[----:B------:R-:W-:Y:S02]  /*22940*/  SHF.L.W.U32.HI R15, R14, 0x4, R15 ;  /* 0x000000040e0f7819 */ /* 0x000fe40000010e0f */
[----:B------:R-:W-:Y:S01]  /*22950*/  LOP3.LUT R14, R11, 0xfffffff, RZ, 0xc0, !PT ;  /* 0x0fffffff0b0e7812 */ /* 0x000fe200078ec0ff */
[----:B------:R-:W-:Y:S01]  /*22960*/  IMAD.MOV.U32 R11, RZ, RZ, RZ ;  /* 0x000000ffff0b7224 */ /* 0x000fe200078e00ff */
[----:B------:R-:W-:-:S02]  /*22970*/  SHF.L.W.U32.HI R21, R20, 0xc, R21 ;  /* 0x0000000c14157819 */ /* 0x000fc40000010e15 */
[----:B------:R-:W-:Y:S01]  /*22980*/  LOP3.LUT R4, R15, 0xfffffff, RZ, 0xc0, !PT ;  /* 0x0fffffff0f047812 */ /* 0x000fe200078ec0ff */
[----:B------:R-:W-:Y:S01]  /*22990*/  IMAD.MOV.U32 R15, RZ, RZ, RZ ;  /* 0x000000ffff0f7224 */ /* 0x000fe200078e00ff */
[----:B------:R0:W-:Y:S01]  /*229a0*/  STG.E.64 desc[UR4][R2.64+0x1600], R10 ;  /* 0x0016000a02007986 */ /* 0x0001e2000c101b04 */
[----:B------:R-:W-:Y:S01]  /*229b0*/  LOP3.LUT R20, R5, 0xfffffff, RZ, 0xc0, !PT ;  /* 0x0fffffff05147812 */ /* 0x000fe200078ec0ff */
[----:B------:R-:W-:Y:S01]  /*229c0*/  IMAD.MOV.U32 R5, RZ, RZ, RZ ;  /* 0x000000ffff057224 */ /* 0x000fe200078e00ff */
[----:B------:R-:W-:Y:S02]  /*229d0*/  LOP3.LUT R6, R21, 0xfffffff, RZ, 0xc0, !PT ;  /* 0x0fffffff15067812 */ /* 0x000fe400078ec0ff */
[----:B------:R-:W-:Y:S01]  /*229e0*/  SHF.R.U64 R8, R8, 0x8, R9 ;  /* 0x0000000808087819 */ /* 0x000fe20000001209 */
[----:B------:R1:W-:Y:S01]  /*229f0*/  STG.E.64 desc[UR4][R2.64+0x1700], R14 ;  /* 0x0017000e02007986 */ /* 0x0003e2000c101b04 */
[----:B------:R-:W-:Y:S02]  /*22a00*/  SHF.L.W.U32.HI R18, R18, 0x14, R19 ;  /* 0x0000001412127819 */ /* 0x000fe40000010e13 */
[----:B0-----:R-:W-:Y:S01]  /*22a10*/  LOP3.LUT R10, R7, 0xfffffff, RZ, 0xc0, !PT ;  /* 0x0fffffff070a7812 */ /* 0x001fe200078ec0ff */
[----:B------:R-:W-:Y:S01]  /*22a20*/  IMAD.MOV.U32 R7, RZ, RZ, RZ ;  /* 0x000000ffff077224 */ /* 0x000fe200078e00ff */
[----:B------:R0:W-:Y:S01]  /*22a30*/  STG.E.64 desc[UR4][R2.64+0x1900], R4 ;  /* 0x0019000402007986 */ /* 0x0001e2000c101b04 */
[----:B------:R-:W-:Y:S01]  /*22a40*/  IMAD.MOV.U32 R21, RZ, RZ, RZ ;  /* 0x000000ffff157224 */ /* 0x000fe200078e00ff */
[----:B------:R-:W-:-:S02]  /*22a50*/  LOP3.LUT R12, R18, 0xfffffff, RZ, 0xc0, !PT ;  /* 0x0fffffff120c7812 */ /* 0x000fc400078ec0ff */
[----:B------:R2:W-:Y:S01]  /*22a60*/  STG.E.64 desc[UR4][R2.64+0x1b00], R6 ;  /* 0x001b000602007986 */ /* 0x0005e2000c101b04 */
[----:B-1----:R-:W-:Y:S01]  /*22a70*/  LOP3.LUT R14, R8, 0xfffffff, RZ, 0xc0, !PT ;  /* 0x0fffffff080e7812 */ /* 0x002fe200078ec0ff */
[----:B------:R-:W-:Y:S01]  /*22a80*/  IMAD.MOV.U32 R9, RZ, RZ, RZ ;  /* 0x000000ffff097224 */ /* 0x000fe200078e00ff */
[----:B------:R-:W-:Y:S01]  /*22a90*/  SHF.R.U32.HI R8, RZ, 0x4, R17 ;  /* 0x00000004ff087819 */ /* 0x000fe20000011611 */
[----:B------:R-:W-:Y:S01]  /*22aa0*/  IMAD.MOV.U32 R17, RZ, RZ, RZ ;  /* 0x000000ffff117224 */ /* 0x000fe200078e00ff */
[----:B------:R-:W-:Y:S02]  /*22ab0*/  LOP3.LUT R16, R16, 0xfffffff, RZ, 0xc0, !PT ;  /* 0x0fffffff10107812 */ /* 0x000fe400078ec0ff */
[----:B------:R-:W-:Y:S02]  /*22ac0*/  LOP3.LUT R22, R22, 0xfffffff, RZ, 0xc0, !PT ;  /* 0x0fffffff16167812 */ /* 0x000fe400078ec0ff */
[----:B0-----:R-:W-:Y:S02]  /*22ad0*/  LOP3.LUT R4, R0, 0xfffffff, RZ, 0xc0, !PT ;  /* 0x0fffffff00047812 */ /* 0x001fe400078ec0ff */
[----:B------:R-:W-:-:S02]  /*22ae0*/  SHF.R.U32.HI R24, RZ, 0x4, R24 ;  /* 0x00000004ff187819 */ /* 0x000fc40000011618 */
[----:B--2---:R-:W-:Y:S01]  /*22af0*/  LOP3.LUT R6, R23, 0xfffffff, RZ, 0xc0, !PT ;  /* 0x0fffffff17067812 */ /* 0x004fe200078ec0ff */
[----:B------:R-:W-:Y:S01]  /*22b00*/  IMAD.MOV.U32 R23, RZ, RZ, RZ ;  /* 0x000000ffff177224 */ /* 0x000fe200078e00ff */
        /* <DEDUP_REMOVED lines=11> */
.L_x_29:
        /* <DEDUP_REMOVED lines=16> */
[----:B--2---:R0:W-:Y:S04]  /*22cc0*/  STL.128 [R1+0x10], R8 ;  /* 0x0000100801007387 */ /* 0x0041e80000100c00 */
[----:B---3--:R1:W-:Y:S04]  /*22cd0*/  STL.128 [R1+0x20], R12 ;  /* 0x0000200c01007387 */ /* 0x0083e80000100c00 */
[----:B0-----:R-:W2:Y:S04]  /*22ce0*/  LDG.E.64.CONSTANT R8, desc[UR4][R24.64+0x50] ;  /* 0x0000500418087981 */ /* 0x001ea8000c1e9b00 */
[----:B------:R-:W2:Y:S04]  /*22cf0*/  LDG.E.64.CONSTANT R10, desc[UR4][R24.64+0x58] ;  /* 0x00005804180a7981 */ /* 0x000ea8000c1e9b00 */
[----:B-1----:R-:W3:Y:S04]  /*22d00*/  LDG.E.64.CONSTANT R12, desc[UR4][R24.64] ;  /* 0x00000004180c7981 */ /* 0x002ee8000c1e9b00 */
[----:B------:R-:W3:Y:S01]  /*22d10*/  LDG.E.64.CONSTANT R14, desc[UR4][R24.64+0x8] ;  /* 0x00000804180e7981 */ /* 0x000ee2000c1e9b00 */
[----:B------:R-:W-:-:S03]  /*22d20*/  VIADD R23, R22, 0x1f ;  /* 0x0000001f16177836 */ /* 0x000fc60000000000 */
[----:B----4-:R0:W-:Y:S02]  /*22d30*/  STL.128 [R1+0x30], R16 ;  /* 0x0000301001007387 */ /* 0x0101e40000100c00 */
[----:B------:R-:W-:-:S04]  /*22d40*/  LOP3.LUT R23, R23, 0x3f, RZ, 0xc0, !PT ;  /* 0x0000003f17177812 */ /* 0x000fc800078ec0ff */
[----:B------:R-:W-:Y:S01]  /*22d50*/  ISETP.GE.U32.AND P1, PT, R23, 0x22, PT ;  /* 0x000000221700780c */ /* 0x000fe20003f26070 */
[----:B-----5:R1:W-:Y:S04]  /*22d60*/  STL.128 [R1+0x40], R4 ;  /* 0x0000400401007387 */ /* 0x0203e80000100c00 */
[----:B0-----:R-:W4:Y:S04]  /*22d70*/  LDG.E.64.CONSTANT R16, desc[UR4][R24.64+0x60] ;  /* 0x0000600418107981 */ /* 0x001f28000c1e9b00 */
[----:B------:R-:W4:Y:S04]  /*22d80*/  LDG.E.64.CONSTANT R18, desc[UR4][R24.64+0x68] ;  /* 0x0000680418127981 */ /* 0x000f28000c1e9b00 */
[----:B-1----:R-:W5:Y:S04]  /*22d90*/  LDG.E.64.CONSTANT R4, desc[UR4][R24.64+0x70] ;  /* 0x0000700418047981 */ /* 0x002f68000c1e9b00 */
[----:B------:R-:W5:Y:S04]  /*22da0*/  LDG.E.64.CONSTANT R6, desc[UR4][R24.64+0x78] ;  /* 0x0000780418067981 */ /* 0x000f68000c1e9b00 */
[----:B------:R-:W5:Y:S04]  /*22db0*/  LDG.E.64.CONSTANT R24, desc[UR4][R24.64+0x80] ;  /* 0x0000800418187981 */ /* 0x000f68000c1e9b00 */
[----:B--2---:R0:W-:Y:S04]  /*22dc0*/  STL.128 [R1+0x50], R8 ;  /* 0x0000500801007387 */ /* 0x0041e80000100c00 */
[----:B---3--:R1:W-:Y:S04]  /*22dd0*/  STL.128 [R1], R12 ;  /* 0x0000000c01007387 */ /* 0x0083e80000100c00 */
[----:B0-----:R-:W2:Y:S01]  /*22de0*/  @P1 LDL.128 R8, [R1] ;  /* 0x0000000001081983 */ /* 0x001ea20000100c00 */
[----:B------:R-:W-:-:S03]  /*22df0*/  VIADD R26, R22, 0x3e ;  /* 0x0000003e161a7836 */ /* 0x000fc60000000000 */
[----:B-1----:R-:W3:Y:S02]  /*22e00*/  @!P1 LDL.64 R14, [R1] ;  /* 0x00000000010e9983 */ /* 0x002ee40000100a00 */
[----:B------:R-:W-:-:S05]  /*22e10*/  LEA.HI R27, R26, -R21, RZ, 0x1a ;  /* 0x800000151a1b7211 */ /* 0x000fca00078fd0ff */
[----:B------:R-:W-:Y:S01]  /*22e20*/  IMAD R27, R27, 0x8, R0 ;  /* 0x000000081b1b7824 */ /* 0x000fe200078e0200 */
[----:B----4-:R0:W-:Y:S04]  /*22e30*/  STL.128 [R1+0x60], R16 ;  /* 0x0000601001007387 */ /* 0x0101e80000100c00 */
[----:B-----5:R1:W-:Y:S04]  /*22e40*/  STL.128 [R1+0x70], R4 ;  /* 0x0000700401007387 */ /* 0x0203e80000100c00 */
[----:B------:R4:W-:Y:S01]  /*22e50*/  STL.64 [R1+0x80], R24 ;  /* 0x0000801801007387 */ /* 0x0009e20000100a00 */
[----:B------:R-:W-:Y:S01]  /*22e60*/  VIADD R28, R22, 0x5d ;  /* 0x0000005d161c7836 */ /* 0x000fe20000000000 */
[----:B--2---:R-:W-:-:S04]  /*22e70*/  LOP3.LUT R11, R26, 0x3e, RZ, 0xc0, !PT ;  /* 0x0000003e1a0b7812 */ /* 0x004fc800078ec0ff */
[----:B------:R-:W-:-:S13]  /*22e80*/  ISETP.GE.U32.AND P2, PT, R11, 0x22, PT ;  /* 0x000000220b00780c */ /* 0x000fda0003f46070 */
[----:B------:R-:W2:Y:S04]  /*22e90*/  @P2 LDL R26, [R27+0x8] ;  /* 0x000008001b1a2983 */ /* 0x000ea80000100800 */
[----:B0-----:R-:W5:Y:S04]  /*22ea0*/  @P2 LDL.64 R16, [R27] ;  /* 0x000000001b102983 */ /* 0x001f680000100a00 */
[----:B-1----:R-:W5:Y:S01]  /*22eb0*/  @!P2 LDL.64 R4, [R27] ;  /* 0x000000001b04a983 */ /* 0x002f620000100a00 */
[----:B----4-:R-:W-:-:S04]  /*22ec0*/  LOP3.LUT R24, R28, 0x3d, RZ, 0xc0, !PT ;  /* 0x0000003d1c187812 */ /* 0x010fc800078ec0ff */
[----:B------:R-:W-:Y:S02]  /*22ed0*/  ISETP.GE.U32.AND P3, PT, R24, 0x22, PT ;  /* 0x000000221800780c */ /* 0x000fe40003f66070 */
[----:B------:R-:W-:Y:S01]  /*22ee0*/  LEA.HI R29, R28, -R21, RZ, 0x1a ;  /* 0x800000151c1d7211 */ /* 0x000fe200078fd0ff */
[----:B------:R-:W-:Y:S01]  /*22ef0*/  VIADD R6, R22, 0x7c ;  /* 0x0000007c16067836 */ /* 0x000fe20000000000 */
[----:B------:R-:W-:-:S03]  /*22f00*/  @P1 SHF.R.U64 R9, R8, R23, R9 ;  /* 0x0000001708091219 */ /* 0x000fc60000001209 */
[----:B------:R-:W-:Y:S01]  /*22f10*/  IMAD R29, R29, 0x8, R0 ;  /* 0x000000081d1d7824 */ /* 0x000fe200078e0200 */
[----:B------:R-:W-:Y:S01]  /*22f20*/  LOP3.LUT R8, R6, 0x3c, RZ, 0xc0, !PT ;  /* 0x0000003c06087812 */ /* 0x000fe200078ec0ff */
[----:B------:R-:W-:Y:S01]  /*22f30*/  @P1 IMAD.SHL.U32 R10, R10, 0x2, RZ ;  /* 0x000000020a0a1824 */ /* 0x000fe200078e00ff */
[----:B------:R-:W-:Y:S02]  /*22f40*/  @P1 LOP3.LUT R7, R23, 0x3f, RZ, 0x3c, !PT ;  /* 0x0000003f17071812 */ /* 0x000fe400078e3cff */
[----:B------:R-:W-:Y:S01]  /*22f50*/  ISETP.GE.U32.AND P0, PT, R8, 0x22, PT ;  /* 0x000000220800780c */ /* 0x000fe20003f06070 */
[----:B------:R-:W4:Y:S01]  /*22f60*/  @P3 LDL R25, [R29+0x8] ;  /* 0x000008001d193983 */ /* 0x000f220000100800 */
[----:B------:R-:W-:Y:S02]  /*22f70*/  @P1 SHF.L.U32 R10, R10, R7, RZ ;  /* 0x000000070a0a1219 */ /* 0x000fe400000006ff */
[----:B------:R-:W-:Y:S01]  /*22f80*/  LEA.HI R7, R6, -R21, RZ, 0x1a ;  /* 0x8000001506077211 */ /* 0x000fe200078fd0ff */
[----:B------:R-:W4:Y:S01]  /*22f90*/  @P3 LDL.64 R18, [R29] ;  /* 0x000000001d123983 */ /* 0x000f220000100a00 */
[----:B------:R-:W-:-:S03]  /*22fa0*/  @P1 LOP3.LUT R10, R10, R9, RZ, 0xfc, !PT ;  /* 0x000000090a0a1212 */ /* 0x000fc600078efcff */
[----:B------:R-:W-:Y:S02]  /*22fb0*/  IMAD R28, R7, 0x8, R0 ;  /* 0x00000008071c7824 */ /* 0x000fe400078e0200 */
[----:B------:R0:W4:Y:S01]  /*22fc0*/  @!P3 LDL.64 R6, [R29] ;  /* 0x000000001d06b983 */ /* 0x0001220000100a00 */
[----:B---3--:R-:W-:-:S03]  /*22fd0*/  @!P1 SHF.R.U64 R10, R14, R23, R15 ;  /* 0x000000170e0a9219 */ /* 0x008fc6000000120f */
[----:B------:R-:W3:Y:S01]  /*22fe0*/  @P0 LDL R23, [R28+0x8] ;  /* 0x000008001c170983 */ /* 0x000ee20000100800 */
[----:B------:R-:W-:-:S03]  /*22ff0*/  @P2 LOP3.LUT R9, R11, 0x3f, RZ, 0x3c, !PT ;  /* 0x0000003f0b092812 */ /* 0x000fc600078e3cff */
[----:B------:R-:W3:Y:S01]  /*23000*/  @!P0 LDL.64 R14, [R28] ;  /* 0x000000001c0e8983 */ /* 0x000ee20000100a00 */
[----:B--2---:R-:W-:-:S05]  /*23010*/  @P2 IMAD.SHL.U32 R26, R26, 0x2, RZ ;  /* 0x000000021a1a2824 */ /* 0x004fca00078e00ff */
[----:B------:R-:W-:Y:S02]  /*23020*/  @P2 SHF.L.U32 R9, R26, R9, RZ ;  /* 0x000000091a092219 */ /* 0x000fe400000006ff */
[----:B------:R1:W2:Y:S01]  /*23030*/  @P0 LDL.64 R26, [R28] ;  /* 0x000000001c1a0983 */ /* 0x0002a20000100a00 */
[----:B-----5:R-:W-:-:S04]  /*23040*/  @P2 SHF.R.U64 R16, R16, R11, R17 ;  /* 0x0000000b10102219 */ /* 0x020fc80000001211 */
[----:B------:R-:W-:Y:S01]  /*23050*/  @P2 LOP3.LUT R9, R9, R16, RZ, 0xfc, !PT ;  /* 0x0000001009092212 */ /* 0x000fe200078efcff */
[----:B------:R-:W-:Y:S01]  /*23060*/  VIADD R16, R22, 0x9b ;  /* 0x0000009b16107836 */ /* 0x000fe20000000000 */
[----:B------:R-:W-:-:S04]  /*23070*/  @!P2 SHF.R.U64 R9, R4, R11, R5 ;  /* 0x0000000b0409a219 */ /* 0x000fc80000001205 */
[----:B------:R-:W-:-:S04]  /*23080*/  LOP3.LUT R4, R16, 0x3b, RZ, 0xc0, !PT ;  /* 0x0000003b10047812 */ /* 0x000fc800078ec0ff */
[----:B------:R-:W-:Y:S02]  /*23090*/  ISETP.GE.U32.AND P1, PT, R4, 0x22, PT ;  /* 0x000000220400780c */ /* 0x000fe40003f26070 */
[----:B0-----:R-:W-:-:S05]  /*230a0*/  LEA.HI R29, R16, -R21, RZ, 0x1a ;  /* 0x80000015101d7211 */ /* 0x001fca00078fd0ff */
[----:B------:R-:W-:-:S06]  /*230b0*/  IMAD R29, R29, 0x8, R0 ;  /* 0x000000081d1d7824 */ /* 0x000fcc00078e0200 */
[----:B------:R-:W5:Y:S01]  /*230c0*/  @P1 LDL R16, [R29+0x8] ;  /* 0x000008001d101983 */ /* 0x000f620000100800 */
[----:B----4-:R-:W-:Y:S01]  /*230d0*/  @P3 IMAD.SHL.U32 R30, R25, 0x2, RZ ;  /* 0x00000002191e3824 */ /* 0x010fe200078e00ff */
[----:B------:R-:W-:Y:S02]  /*230e0*/  @P3 LOP3.LUT R5, R24, 0x3f, RZ, 0x3c, !PT ;  /* 0x0000003f18053812 */ /* 0x000fe400078e3cff */
[----:B------:R-:W-:Y:S02]  /*230f0*/  @P3 SHF.R.U64 R18, R18, R24, R19 ;  /* 0x0000001812123219 */ /* 0x000fe40000001213 */
[----:B------:R-:W-:-:S04]  /*23100*/  @P3 SHF.L.U32 R5, R30, R5, RZ ;  /* 0x000000051e053219 */ /* 0x000fc800000006ff */
[----:B------:R-:W-:Y:S02]  /*23110*/  @P3 LOP3.LUT R5, R5, R18, RZ, 0xfc, !PT ;  /* 0x0000001205053212 */ /* 0x000fe400078efcff */
[----:B------:R-:W-:Y:S02]  /*23120*/  @!P3 SHF.R.U64 R5, R6, R24, R7 ;  /* 0x000000180605b219 */ /* 0x000fe40000001207 */
[----:B------:R-:W4:Y:S01]  /*23130*/  @P1 LDL.64 R24, [R29] ;  /* 0x000000001d181983 */ /* 0x000f220000100a00 */
[----:B---3--:R-:W-:Y:S01]  /*23140*/  @P0 IMAD.SHL.U32 R11, R23, 0x2, RZ ;  /* 0x00000002170b0824 */ /* 0x008fe200078e00ff */
[----:B------:R-:W-:Y:S01]  /*23150*/  @P0 LOP3.LUT R6, R8, 0x3f, RZ, 0x3c, !PT ;  /* 0x0000003f08060812 */ /* 0x000fe200078e3cff */
[----:B-1----:R-:W-:-:S03]  /*23160*/  VIADD R28, R22, 0xba ;  /* 0x000000ba161c7836 */ /* 0x002fc60000000000 */
[----:B------:R-:W-:Y:S02]  /*23170*/  @P0 SHF.L.U32 R11, R11, R6, RZ ;  /* 0x000000060b0b0219 */ /* 0x000fe400000006ff */
[----:B------:R-:W3:Y:S01]  /*23180*/  @!P1 LDL.64 R6, [R29] ;  /* 0x000000001d069983 */ /* 0x000ee20000100a00 */
[----:B------:R-:W-:-:S04]  /*23190*/  LOP3.LUT R18, R28, 0x3a, RZ, 0xc0, !PT ;  /* 0x0000003a1c127812 */ /* 0x000fc800078ec0ff */
[----:B------:R-:W-:Y:S02]  /*231a0*/  ISETP.GE.U32.AND P2, PT, R18, 0x22, PT ;  /* 0x000000221200780c */ /* 0x000fe40003f46070 */
[----:B------:R-:W-:-:S05]  /*231b0*/  LEA.HI R19, R28, -R21, RZ, 0x1a ;  /* 0x800000151c137211 */ /* 0x000fca00078fd0ff */
[----:B------:R-:W-:-:S06]  /*231c0*/  IMAD R19, R19, 0x8, R0 ;  /* 0x0000000813137824 */ /* 0x000fcc00078e0200 */
[----:B------:R-:W3:Y:S01]  /*231d0*/  @P2 LDL R17, [R19+0x8] ;  /* 0x0000080013112983 */ /* 0x000ee20000100800 */
[----:B--2---:R-:W-:-:S04]  /*231e0*/  @P0 SHF.R.U64 R26, R26, R8, R27 ;  /* 0x000000081a1a0219 */ /* 0x004fc8000000121b */
[----:B------:R-:W-:Y:S02]  /*231f0*/  @P0 LOP3.LUT R11, R11, R26, RZ, 0xfc, !PT ;  /* 0x0000001a0b0b0212 */ /* 0x000fe400078efcff */
[----:B------:R-:W2:Y:S01]  /*23200*/  @P2 LDL.64 R26, [R19] ;  /* 0x00000000131a2983 */ /* 0x000ea20000100a00 */
[----:B------:R-:W-:-:S03]  /*23210*/  @!P0 SHF.R.U64 R11, R14, R8, R15 ;  /* 0x000000080e0b8219 */ /* 0x000fc6000000120f */
[----:B------:R-:W2:Y:S01]  /*23220*/  @!P2 LDL.64 R14, [R19] ;  /* 0x00000000130ea983 */ /* 0x000ea20000100a00 */
[----:B------:R-:W-:Y:S01]  /*23230*/  @P1 LOP3.LUT R8, R4, 0x3f, RZ, 0x3c, !PT ;  /* 0x0000003f04081812 */ /* 0x000fe200078e3cff */
[----:B-----5:R-:W-:Y:S02]  /*23240*/  @P1 IMAD.SHL.U32 R23, R16, 0x2, RZ ;  /* 0x0000000210171824 */ /* 0x020fe400078e00ff */
[----:B------:R-:W-:-:S03]  /*23250*/  VIADD R16, R22, 0xd9 ;  /* 0x000000d916107836 */ /* 0x000fc60000000000 */
[----:B------:R-:W-:Y:S02]  /*23260*/  @P1 SHF.L.U32 R28, R23, R8, RZ ;  /* 0x00000008171c1219 */ /* 0x000fe400000006ff */
[----:B------:R-:W-:-:S04]  /*23270*/  LOP3.LUT R8, R16, 0x39, RZ, 0xc0, !PT ;  /* 0x0000003910087812 */ /* 0x000fc800078ec0ff */
[----:B------:R-:W-:Y:S02]  /*23280*/  ISETP.GE.U32.AND P0, PT, R8, 0x22, PT ;  /* 0x000000220800780c */ /* 0x000fe40003f06070 */
[----:B------:R-:W-:Y:S02]  /*23290*/  LEA.HI R23, R16, -R21, RZ, 0x1a ;  /* 0x8000001510177211 */ /* 0x000fe400078fd0ff */
[----:B----4-:R-:W-:-:S03]  /*232a0*/  @P1 SHF.R.U64 R25, R24, R4, R25 ;  /* 0x0000000418191219 */ /* 0x010fc60000001219 */
[----:B------:R-:W-:Y:S01]  /*232b0*/  IMAD R24, R23, 0x8, R0 ;  /* 0x0000000817187824 */ /* 0x000fe200078e0200 */
[----:B------:R-:W-:-:S05]  /*232c0*/  @P1 LOP3.LUT R16, R28, R25, RZ, 0xfc, !PT ;  /* 0x000000191c101212 */ /* 0x000fca00078efcff */
[----:B------:R-:W4:Y:S01]  /*232d0*/  @P0 LDL R19, [R24+0x8] ;  /* 0x0000080018130983 */ /* 0x000f220000100800 */
[----:B---3--:R-:W-:-:S03]  /*232e0*/  @!P1 SHF.R.U64 R16, R6, R4, R7 ;  /* 0x0000000406109219 */ /* 0x008fc60000001207 */
[----:B------:R-:W3:Y:S01]  /*232f0*/  @P0 LDL.64 R6, [R24] ;  /* 0x0000000018060983 */ /* 0x000ee20000100a00 */
[----:B------:R-:W-:Y:S01]  /*23300*/  @P2 LOP3.LUT R4, R18, 0x3f, RZ, 0x3c, !PT ;  /* 0x0000003f12042812 */ /* 0x000fe200078e3cff */
[----:B------:R-:W-:Y:S02]  /*23310*/  VIADD R28, R22, 0xf8 ;  /* 0x000000f8161c7836 */ /* 0x000fe40000000000 */
[----:B------:R-:W5:Y:S01]  /*23320*/  @!P0 LDL.64 R24, [R24] ;  /* 0x0000000018188983 */ /* 0x000f620000100a00 */
[----:B------:R-:W-:-:S05]  /*23330*/  @P2 IMAD.SHL.U32 R17, R17, 0x2, RZ ;  /* 0x0000000211112824 */ /* 0x000fca00078e00ff */
[----:B------:R-:W-:Y:S02]  /*23340*/  @P2 SHF.L.U32 R17, R17, R4, RZ ;  /* 0x0000000411112219 */ /* 0x000fe400000006ff */
[----:B------:R-:W-:-:S04]  /*23350*/  LOP3.LUT R4, R28, 0x38, RZ, 0xc0, !PT ;  /* 0x000000381c047812 */ /* 0x000fc800078ec0ff */
[----:B------:R-:W-:Y:S02]  /*23360*/  ISETP.GE.U32.AND P1, PT, R4, 0x22, PT ;  /* 0x000000220400780c */ /* 0x000fe40003f26070 */
[----:B------:R-:W-:-:S05]  /*23370*/  LEA.HI R23, R28, -R21, RZ, 0x1a ;  /* 0x800000151c177211 */ /* 0x000fca00078fd0ff */
[----:B------:R-:W-:-:S06]  /*23380*/  IMAD R23, R23, 0x8, R0 ;  /* 0x0000000817177824 */ /* 0x000fcc00078e0200 */
[----:B------:R-:W5:Y:S01]  /*23390*/  @!P1 LDL.64 R28, [R23] ;  /* 0x00000000171c9983 */ /* 0x000f620000100a00 */
[----:B--2---:R-:W-:-:S04]  /*233a0*/  @P2 SHF.R.U64 R26, R26, R18, R27 ;  /* 0x000000121a1a2219 */ /* 0x004fc8000000121b */
[----:B------:R-:W-:Y:S02]  /*233b0*/  @P2 LOP3.LUT R17, R17, R26, RZ, 0xfc, !PT ;  /* 0x0000001a11112212 */ /* 0x000fe400078efcff */
[----:B------:R-:W-:Y:S01]  /*233c0*/  @!P2 SHF.R.U64 R17, R14, R18, R15 ;  /* 0x000000120e11a219 */ /* 0x000fe2000000120f */
[----:B------:R-:W2:Y:S04]  /*233d0*/  @P1 LDL R26, [R23+0x8] ;  /* 0x00000800171a1983 */ /* 0x000ea80000100800 */
[----:B------:R-:W2:Y:S01]  /*233e0*/  @P1 LDL.64 R14, [R23] ;  /* 0x00000000170e1983 */ /* 0x000ea20000100a00 */
[----:B------:R-:W-:Y:S01]  /*233f0*/  @P0 LOP3.LUT R18, R8, 0x3f, RZ, 0x3c, !PT ;  /* 0x0000003f08120812 */ /* 0x000fe200078e3cff */
[----:B----4-:R-:W-:Y:S01]  /*23400*/  @P0 IMAD.SHL.U32 R19, R19, 0x2, RZ ;  /* 0x0000000213130824 */ /* 0x010fe200078e00ff */
[----:B---3--:R-:W-:Y:S01]  /*23410*/  @P0 SHF.R.U64 R7, R6, R8, R7 ;  /* 0x0000000806070219 */ /* 0x008fe20000001207 */
[----:B------:R-:W-:-:S03]  /*23420*/  VIADD R6, R22, 0x117 ;  /* 0x0000011716067836 */ /* 0x000fc60000000000 */
[----:B------:R-:W-:-:S04]  /*23430*/  @P0 SHF.L.U32 R18, R19, R18, RZ ;  /* 0x0000001213120219 */ /* 0x000fc800000006ff */
[----:B------:R-:W-:Y:S02]  /*23440*/  @P0 LOP3.LUT R19, R18, R7, RZ, 0xfc, !PT ;  /* 0x0000000712130212 */ /* 0x000fe400078efcff */
[----:B------:R-:W-:-:S04]  /*23450*/  LOP3.LUT R18, R6, 0x37, RZ, 0xc0, !PT ;  /* 0x0000003706127812 */ /* 0x000fc800078ec0ff */
[----:B------:R-:W-:Y:S02]  /*23460*/  ISETP.GE.U32.AND P2, PT, R18, 0x22, PT ;  /* 0x000000221200780c */ /* 0x000fe40003f46070 */
[----:B------:R-:W-:-:S05]  /*23470*/  LEA.HI R27, R6, -R21, RZ, 0x1a ;  /* 0x80000015061b7211 */ /* 0x000fca00078fd0ff */
[----:B------:R-:W-:Y:S01]  /*23480*/  IMAD R27, R27, 0x8, R0 ;  /* 0x000000081b1b7824 */ /* 0x000fe200078e0200 */
[----:B-----5:R-:W-:-:S05]  /*23490*/  @!P0 SHF.R.U64 R19, R24, R8, R25 ;  /* 0x0000000818138219 */ /* 0x020fca0000001219 */
[----:B------:R-:W3:Y:S04]  /*234a0*/  @P2 LDL R6, [R27+0x8] ;  /* 0x000008001b062983 */ /* 0x000ee80000100800 */
[----:B------:R-:W4:Y:S01]  /*234b0*/  @P2 LDL.64 R24, [R27] ;  /* 0x000000001b182983 */ /* 0x000f220000100a00 */
[----:B--2---:R-:W-:-:S03]  /*234c0*/  @P1 SHF.R.U64 R8, R14, R4, R15 ;  /* 0x000000040e081219 */ /* 0x004fc6000000120f */
[----:B------:R-:W2:Y:S01]  /*234d0*/  @!P2 LDL.64 R14, [R27] ;  /* 0x000000001b0ea983 */ /* 0x000ea20000100a00 */
[----:B------:R-:W-:Y:S01]  /*234e0*/  @P1 IMAD.SHL.U32 R26, R26, 0x2, RZ ;  /* 0x000000021a1a1824 */ /* 0x000fe200078e00ff */
[----:B------:R-:W-:-:S04]  /*234f0*/  @P1 LOP3.LUT R7, R4, 0x3f, RZ, 0x3c, !PT ;  /* 0x0000003f04071812 */ /* 0x000fc800078e3cff */
[----:B------:R-:W-:-:S04]  /*23500*/  @P1 SHF.L.U32 R7, R26, R7, RZ ;  /* 0x000000071a071219 */ /* 0x000fc800000006ff */
[----:B------:R-:W-:Y:S02]  /*23510*/  @P1 LOP3.LUT R7, R7, R8, RZ, 0xfc, !PT ;  /* 0x0000000807071212 */ /* 0x000fe400078efcff */
[----:B------:R-:W-:Y:S01]  /*23520*/  @!P1 SHF.R.U64 R7, R28, R4, R29 ;  /* 0x000000041c079219 */ /* 0x000fe2000000121d */
[----:B------:R-:W-:-:S05]  /*23530*/  VIADD R4, R22, 0x136 ;  /* 0x0000013616047836 */ /* 0x000fca0000000000 */
[----:B------:R-:W-:-:S04]  /*23540*/  LOP3.LUT R26, R4, 0x36, RZ, 0xc0, !PT ;  /* 0x00000036041a7812 */ /* 0x000fc800078ec0ff */
[----:B------:R-:W-:Y:S02]  /*23550*/  ISETP.GE.U32.AND P0, PT, R26, 0x22, PT ;  /* 0x000000221a00780c */ /* 0x000fe40003f06070 */
[----:B------:R-:W-:Y:S02]  /*23560*/  LEA.HI R23, R4, -R21, RZ, 0x1a ;  /* 0x8000001504177211 */ /* 0x000fe400078fd0ff */
[----:B------:R-:W-:-:S03]  /*23570*/  @P2 LOP3.LUT R4, R18, 0x3f, RZ, 0x3c, !PT ;  /* 0x0000003f12042812 */ /* 0x000fc600078e3cff */
[----:B------:R-:W-:-:S06]  /*23580*/  IMAD R28, R23, 0x8, R0 ;  /* 0x00000008171c7824 */ /* 0x000fcc00078e0200 */
[----:B------:R-:W5:Y:S01]  /*23590*/  @P0 LDL R8, [R28+0x8] ;  /* 0x000008001c080983 */ /* 0x000f620000100800 */
[----:B------:R-:W-:Y:S02]  /*235a0*/  VIADD R30, R22, 0x155 ;  /* 0x00000155161e7836 */ /* 0x000fe40000000000 */
[----:B---3--:R-:W-:Y:S01]  /*235b0*/  @P2 IMAD.SHL.U32 R29, R6, 0x2, RZ ;  /* 0x00000002061d2824 */ /* 0x008fe200078e00ff */
[----:B----4-:R-:W-:-:S04]  /*235c0*/  @P2 SHF.R.U64 R25, R24, R18, R25 ;  /* 0x0000001218192219 */ /* 0x010fc80000001219 */
[----:B------:R-:W-:-:S04]  /*235d0*/  @P2 SHF.L.U32 R4, R29, R4, RZ ;  /* 0x000000041d042219 */ /* 0x000fc800000006ff */
[----:B------:R-:W-:Y:S02]  /*235e0*/  @P2 LOP3.LUT R6, R4, R25, RZ, 0xfc, !PT ;  /* 0x0000001904062212 */ /* 0x000fe400078efcff */
[----:B------:R-:W3:Y:S01]  /*235f0*/  @P0 LDL.64 R24, [R28] ;  /* 0x000000001c180983 */ /* 0x000ee20000100a00 */
[----:B------:R-:W-:-:S04]  /*23600*/  LOP3.LUT R4, R30, 0x35, RZ, 0xc0, !PT ;  /* 0x000000351e047812 */ /* 0x000fc800078ec0ff */
[----:B------:R-:W-:Y:S02]  /*23610*/  ISETP.GE.U32.AND P1, PT, R4, 0x22, PT ;  /* 0x000000220400780c */ /* 0x000fe40003f26070 */
[----:B------:R-:W-:-:S05]  /*23620*/  LEA.HI R23, R30, -R21, RZ, 0x1a ;  /* 0x800000151e177211 */ /* 0x000fca00078fd0ff */
[----:B------:R-:W-:-:S06]  /*23630*/  IMAD R23, R23, 0x8, R0 ;  /* 0x0000000817177824 */ /* 0x000fcc00078e0200 */
[----:B------:R-:W4:Y:S01]  /*23640*/  @P1 LDL.64 R30, [R23] ;  /* 0x00000000171e1983 */ /* 0x000f220000100a00 */
[----:B--2---:R-:W-:-:S03]  /*23650*/  @!P2 SHF.R.U64 R6, R14, R18, R15 ;  /* 0x000000120e06a219 */ /* 0x004fc6000000120f */
[----:B------:R0:W2:Y:S04]  /*23660*/  @!P0 LDL.64 R14, [R28] ;  /* 0x000000001c0e8983 */ /* 0x0000a80000100a00 */
[----:B------:R-:W4:Y:S01]  /*23670*/  @P1 LDL R18, [R23+0x8] ;  /* 0x0000080017121983 */ /* 0x000f220000100800 */
[----:B-----5:R-:W-:Y:S01]  /*23680*/  @P0 IMAD.SHL.U32 R27, R8, 0x2, RZ ;  /* 0x00000002081b0824 */ /* 0x020fe200078e00ff */
[----:B------:R-:W-:-:S04]  /*23690*/  @P0 LOP3.LUT R8, R26, 0x3f, RZ, 0x3c, !PT ;  /* 0x0000003f1a080812 */ /* 0x000fc800078e3cff */
[----:B------:R-:W-:Y:S02]  /*236a0*/  @P0 SHF.L.U32 R8, R27, R8, RZ ;  /* 0x000000081b080219 */ /* 0x000fe400000006ff */
[----:B---3--:R-:W-:Y:S01]  /*236b0*/  @P0 SHF.R.U64 R25, R24, R26, R25 ;  /* 0x0000001a18190219 */ /* 0x008fe20000001219 */
[----:B------:R-:W-:-:S03]  /*236c0*/  VIADD R24, R22, 0x174 ;  /* 0x0000017416187836 */ /* 0x000fc60000000000 */
[----:B------:R-:W-:Y:S02]  /*236d0*/  @P0 LOP3.LUT R8, R8, R25, RZ, 0xfc, !PT ;  /* 0x0000001908080212 */ /* 0x000fe400078efcff */
[----:B0-----:R-:W-:Y:S02]  /*236e0*/  LOP3.LUT R28, R24, 0x34, RZ, 0xc0, !PT ;  /* 0x00000034181c7812 */ /* 0x001fe400078ec0ff */
[----:B--2---:R-:W-:Y:S02]  /*236f0*/  @!P0 SHF.R.U64 R8, R14, R26, R15 ;  /* 0x0000001a0e088219 */ /* 0x004fe4000000120f */
[----:B------:R-:W-:Y:S02]  /*23700*/  ISETP.GE.U32.AND P0, PT, R28, 0x22, PT ;  /* 0x000000221c00780c */ /* 0x000fe40003f06070 */
[----:B------:R-:W-:Y:S02]  /*23710*/  LEA.HI R15, R24, -R21, RZ, 0x1a ;  /* 0x80000015180f7211 */ /* 0x000fe400078fd0ff */
[----:B------:R-:W2:Y:S03]  /*23720*/  @!P1 LDL.64 R24, [R23] ;  /* 0x0000000017189983 */ /* 0x000ea60000100a00 */
[----:B------:R-:W-:-:S06]  /*23730*/  IMAD R26, R15, 0x8, R0 ;  /* 0x000000080f1a7824 */ /* 0x000fcc00078e0200 */
[----:B------:R-:W3:Y:S01]  /*23740*/  @P0 LDL R23, [R26+0x8] ;  /* 0x000008001a170983 */ /* 0x000ee20000100800 */
[----:B----4-:R-:W-:Y:S01]  /*23750*/  @P1 IMAD.SHL.U32 R15, R18, 0x2, RZ ;  /* 0x00000002120f1824 */ /* 0x010fe200078e00ff */
[----:B------:R-:W-:-:S04]  /*23760*/  @P1 LOP3.LUT R18, R4, 0x3f, RZ, 0x3c, !PT ;  /* 0x0000003f04121812 */ /* 0x000fc800078e3cff */
[----:B------:R-:W-:Y:S02]  /*23770*/  @P1 SHF.L.U32 R18, R15, R18, RZ ;  /* 0x000000120f121219 */ /* 0x000fe400000006ff */
[----:B------:R-:W4:Y:S04]  /*23780*/  @P0 LDL.64 R14, [R26] ;  /* 0x000000001a0e0983 */ /* 0x000f280000100a00 */
[----:B------:R-:W5:Y:S01]  /*23790*/  @!P0 LDL.64 R26, [R26] ;  /* 0x000000001a1a8983 */ /* 0x000f620000100a00 */
[----:B------:R-:W-:-:S04]  /*237a0*/  @P1 SHF.R.U64 R31, R30, R4, R31 ;  /* 0x000000041e1f1219 */ /* 0x000fc8000000121f */
[----:B------:R-:W-:Y:S02]  /*237b0*/  @P1 LOP3.LUT R18, R18, R31, RZ, 0xfc, !PT ;  /* 0x0000001f12121212 */ /* 0x000fe400078efcff */
        /* <DEDUP_REMOVED lines=8> */
[----:B------:R-:W-:Y:S01]  /*23840*/  IMAD R24, R25, 0x8, R0 ;  /* 0x0000000819187824 */ /* 0x000fe200078e0200 */
[----:B----4-:R-:W-:-:S04]  /*23850*/  @P0 SHF.R.U64 R29, R14, R28, R15 ;  /* 0x0000001c0e1d0219 */ /* 0x010fc8000000120f */
[----:B------:R-:W2:Y:S01]  /*23860*/  @P1 LDL.64 R14, [R24] ;  /* 0x00000000180e1983 */ /* 0x000ea20000100a00 */
[----:B------:R-:W-:Y:S02]  /*23870*/  @P0 LOP3.LUT R4, R4, R29, RZ, 0xfc, !PT ;  /* 0x0000001d04040212 */ /* 0x000fe400078efcff */
[----:B-----5:R-:W-:Y:S01]  /*23880*/  @!P0 SHF.R.U64 R4, R26, R28, R27 ;  /* 0x0000001c1a048219 */ /* 0x020fe2000000121b */
[----:B------:R-:W3:Y:S01]  /*23890*/  @P1 LDL R25, [R24+0x8] ;  /* 0x0000080018191983 */ /* 0x000ee20000100800 */
[----:B------:R-:W-:-:S04]  /*238a0*/  LOP3.LUT R27, R22, 0x20, RZ, 0xc0, !PT ;  /* 0x00000020161b7812 */ /* 0x000fc800078ec0ff */
[----:B------:R-:W-:Y:S01]  /*238b0*/  SHF.R.U64 R28, R12, R27, R13 ;  /* 0x0000001b0c1c7219 */ /* 0x000fe2000000120d */
[----:B------:R-:W-:-:S05]  /*238c0*/  VIADD R12, R22, 0x1b2 ;  /* 0x000001b2160c7836 */ /* 0x000fca0000000000 */
[----:B------:R-:W-:-:S04]  /*238d0*/  LOP3.LUT R29, R12, 0x32, RZ, 0xc0, !PT ;  /* 0x000000320c1d7812 */ /* 0x000fc800078ec0ff */
[----:B------:R-:W-:Y:S02]  /*238e0*/  ISETP.GE.U32.AND P0, PT, R29, 0x22, PT ;  /* 0x000000221d00780c */ /* 0x000fe40003f06070 */
[----:B------:R-:W-:-:S05]  /*238f0*/  LEA.HI R13, R12, -R21, RZ, 0x1a ;  /* 0x800000150c0d7211 */ /* 0x000fca00078fd0ff */
[----:B------:R-:W-:Y:S02]  /*23900*/  IMAD R26, R13, 0x8, R0 ;  /* 0x000000080d1a7824 */ /* 0x000fe400078e0200 */
[----:B------:R-:W4:Y:S04]  /*23910*/  @!P1 LDL.64 R12, [R24] ;  /* 0x00000000180c9983 */ /* 0x000f280000100a00 */
[----:B------:R-:W5:Y:S01]  /*23920*/  @P0 LDL R24, [R26+0x8] ;  /* 0x000008001a180983 */ /* 0x000f620000100800 */
[----:B--2---:R-:W-:-:S03]  /*23930*/  @P1 SHF.R.U64 R27, R14, R23, R15 ;  /* 0x000000170e1b1219 */ /* 0x004fc6000000120f */
[----:B------:R-:W2:Y:S01]  /*23940*/  @P0 LDL.64 R14, [R26] ;  /* 0x000000001a0e0983 */ /* 0x000ea20000100a00 */
[----:B---3--:R-:W-:Y:S01]  /*23950*/  @P1 IMAD.SHL.U32 R30, R25, 0x2, RZ ;  /* 0x00000002191e1824 */ /* 0x008fe200078e00ff */
[----:B------:R-:W-:-:S04]  /*23960*/  @P1 LOP3.LUT R25, R23, 0x3f, RZ, 0x3c, !PT ;  /* 0x0000003f17191812 */ /* 0x000fc800078e3cff */
[----:B------:R-:W-:-:S04]  /*23970*/  @P1 SHF.L.U32 R25, R30, R25, RZ ;  /* 0x000000191e191219 */ /* 0x000fc800000006ff */
[----:B------:R-:W-:Y:S02]  /*23980*/  @P1 LOP3.LUT R25, R25, R27, RZ, 0xfc, !PT ;  /* 0x0000001b19191212 */ /* 0x000fe400078efcff */
[----:B----4-:R-:W-:Y:S02]  /*23990*/  @!P1 SHF.R.U64 R25, R12, R23, R13 ;  /* 0x000000170c199219 */ /* 0x010fe4000000120d */
[----:B------:R-:W-:Y:S01]  /*239a0*/  @P0 LOP3.LUT R12, R29, 0x3f, RZ, 0x3c, !PT ;  /* 0x0000003f1d0c0812 */ /* 0x000fe200078e3cff */
[----:B-----5:R-:W-:-:S05]  /*239b0*/  @P0 IMAD.SHL.U32 R13, R24, 0x2, RZ ;  /* 0x00000002180d0824 */ /* 0x020fca00078e00ff */
[----:B------:R-:W-:Y:S01]  /*239c0*/  @P0 SHF.L.U32 R13, R13, R12, RZ ;  /* 0x0000000c0d0d0219 */ /* 0x000fe200000006ff */
[----:B------:R-:W-:-:S05]  /*239d0*/  VIADD R12, R22, 0x1d1 ;  /* 0x000001d1160c7836 */ /* 0x000fca0000000000 */
[----:B------:R-:W-:-:S04]  /*239e0*/  LOP3.LUT R23, R12, 0x31, RZ, 0xc0, !PT ;  /* 0x000000310c177812 */ /* 0x000fc800078ec0ff */
[----:B------:R-:W-:Y:S02]  /*239f0*/  ISETP.GE.U32.AND P1, PT, R23, 0x22, PT ;  /* 0x000000221700780c */ /* 0x000fe40003f26070 */
[----:B--2---:R-:W-:Y:S02]  /*23a00*/  @P0 SHF.R.U64 R14, R14, R29, R15 ;  /* 0x0000001d0e0e0219 */ /* 0x004fe4000000120f */
[----:B------:R-:W-:Y:S02]  /*23a10*/  LEA.HI R15, R12, -R21, RZ, 0x1a ;  /* 0x800000150c0f7211 */ /* 0x000fe400078fd0ff */
[----:B------:R-:W-:Y:S02]  /*23a20*/  @P0 LOP3.LUT R24, R13, R14, RZ, 0xfc, !PT ;  /* 0x0000000e0d180212 */ /* 0x000fe400078efcff */
[----:B------:R0:W2:Y:S02]  /*23a30*/  @!P0 LDL.64 R12, [R26] ;  /* 0x000000001a0c8983 */ /* 0x0000a40000100a00 */
[----:B0-----:R-:W-:-:S05]  /*23a40*/  IMAD R26, R15, 0x8, R0 ;  /* 0x000000080f1a7824 */ /* 0x001fca00078e0200 */
        /* <DEDUP_REMOVED lines=30> */
[----:B------:R0:W2:Y:S01]  /*23c30*/  @!P0 LDL.64 R12, [R15] ;  /* 0x000000000f0c8983 */ /* 0x0000a20000100a00 */
[----:B------:R-:W-:Y:S02]  /*23c40*/  IMAD.MOV.U32 R27, RZ, RZ, RZ ;  /* 0x000000ffff1b7224 */ /* 0x000fe400078e00ff */
[----:B0-----:R-:W-:-:S03]  /*23c50*/  IMAD R15, R29, 0x8, R0 ;  /* 0x000000081d0f7824 */ /* 0x001fc600078e0200 */
[----:B------:R0:W-:Y:S04]  /*23c60*/  STG.E.64 desc[UR4][R2.64+0x100], R26 ;  /* 0x0001001a02007986 */ /* 0x0001e8000c101b04 */
[----:B------:R-:W3:Y:S04]  /*23c70*/  @P1 LDL R29, [R15+0x8] ;  /* 0x000008000f1d1983 */ /* 0x000ee80000100800 */
[----:B0-----:R-:W4:Y:S01]  /*23c80*/  @P1 LDL.64 R26, [R15] ;  /* 0x000000000f1a1983 */ /* 0x001f220000100a00 */
[----:B------:R-:W-:Y:S01]  /*23c90*/  VIADD R30, R22, 0x22e ;  /* 0x0000022e161e7836 */ /* 0x000fe20000000000 */
[----:B------:R-:W-:-:S02]  /*23ca0*/  @P0 LOP3.LUT R23, R23, R28, RZ, 0xfc, !PT ;  /* 0x0000001c17170212 */ /* 0x000fc400078efcff */
[----:B--2---:R-:W-:Y:S02]  /*23cb0*/  @!P0 SHF.R.U64 R23, R12, R20, R13 ;  /* 0x000000140c178219 */ /* 0x004fe4000000120d */
[----:B------:R-:W-:Y:S02]  /*23cc0*/  LOP3.LUT R12, R9, 0x7fffffff, RZ, 0xc0, !PT ;  /* 0x7fffffff090c7812 */ /* 0x000fe400078ec0ff */
[----:B------:R-:W-:Y:S01]  /*23cd0*/  LOP3.LUT R9, R30, 0x2e, RZ, 0xc0, !PT ;  /* 0x0000002e1e097812 */ /* 0x000fe200078ec0ff */
[----:B------:R-:W-:-:S03]  /*23ce0*/  IMAD.MOV.U32 R13, RZ, RZ, RZ ;  /* 0x000000ffff0d7224 */ /* 0x000fc600078e00ff */
[----:B------:R-:W-:Y:S02]  /*23cf0*/  ISETP.GE.U32.AND P0, PT, R9, 0x22, PT ;  /* 0x000000220900780c */ /* 0x000fe40003f06070 */
[----:B------:R0:W-:Y:S01]  /*23d00*/  STG.E.64 desc[UR4][R2.64+0x200], R12 ;  /* 0x0002000c02007986 */ /* 0x0001e2000c101b04 */
[----:B------:R-:W-:Y:S01]  /*23d10*/  @P1 LOP3.LUT R20, R10, 0x3f, RZ, 0x3c, !PT ;  /* 0x0000003f0a141812 */ /* 0x000fe200078e3cff */
[----:B---3--:R-:W-:Y:S01]  /*23d20*/  @P1 IMAD.SHL.U32 R29, R29, 0x2, RZ ;  /* 0x000000021d1d1824 */ /* 0x008fe200078e00ff */
[----:B----4-:R-:W-:Y:S01]  /*23d30*/  @P1 SHF.R.U64 R28, R26, R10, R27 ;  /* 0x0000000a1a1c1219 */ /* 0x010fe2000000121b */
[----:B0-----:R0:W2:Y:S01]  /*23d40*/  @!P1 LDL.64 R12, [R15] ;  /* 0x000000000f0c9983 */ /* 0x0010a20000100a00 */
[----:B------:R-:W-:-:S05]  /*23d50*/  LEA.HI R27, R30, -R21, RZ, 0x1a ;  /* 0x800000151e1b7211 */ /* 0x000fca00078fd0ff */
[----:B0-----:R-:W-:Y:S01]  /*23d60*/  IMAD R15, R27, 0x8, R0 ;  /* 0x000000081b0f7824 */ /* 0x001fe200078e0200 */
[----:B------:R-:W-:-:S04]  /*23d70*/  @P1 SHF.L.U32 R20, R29, R20, RZ ;  /* 0x000000141d141219 */ /* 0x000fc800000006ff */
[----:B------:R-:W3:Y:S04]  /*23d80*/  @P0 LDL.64 R26, [R15] ;  /* 0x000000000f1a0983 */ /* 0x000ee80000100a00 */
[----:B------:R-:W4:Y:S01]  /*23d90*/  @P0 LDL R29, [R15+0x8] ;  /* 0x000008000f1d0983 */ /* 0x000f220000100800 */
[----:B------:R-:W-:Y:S01]  /*23da0*/  VIADD R30, R22, 0x24d ;  /* 0x0000024d161e7836 */ /* 0x000fe20000000000 */
[----:B------:R-:W-:Y:S02]  /*23db0*/  @P1 LOP3.LUT R20, R20, R28, RZ, 0xfc, !PT ;  /* 0x0000001c14141212 */ /* 0x000fe400078efcff */
[----:B--2---:R-:W-:Y:S02]  /*23dc0*/  @!P1 SHF.R.U64 R20, R12, R10, R13 ;  /* 0x0000000a0c149219 */ /* 0x004fe4000000120d */
[----:B------:R-:W-:-:S02]  /*23dd0*/  LOP3.LUT R12, R5, 0x7fffffff, RZ, 0xc0, !PT ;  /* 0x7fffffff050c7812 */ /* 0x000fc400078ec0ff */
[----:B------:R-:W-:Y:S01]  /*23de0*/  LOP3.LUT R5, R30, 0x2d, RZ, 0xc0, !PT ;  /* 0x0000002d1e057812 */ /* 0x000fe200078ec0ff */
[----:B------:R-:W-:-:S03]  /*23df0*/  IMAD.MOV.U32 R13, RZ, RZ, RZ ;  /* 0x000000ffff0d7224 */ /* 0x000fc600078e00ff */
[----:B------:R-:W-:Y:S02]  /*23e00*/  ISETP.GE.U32.AND P1, PT, R5, 0x22, PT ;  /* 0x000000220500780c */ /* 0x000fe40003f26070 */
[----:B---3--:R-:W-:Y:S02]  /*23e10*/  @P0 SHF.R.U64 R28, R26, R9, R27 ;  /* 0x000000091a1c0219 */ /* 0x008fe4000000121b */
[----:B------:R-:W-:Y:S01]  /*23e20*/  LEA.HI R27, R30, -R21, RZ, 0x1a ;  /* 0x800000151e1b7211 */ /* 0x000fe200078fd0ff */
[----:B------:R0:W-:Y:S01]  /*23e30*/  STG.E.64 desc[UR4][R2.64+0x300], R12 ;  /* 0x0003000c02007986 */ /* 0x0001e2000c101b04 */
[----:B----4-:R-:W-:Y:S01]  /*23e40*/  @P0 IMAD.SHL.U32 R29, R29, 0x2, RZ ;  /* 0x000000021d1d0824 */ /* 0x010fe200078e00ff */
[----:B------:R-:W-:-:S04]  /*23e50*/  @P0 LOP3.LUT R10, R9, 0x3f, RZ, 0x3c, !PT ;  /* 0x0000003f090a0812 */ /* 0x000fc800078e3cff */
[----:B------:R-:W-:Y:S01]  /*23e60*/  @P0 SHF.L.U32 R10, R29, R10, RZ ;  /* 0x0000000a1d0a0219 */ /* 0x000fe200000006ff */
[----:B0-----:R0:W2:Y:S02]  /*23e70*/  @!P0 LDL.64 R12, [R15] ;  /* 0x000000000f0c8983 */ /* 0x0010a40000100a00 */
[----:B0-----:R-:W-:-:S05]  /*23e80*/  IMAD R15, R27, 0x8, R0 ;  /* 0x000000081b0f7824 */ /* 0x001fca00078e0200 */
[----:B------:R-:W3:Y:S04]  /*23e90*/  @P1 LDL R29, [R15+0x8] ;  /* 0x000008000f1d1983 */ /* 0x000ee80000100800 */
[----:B------:R-:W4:Y:S01]  /*23ea0*/  @P1 LDL.64 R26, [R15] ;  /* 0x000000000f1a1983 */ /* 0x000f220000100a00 */
[----:B------:R-:W-:Y:S01]  /*23eb0*/  VIADD R30, R22, 0x26c ;  /* 0x0000026c161e7836 */ /* 0x000fe20000000000 */
[----:B------:R-:W-:Y:S02]  /*23ec0*/  @P0 LOP3.LUT R10, R10, R28, RZ, 0xfc, !PT ;  /* 0x0000001c0a0a0212 */ /* 0x000fe400078efcff */
[----:B--2---:R-:W-:Y:S02]  /*23ed0*/  @!P0 SHF.R.U64 R10, R12, R9, R13 ;  /* 0x000000090c0a8219 */ /* 0x004fe4000000120d */
[----:B------:R-:W-:-:S02]  /*23ee0*/  LOP3.LUT R12, R11, 0x7fffffff, RZ, 0xc0, !PT ;  /* 0x7fffffff0b0c7812 */ /* 0x000fc400078ec0ff */
[----:B------:R-:W-:Y:S02]  /*23ef0*/  LOP3.LUT R9, R30, 0x2c, RZ, 0xc0, !PT ;  /* 0x0000002c1e097812 */ /* 0x000fe400078ec0ff */
[----:B------:R-:W-:Y:S01]  /*23f00*/  @P1 LOP3.LUT R11, R5, 0x3f, RZ, 0x3c, !PT ;  /* 0x0000003f050b1812 */ /* 0x000fe200078e3cff */
[----:B------:R-:W-:Y:S01]  /*23f10*/  IMAD.MOV.U32 R13, RZ, RZ, RZ ;  /* 0x000000ffff0d7224 */ /* 0x000fe200078e00ff */
[----:B------:R-:W-:Y:S01]  /*23f20*/  ISETP.GE.U32.AND P0, PT, R9, 0x22, PT ;  /* 0x000000220900780c */ /* 0x000fe20003f06070 */
[----:B---3--:R-:W-:-:S03]  /*23f30*/  @P1 IMAD.SHL.U32 R28, R29, 0x2, RZ ;  /* 0x000000021d1c1824 */ /* 0x008fc600078e00ff */
[----:B------:R0:W-:Y:S02]  /*23f40*/  STG.E.64 desc[UR4][R2.64+0x400], R12 ;  /* 0x0004000c02007986 */ /* 0x0001e4000c101b04 */
[----:B------:R-:W-:Y:S02]  /*23f50*/  @P1 SHF.L.U32 R11, R28, R11, RZ ;  /* 0x0000000b1c0b1219 */ /* 0x000fe400000006ff */
[----:B----4-:R-:W-:Y:S02]  /*23f60*/  @P1 SHF.R.U64 R28, R26, R5, R27 ;  /* 0x000000051a1c1219 */ /* 0x010fe4000000121b */
[----:B------:R-:W-:Y:S01]  /*23f70*/  LEA.HI R27, R30, -R21, RZ, 0x1a ;  /* 0x800000151e1b7211 */ /* 0x000fe200078fd0ff */
[----:B0-----:R0:W2:Y:S04]  /*23f80*/  @!P1 LDL.64 R12, [R15] ;  /* 0x000000000f0c9983 */ /* 0x0010a80000100a00 */
[----:B0-----:R-:W-:-:S05]  /*23f90*/  IMAD R15, R27, 0x8, R0 ;  /* 0x000000081b0f7824 */ /* 0x001fca00078e0200 */
[----:B------:R-:W3:Y:S04]  /*23fa0*/  @P0 LDL.64 R26, [R15] ;  /* 0x000000000f1a0983 */ /* 0x000ee80000100a00 */
        /* <DEDUP_REMOVED lines=11> */
[----:B----4-:R-:W-:Y:S01]  /*24060*/  @P0 IMAD.SHL.U32 R29, R29, 0x2, RZ ;  /* 0x000000021d1d0824 */ /* 0x010fe200078e00ff */
[----:B------:R-:W-:Y:S01]  /*24070*/  @P0 LOP3.LUT R16, R9, 0x3f, RZ, 0x3c, !PT ;  /* 0x0000003f09100812 */ /* 0x000fe200078e3cff */
[----:B0-----:R0:W2:Y:S03]  /*24080*/  @!P0 LDL.64 R12, [R15] ;  /* 0x000000000f0c8983 */ /* 0x0010a60000100a00 */
[----:B------:R-:W-:Y:S01]  /*24090*/  @P0 SHF.L.U32 R16, R29, R16, RZ ;  /* 0x000000101d100219 */ /* 0x000fe200000006ff */
        /* <DEDUP_REMOVED lines=11> */
[----:B---3--:R-:W-:-:S05]  /*24150*/  @P1 IMAD.SHL.U32 R28, R29, 0x2, RZ ;  /* 0x000000021d1c1824 */ /* 0x008fca00078e00ff */
[----:B------:R-:W-:Y:S02]  /*24160*/  @P1 SHF.L.U32 R17, R28, R17, RZ ;  /* 0x000000111c111219 */ /* 0x000fe400000006ff */
[----:B----4-:R-:W-:Y:S02]  /*24170*/  @P1 SHF.R.U64 R28, R26, R5, R27 ;  /* 0x000000051a1c1219 */ /* 0x010fe4000000121b */
[----:B------:R-:W-:Y:S01]  /*24180*/  LEA.HI R27, R30, -R21, RZ, 0x1a ;  /* 0x800000151e1b7211 */ /* 0x000fe200078fd0ff */
[----:B------:R0:W-:Y:S04]  /*24190*/  STG.E.64 desc[UR4][R2.64+0x600], R12 ;  /* 0x0006000c02007986 */ /* 0x0001e8000c101b04 */
        /* <DEDUP_REMOVED lines=21> */
[----:B------:R-:W-:Y:S02]  /*242f0*/  @P0 LOP3.LUT R19, R19, R28, RZ, 0xfc, !PT ;  /* 0x0000001c13130212 */ /* 0x000fe400078efcff */
[----:B--2---:R-:W-:Y:S02]  /*24300*/  @!P0 SHF.R.U64 R19, R12, R9, R13 ;  /* 0x000000090c138219 */ /* 0x004fe4000000120d */
[----:B------:R-:W-:Y:S02]  /*24310*/  LOP3.LUT R12, R7, 0x7fffffff, RZ, 0xc0, !PT ;  /* 0x7fffffff070c7812 */ /* 0x000fe400078ec0ff */
[----:B------:R-:W-:Y:S01]  /*24320*/  @P1 LOP3.LUT R7, R5, 0x3f, RZ, 0x3c, !PT ;  /* 0x0000003f05071812 */ /* 0x000fe200078e3cff */
[----:B------:R-:W-:-:S02]  /*24330*/  IMAD.MOV.U32 R13, RZ, RZ, RZ ;  /* 0x000000ffff0d7224 */ /* 0x000fc400078e00ff */
[----:B---3--:R-:W-:-:S05]  /*24340*/  @P1 IMAD.SHL.U32 R28, R29, 0x2, RZ ;  /* 0x000000021d1c1824 */ /* 0x008fca00078e00ff */
[----:B------:R-:W-:Y:S01]  /*24350*/  @P1 SHF.L.U32 R7, R28, R7, RZ ;  /* 0x000000071c071219 */ /* 0x000fe200000006ff */
[----:B------:R-:W-:Y:S01]  /*24360*/  VIADD R28, R22, 0x2e8 ;  /* 0x000002e8161c7836 */ /* 0x000fe20000000000 */
[----:B------:R0:W-:Y:S04]  /*24370*/  STG.E.64 desc[UR4][R2.64+0x800], R12 ;  /* 0x0008000c02007986 */ /* 0x0001e8000c101b04 */
[----:B------:R-:W-:Y:S02]  /*24380*/  LOP3.LUT R9, R28, 0x28, RZ, 0xc0, !PT ;  /* 0x000000281c097812 */ /* 0x000fe400078ec0ff */
[----:B----4-:R-:W-:Y:S02]  /*24390*/  @P1 SHF.R.U64 R30, R26, R5, R27 ;  /* 0x000000051a1e1219 */ /* 0x010fe4000000121b */
[----:B------:R-:W-:-:S02]  /*243a0*/  ISETP.GE.U32.AND P0, PT, R9, 0x22, PT ;  /* 0x000000220900780c */ /* 0x000fc40003f06070 */
[----:B------:R-:W-:Y:S01]  /*243b0*/  LEA.HI R27, R28, -R21, RZ, 0x1a ;  /* 0x800000151c1b7211 */ /* 0x000fe200078fd0ff */
[----:B0-----:R-:W2:Y:S04]  /*243c0*/  @!P1 LDL.64 R12, [R15] ;  /* 0x000000000f0c9983 */ /* 0x001ea80000100a00 */
[----:B------:R-:W-:-:S06]  /*243d0*/  IMAD R28, R27, 0x8, R0 ;  /* 0x000000081b1c7824 */ /* 0x000fcc00078e0200 */
[----:B------:R-:W3:Y:S04]  /*243e0*/  @P0 LDL.64 R26, [R28] ;  /* 0x000000001c1a0983 */ /* 0x000ee80000100a00 */
[----:B------:R-:W4:Y:S01]  /*243f0*/  @P0 LDL R15, [R28+0x8] ;  /* 0x000008001c0f0983 */ /* 0x000f220000100800 */
[----:B------:R-:W-:-:S03]  /*24400*/  @P1 LOP3.LUT R7, R7, R30, RZ, 0xfc, !PT ;  /* 0x0000001e07071212 */ /* 0x000fc600078efcff */
[----:B------:R-:W5:Y:S01]  /*24410*/  @!P0 LDL.64 R28, [R28] ;  /* 0x000000001c1c8983 */ /* 0x000f620000100a00 */
[----:B--2---:R-:W-:Y:S01]  /*24420*/  @!P1 SHF.R.U64 R7, R12, R5, R13 ;  /* 0x000000050c079219 */ /* 0x004fe2000000120d */
[----:B------:R-:W-:Y:S01]  /*24430*/  IMAD.MOV.U32 R13, RZ, RZ, RZ ;  /* 0x000000ffff0d7224 */ /* 0x000fe200078e00ff */
[----:B------:R-:W-:-:S05]  /*24440*/  LOP3.LUT R12, R6, 0x7fffffff, RZ, 0xc0, !PT ;  /* 0x7fffffff060c7812 */ /* 0x000fca00078ec0ff */
[----:B------:R0:W-:Y:S01]  /*24450*/  STG.E.64 desc[UR4][R2.64+0x900], R12 ;  /* 0x0009000c02007986 */ /* 0x0001e2000c101b04 */
[----:B------:R-:W-:Y:S01]  /*24460*/  @P0 LOP3.LUT R6, R9, 0x3f, RZ, 0x3c, !PT ;  /* 0x0000003f09060812 */ /* 0x000fe200078e3cff */
[----:B----4-:R-:W-:Y:S01]  /*24470*/  @P0 IMAD.SHL.U32 R15, R15, 0x2, RZ ;  /* 0x000000020f0f0824 */ /* 0x010fe200078e00ff */
[----:B0-----:R-:W-:Y:S01]  /*24480*/  LOP3.LUT R12, R8, 0x7fffffff, RZ, 0xc0, !PT ;  /* 0x7fffffff080c7812 */ /* 0x001fe200078ec0ff */
[----:B------:R-:W-:-:S05]  /*24490*/  VIADD R8, R22, 0x307 ;  /* 0x0000030716087836 */ /* 0x000fca0000000000 */
[C---:B------:R-:W-:Y:S02]  /*244a0*/  LOP3.LUT R5, R8.reuse, 0x27, RZ, 0xc0, !PT ;  /* 0x0000002708057812 */ /* 0x040fe400078ec0ff */
[----:B------:R-:W-:Y:S02]  /*244b0*/  @P0 SHF.L.U32 R6, R15, R6, RZ ;  /* 0x000000060f060219 */ /* 0x000fe400000006ff */
[----:B------:R-:W-:Y:S02]  /*244c0*/  ISETP.GE.U32.AND P1, PT, R5, 0x22, PT ;  /* 0x000000220500780c */ /* 0x000fe40003f26070 */
[----:B------:R-:W-:-:S05]  /*244d0*/  LEA.HI R15, R8, -R21, RZ, 0x1a ;  /* 0x80000015080f7211 */ /* 0x000fca00078fd0ff */
[----:B------:R-:W-:Y:S01]  /*244e0*/  IMAD R15, R15, 0x8, R0 ;  /* 0x000000080f0f7824 */ /* 0x000fe200078e0200 */
[----:B---3--:R-:W-:-:S05]  /*244f0*/  @P0 SHF.R.U64 R27, R26, R9, R27 ;  /* 0x000000091a1b0219 */ /* 0x008fca000000121b */
[----:B------:R-:W2:Y:S01]  /*24500*/  @P1 LDL R8, [R15+0x8] ;  /* 0x000008000f081983 */ /* 0x000ea20000100800 */
[----:B------:R-:W-:-:S03]  /*24510*/  @P0 LOP3.LUT R6, R6, R27, RZ, 0xfc, !PT ;  /* 0x0000001b06060212 */ /* 0x000fc600078efcff */
[----:B------:R-:W3:Y:S04]  /*24520*/  @P1 LDL.64 R26, [R15] ;  /* 0x000000000f1a1983 */ /* 0x000ee80000100a00 */
[----:B------:R0:W-:Y:S04]  /*24530*/  STG.E.64 desc[UR4][R2.64+0xa00], R12 ;  /* 0x000a000c02007986 */ /* 0x0001e8000c101b04 */
[----:B0-----:R0:W4:Y:S01]  /*24540*/  @!P1 LDL.64 R12, [R15] ;  /* 0x000000000f0c9983 */ /* 0x0011220000100a00 */
[----:B-----5:R-:W-:Y:S01]  /*24550*/  @!P0 SHF.R.U64 R6, R28, R9, R29 ;  /* 0x000000091c068219 */ /* 0x020fe2000000121d */
[----:B------:R-:W-:Y:S01]  /*24560*/  IMAD.MOV.U32 R29, RZ, RZ, RZ ;  /* 0x000000ffff1d7224 */ /* 0x000fe200078e00ff */
[----:B------:R-:W-:-:S05]  /*24570*/  LOP3.LUT R28, R18, 0x7fffffff, RZ, 0xc0, !PT ;  /* 0x7fffffff121c7812 */ /* 0x000fca00078ec0ff */
[----:B------:R1:W-:Y:S01]  /*24580*/  STG.E.64 desc[UR4][R2.64+0xb00], R28 ;  /* 0x000b001c02007986 */ /* 0x0003e2000c101b04 */
[----:B------:R-:W-:Y:S01]  /*24590*/  LOP3.LUT R30, R25, 0x7fffffff, RZ, 0xc0, !PT ;  /* 0x7fffffff191e7812 */ /* 0x000fe200078ec0ff */
[----:B------:R-:W-:Y:S01]  /*245a0*/  IMAD.MOV.U32 R25, RZ, RZ, RZ ;  /* 0x000000ffff197224 */ /* 0x000fe200078e00ff */
[----:B------:R-:W-:Y:S02]  /*245b0*/  LOP3.LUT R24, R24, 0x7fffffff, RZ, 0xc0, !PT ;  /* 0x7fffffff18187812 */ /* 0x000fe400078ec0ff */
[----:B-1----:R-:W-:Y:S01]  /*245c0*/  LOP3.LUT R28, R4, 0x7fffffff, RZ, 0xc0, !PT ;  /* 0x7fffffff041c7812 */ /* 0x002fe200078ec0ff */
[----:B------:R-:W-:-:S05]  /*245d0*/  VIADD R4, R22, 0x326 ;  /* 0x0000032616047836 */ /* 0x000fca0000000000 */
[C---:B------:R-:W-:Y:S02]  /*245e0*/  LOP3.LUT R9, R4.reuse, 0x26, RZ, 0xc0, !PT ;  /* 0x0000002604097812 */ /* 0x040fe400078ec0ff */
[----:B------:R-:W-:Y:S01]  /*245f0*/  LEA.HI R33, R4, -R21, RZ, 0x1a ;  /* 0x8000001504217211 */ /* 0x000fe200078fd0ff */
[----:B------:R-:W-:Y:S01]  /*24600*/  VIADD R4, R22, 0x345 ;  /* 0x0000034516047836 */ /* 0x000fe20000000000 */
[----:B------:R-:W-:Y:S01]  /*24610*/  ISETP.GE.U32.AND P2, PT, R9, 0x22, PT ;  /* 0x000000220900780c */ /* 0x000fe20003f46070 */
[----:B------:R1:W-:Y:S01]  /*24620*/  STG.E.64 desc[UR4][R2.64+0xe00], R24 ;  /* 0x000e001802007986 */ /* 0x0003e2000c101b04 */
[----:B------:R-:W-:-:S03]  /*24630*/  LOP3.LUT R14, R14, 0x7fffffff, RZ, 0xc0, !PT ;  /* 0x7fffffff0e0e7812 */ /* 0x000fc600078ec0ff */
[----:B------:R-:W-:Y:S01]  /*24640*/  STG.E.64 desc[UR4][R2.64+0xc00], R28 ;  /* 0x000c001c02007986 */ /* 0x000fe2000c101b04 */
[----:B0-----:R-:W-:Y:S02]  /*24650*/  IMAD.MOV.U32 R15, RZ, RZ, RZ ;  /* 0x000000ffff0f7224 */ /* 0x001fe400078e00ff */
[----:B------:R-:W-:Y:S01]  /*24660*/  IMAD R18, R33, 0x8, R0 ;  /* 0x0000000821127824 */ /* 0x000fe200078e0200 */
[----:B-1----:R-:W-:Y:S02]  /*24670*/  LOP3.LUT R24, R23, 0x7fffffff, RZ, 0xc0, !PT ;  /* 0x7fffffff17187812 */ /* 0x002fe400078ec0ff */
[----:B------:R-:W-:Y:S01]  /*24680*/  LOP3.LUT R23, R4, 0x25, RZ, 0xc0, !PT ;  /* 0x0000002504177812 */ /* 0x000fe200078ec0ff */
[----:B------:R0:W-:Y:S03]  /*24690*/  STG.E.64 desc[UR4][R2.64+0xf00], R14 ;  /* 0x000f000e02007986 */ /* 0x0001e6000c101b04 */
[----:B------:R-:W-:Y:S01]  /*246a0*/  ISETP.GE.U32.AND P0, PT, R23, 0x22, PT ;  /* 0x000000221700780c */ /* 0x000fe20003f06070 */
[----:B------:R1:W-:Y:S04]  /*246b0*/  STG.E.64 desc[UR4][R2.64+0x1000], R24 ;  /* 0x0010001802007986 */ /* 0x0003e8000c101b04 */
[----:B0-----:R-:W5:Y:S04]  /*246c0*/  @P2 LDL.64 R14, [R18] ;  /* 0x00000000120e2983 */ /* 0x001f680000100a00 */
[----:B-1----:R-:W5:Y:S01]  /*246d0*/  @P2 LDL R24, [R18+0x8] ;  /* 0x0000080012182983 */ /* 0x002f620000100800 */
[----:B--2---:R-:W-:Y:S01]  /*246e0*/  @P1 IMAD.SHL.U32 R29, R8, 0x2, RZ ;  /* 0x00000002081d1824 */ /* 0x004fe200078e00ff */
[----:B------:R-:W-:-:S04]  /*246f0*/  @P1 LOP3.LUT R8, R5, 0x3f, RZ, 0x3c, !PT ;  /* 0x0000003f05081812 */ /* 0x000fc800078e3cff */
[----:B------:R-:W-:Y:S02]  /*24700*/  @P1 SHF.L.U32 R8, R29, R8, RZ ;  /* 0x000000081d081219 */ /* 0x000fe400000006ff */
[----:B---3--:R-:W-:Y:S01]  /*24710*/  @P1 SHF.R.U64 R29, R26, R5, R27 ;  /* 0x000000051a1d1219 */ /* 0x008fe2000000121b */
[----:B------:R-:W-:Y:S01]  /*24720*/  VIADD R26, R22, 0x364 ;  /* 0x00000364161a7836 */ /* 0x000fe20000000000 */
[----:B------:R-:W-:Y:S02]  /*24730*/  LEA.HI R27, R4, -R21, RZ, 0x1a ;  /* 0x80000015041b7211 */ /* 0x000fe400078fd0ff */
[----:B------:R-:W-:-:S03]  /*24740*/  @P1 LOP3.LUT R8, R8, R29, RZ, 0xfc, !PT ;  /* 0x0000001d08081212 */ /* 0x000fc600078efcff */
[----:B------:R-:W-:Y:S01]  /*24750*/  IMAD R25, R27, 0x8, R0 ;  /* 0x000000081b197824 */ /* 0x000fe200078e0200 */
[----:B------:R-:W-:-:S04]  /*24760*/  LOP3.LUT R4, R20, 0x7fffffff, RZ, 0xc0, !PT ;  /* 0x7fffffff14047812 */ /* 0x000fc800078ec0ff */
[----:B------:R-:W2:Y:S01]  /*24770*/  @P0 LDL R20, [R25+0x8] ;  /* 0x0000080019140983 */ /* 0x000ea20000100800 */
[----:B----4-:R-:W-:Y:S02]  /*24780*/  @!P1 SHF.R.U64 R8, R12, R5, R13 ;  /* 0x000000050c089219 */ /* 0x010fe4000000120d */
[----:B------:R-:W-:Y:S02]  /*24790*/  LOP3.LUT R12, R10, 0x7fffffff, RZ, 0xc0, !PT ;  /* 0x7fffffff0a0c7812 */ /* 0x000fe400078ec0ff */
[----:B------:R-:W-:Y:S01]  /*247a0*/  LOP3.LUT R10, R26, 0x24, RZ, 0xc0, !PT ;  /* 0x000000241a0a7812 */ /* 0x000fe200078ec0ff */
[----:B------:R-:W-:-:S03]  /*247b0*/  IMAD.MOV.U32 R5, RZ, RZ, RZ ;  /* 0x000000ffff057224 */ /* 0x000fc600078e00ff */
[----:B------:R-:W-:Y:S02]  /*247c0*/  ISETP.GE.U32.AND P1, PT, R10, 0x22, PT ;  /* 0x000000220a00780c */ /* 0x000fe40003f26070 */
[----:B------:R0:W-:Y:S01]  /*247d0*/  STG.E.64 desc[UR4][R2.64+0x1100], R4 ;  /* 0x0011000402007986 */ /* 0x0001e2000c101b04 */
[----:B------:R-:W-:Y:S01]  /*247e0*/  LEA.HI R27, R26, -R21, RZ, 0x1a ;  /* 0x800000151a1b7211 */ /* 0x000fe200078fd0ff */
[----:B------:R-:W-:Y:S01]  /*247f0*/  IMAD.MOV.U32 R13, RZ, RZ, RZ ;  /* 0x000000ffff0d7224 */ /* 0x000fe200078e00ff */
[----:B------:R-:W-:-:S03]  /*24800*/  LOP3.LUT R26, R11, 0x7fffffff, RZ, 0xc0, !PT ;  /* 0x7fffffff0b1a7812 */ /* 0x000fc600078ec0ff */
[----:B------:R-:W-:Y:S01]  /*24810*/  IMAD R11, R27, 0x8, R0 ;  /* 0x000000081b0b7824 */ /* 0x000fe200078e0200 */
[----:B------:R1:W-:Y:S04]  /*24820*/  STG.E.64 desc[UR4][R2.64+0x1200], R12 ;  /* 0x0012000c02007986 */ /* 0x0003e8000c101b04 */
[----:B0-----:R-:W3:Y:S04]  /*24830*/  @!P2 LDL.64 R4, [R18] ;  /* 0x000000001204a983 */ /* 0x001ee80000100a00 */
[----:B-1----:R-:W4:Y:S04]  /*24840*/  @P0 LDL.64 R12, [R25] ;  /* 0x00000000190c0983 */ /* 0x002f280000100a00 */
[----:B------:R-:W4:Y:S01]  /*24850*/  @P1 LDL R18, [R11+0x8] ;  /* 0x000008000b121983 */ /* 0x000f220000100800 */
[----:B------:R-:W-:-:S02]  /*24860*/  IMAD.MOV.U32 R27, RZ, RZ, RZ ;  /* 0x000000ffff1b7224 */ /* 0x000fc400078e00ff */
[----:B------:R-:W-:-:S03]  /*24870*/  IMAD.MOV.U32 R31, RZ, RZ, RZ ;  /* 0x000000ffff1f7224 */ /* 0x000fc600078e00ff */
[----:B------:R0:W-:Y:S04]  /*24880*/  STG.E.64 desc[UR4][R2.64+0x1300], R26 ;  /* 0x0013001a02007986 */ /* 0x0001e8000c101b04 */
[----:B------:R1:W-:Y:S01]  /*24890*/  STG.E.64 desc[UR4][R2.64+0xd00], R30 ;  /* 0x000d001e02007986 */ /* 0x0003e2000c101b04 */
[----:B0-----:R-:W-:Y:S02]  /*248a0*/  LOP3.LUT R26, R16, 0x7fffffff, RZ, 0xc0, !PT ;  /* 0x7fffffff101a7812 */ /* 0x001fe400078ec0ff */
[----:B------:R-:W-:Y:S01]  /*248b0*/  LOP3.LUT R16, R17, 0x7fffffff, RZ, 0xc0, !PT ;  /* 0x7fffffff11107812 */ /* 0x000fe200078ec0ff */
[----:B------:R-:W-:Y:S02]  /*248c0*/  IMAD.MOV.U32 R17, RZ, RZ, RZ ;  /* 0x000000ffff117224 */ /* 0x000fe400078e00ff */
[----:B-1----:R-:W-:-:S03]  /*248d0*/  VIADD R30, R22, 0x383 ;  /* 0x00000383161e7836 */ /* 0x002fc60000000000 */
[----:B------:R0:W-:Y:S01]  /*248e0*/  STG.E.64 desc[UR4][R2.64+0x1500], R16 ;  /* 0x0015001002007986 */ /* 0x0001e2000c101b04 */
[----:B-----5:R-:W-:Y:S02]  /*248f0*/  @P2 SHF.R.U64 R28, R14, R9, R15 ;  /* 0x000000090e1c2219 */ /* 0x020fe4000000120f */
[----:B------:R-:W-:Y:S01]  /*24900*/  LOP3.LUT R14, R30, 0x23, RZ, 0xc0, !PT ;  /* 0x000000231e0e7812 */ /* 0x000fe200078ec0ff */
[----:B------:R-:W-:Y:S01]  /*24910*/  @P2 IMAD.SHL.U32 R24, R24, 0x2, RZ ;  /* 0x0000000218182824 */ /* 0x000fe200078e00ff */
[----:B------:R1:W-:Y:S02]  /*24920*/  STG.E.64 desc[UR4][R2.64+0x1400], R26 ;  /* 0x0014001a02007986 */ /* 0x0003e4000c101b04 */
[----:B------:R-:W-:Y:S02]  /*24930*/  ISETP.GE.U32.AND P3, PT, R14, 0x22, PT ;  /* 0x000000220e00780c */ /* 0x000fe40003f66070 */
[----:B0-----:R-:W-:Y:S02]  /*24940*/  LOP3.LUT R16, R7, 0x7fffffff, RZ, 0xc0, !PT ;  /* 0x7fffffff07107812 */ /* 0x001fe400078ec0ff */
[----:B------:R-:W-:-:S04]  /*24950*/  @P2 LOP3.LUT R7, R9, 0x3f, RZ, 0x3c, !PT ;  /* 0x0000003f09072812 */ /* 0x000fc800078e3cff */
[----:B------:R-:W-:Y:S01]  /*24960*/  @P2 SHF.L.U32 R7, R24, R7, RZ ;  /* 0x0000000718072219 */ /* 0x000fe200000006ff */
[C---:B------:R-:W-:Y:S01]  /*24970*/  VIADD R24, R22.reuse, 0x3a2 ;  /* 0x000003a216187836 */ /* 0x040fe20000000000 */
[----:B-1----:R-:W-:Y:S01]  /*24980*/  LOP3.LUT R26, R19, 0x7fffffff, RZ, 0xc0, !PT ;  /* 0x7fffffff131a7812 */ /* 0x002fe200078ec0ff */
[----:B------:R-:W-:Y:S01]  /*24990*/  VIADD R22, R22, 0x3c1 ;  /* 0x000003c116167836 */ /* 0x000fe20000000000 */
[----:B------:R0:W-:Y:S01]  /*249a0*/  STG.E.64 desc[UR4][R2.64+0x1700], R16 ;  /* 0x0017001002007986 */ /* 0x0001e2000c101b04 */
[-C--:B------:R-:W-:Y:S02]  /*249b0*/  LEA.HI R19, R30, -R21.reuse, RZ, 0x1a ;  /* 0x800000151e137211 */ /* 0x080fe400078fd0ff */
[-C--:B------:R-:W-:Y:S02]  /*249c0*/  LEA.HI R15, R24, -R21.reuse, RZ, 0x1a ;  /* 0x80000015180f7211 */ /* 0x080fe400078fd0ff */
[----:B------:R-:W-:Y:S01]  /*249d0*/  LEA.HI R21, R22, -R21, RZ, 0x1a ;  /* 0x8000001516157211 */ /* 0x000fe200078fd0ff */
[--C-:B------:R-:W-:Y:S01]  /*249e0*/  IMAD R19, R19, 0x8, R0.reuse ;  /* 0x0000000813137824 */ /* 0x100fe200078e0200 */
[----:B------:R-:W-:Y:S01]  /*249f0*/  @P2 LOP3.LUT R28, R7, R28, RZ, 0xfc, !PT ;  /* 0x0000001c071c2212 */ /* 0x000fe200078efcff */
[--C-:B------:R-:W-:Y:S01]  /*24a00*/  IMAD R15, R15, 0x8, R0.reuse ;  /* 0x000000080f0f7824 */ /* 0x100fe200078e0200 */
[----:B------:R-:W-:Y:S01]  /*24a10*/  LOP3.LUT R6, R6, 0x7fffffff, RZ, 0xc0, !PT ;  /* 0x7fffffff06067812 */ /* 0x000fe200078ec0ff */
[----:B------:R-:W-:-:S02]  /*24a20*/  IMAD R0, R21, 0x8, R0 ;  /* 0x0000000815007824 */ /* 0x000fc400078e0200 */
[----:B------:R-:W-:Y:S01]  /*24a30*/  IMAD.MOV.U32 R7, RZ, RZ, RZ ;  /* 0x000000ffff077224 */ /* 0x000fe200078e00ff */
[----:B------:R-:W5:Y:S01]  /*24a40*/  @P3 LDL R21, [R19+0x8] ;  /* 0x0000080013153983 */ /* 0x000f620000100800 */
[----:B0-----:R-:W-:Y:S02]  /*24a50*/  @P0 LOP3.LUT R16, R23, 0x3f, RZ, 0x3c, !PT ;  /* 0x0000003f17100812 */ /* 0x001fe400078e3cff */
[----:B------:R-:W-:Y:S01]  /*24a60*/  LOP3.LUT R8, R8, 0x7fffffff, RZ, 0xc0, !PT ;  /* 0x7fffffff08087812 */ /* 0x000fe200078ec0ff */
[----:B------:R0:W-:Y:S01]  /*24a70*/  STG.E.64 desc[UR4][R2.64+0x1800], R6 ;  /* 0x0018000602007986 */ /* 0x0001e2000c101b04 */
[----:B------:R-:W-:-:S03]  /*24a80*/  @P1 LOP3.LUT R30, R10, 0x3f, RZ, 0x3c, !PT ;  /* 0x0000003f0a1e1812 */ /* 0x000fc600078e3cff */
[----:B------:R1:W-:Y:S04]  /*24a90*/  STG.E.64 desc[UR4][R2.64+0x1600], R26 ;  /* 0x0016001a02007986 */ /* 0x0003e8000c101b04 */
[----:B0-----:R-:W5:Y:S04]  /*24aa0*/  @P3 LDL.64 R6, [R19] ;  /* 0x0000000013063983 */ /* 0x001f680000100a00 */
[----:B-1----:R-:W5:Y:S01]  /*24ab0*/  @!P1 LDL.64 R26, [R11] ;  /* 0x000000000b1a9983 */ /* 0x002f620000100a00 */
[----:B--2---:R-:W-:Y:S01]  /*24ac0*/  @P0 IMAD.SHL.U32 R17, R20, 0x2, RZ ;  /* 0x0000000214110824 */ /* 0x004fe200078e00ff */
[----:B------:R-:W-:-:S04]  /*24ad0*/  LOP3.LUT R20, R24, 0x22, RZ, 0xc0, !PT ;  /* 0x0000002218147812 */ /* 0x000fc800078ec0ff */
[----:B------:R-:W-:Y:S02]  /*24ae0*/  @P0 SHF.L.U32 R16, R17, R16, RZ ;  /* 0x0000001011100219 */ /* 0x000fe400000006ff */
[----:B---3--:R-:W-:Y:S02]  /*24af0*/  @!P2 SHF.R.U64 R28, R4, R9, R5 ;  /* 0x00000009041ca219 */ /* 0x008fe40000001205 */
[----:B------:R-:W-:Y:S01]  /*24b00*/  ISETP.NE.AND P2, PT, R20, 0x22, PT ;  /* 0x000000221400780c */ /* 0x000fe20003f45270 */
[----:B------:R-:W2:Y:S01]  /*24b10*/  @P1 LDL.64 R4, [R11] ;  /* 0x000000000b041983 */ /* 0x000ea20000100a00 */
[----:B------:R-:W-:Y:S01]  /*24b20*/  IMAD.MOV.U32 R9, RZ, RZ, RZ ;  /* 0x000000ffff097224 */ /* 0x000fe200078e00ff */
[----:B----4-:R-:W-:Y:S01]  /*24b30*/  @P0 SHF.R.U64 R17, R12, R23, R13 ;  /* 0x000000170c110219 */ /* 0x010fe2000000120d */
[----:B------:R-:W-:Y:S01]  /*24b40*/  IMAD.MOV.U32 R13, RZ, RZ, RZ ;  /* 0x000000ffff0d7224 */ /* 0x000fe200078e00ff */
[----:B------:R-:W-:Y:S01]  /*24b50*/  LOP3.LUT R12, R28, 0x7fffffff, RZ, 0xc0, !PT ;  /* 0x7fffffff1c0c7812 */ /* 0x000fe200078ec0ff */
[----:B------:R-:W-:Y:S01]  /*24b60*/  @P1 IMAD.SHL.U32 R29, R18, 0x2, RZ ;  /* 0x00000002121d1824 */ /* 0x000fe200078e00ff */
[----:B------:R0:W-:Y:S01]  /*24b70*/  STG.E.64 desc[UR4][R2.64+0x1900], R8 ;  /* 0x0019000802007986 */ /* 0x0001e2000c101b04 */
[----:B------:R-:W-:-:S03]  /*24b80*/  @P0 LOP3.LUT R24, R16, R17, RZ, 0xfc, !PT ;  /* 0x0000001110180212 */ /* 0x000fc600078efcff */
[----:B------:R1:W-:Y:S01]  /*24b90*/  STG.E.64 desc[UR4][R2.64+0x1a00], R12 ;  /* 0x001a000c02007986 */ /* 0x0003e2000c101b04 */
[----:B------:R-:W-:-:S03]  /*24ba0*/  @P1 SHF.L.U32 R30, R29, R30, RZ ;  /* 0x0000001e1d1e1219 */ /* 0x000fc600000006ff */
[----:B------:R-:W3:Y:S04]  /*24bb0*/  @!P2 LDL R31, [R15+0x4] ;  /* 0x000004000f1fa983 */ /* 0x000ee80000100800 */
[----:B------:R-:W3:Y:S04]  /*24bc0*/  @!P2 LDL R18, [R15+0x8] ;  /* 0x000008000f12a983 */ /* 0x000ee80000100800 */
[----:B------:R4:W3:Y:S04]  /*24bd0*/  @!P0 LDL.64 R16, [R25] ;  /* 0x0000000019108983 */ /* 0x0008e80000100a00 */
[----:B0-----:R-:W3:Y:S04]  /*24be0*/  @!P3 LDL.64 R8, [R19] ;  /* 0x000000001308b983 */ /* 0x001ee80000100a00 */
[----:B-1----:R-:W3:Y:S04]  /*24bf0*/  @P2 LDL.64 R12, [R15] ;  /* 0x000000000f0c2983 */ /* 0x002ee80000100a00 */
[----:B------:R-:W3:Y:S01]  /*24c00*/  LDL.64 R28, [R0] ;  /* 0x00000000001c7983 */ /* 0x000ee20000100a00 */
[----:B----4-:R-:W-:-:S02]  /*24c10*/  IMAD.MOV.U32 R25, RZ, RZ, RZ ;  /* 0x000000ffff197224 */ /* 0x010fc400078e00ff */
[----:B------:R-:W-:Y:S02]  /*24c20*/  IMAD.MOV.U32 R11, RZ, RZ, RZ ;  /* 0x000000ffff0b7224 */ /* 0x000fe400078e00ff */
[----:B-----5:R-:W-:Y:S01]  /*24c30*/  @P3 IMAD.SHL.U32 R21, R21, 0x2, RZ ;  /* 0x0000000215153824 */ /* 0x020fe200078e00ff */
[----:B------:R-:W-:Y:S02]  /*24c40*/  @P3 SHF.R.U64 R7, R6, R14, R7 ;  /* 0x0000000e06073219 */ /* 0x000fe40000001207 */
[----:B--2---:R-:W-:Y:S02]  /*24c50*/  @P1 SHF.R.U64 R5, R4, R10, R5 ;  /* 0x0000000a04051219 */ /* 0x004fe40000001205 */
[----:B------:R-:W-:Y:S02]  /*24c60*/  @P3 LOP3.LUT R4, R14, 0x3f, RZ, 0x3c, !PT ;  /* 0x0000003f0e043812 */ /* 0x000fe400078e3cff */
[----:B------:R-:W-:Y:S02]  /*24c70*/  @P1 LOP3.LUT R30, R30, R5, RZ, 0xfc, !PT ;  /* 0x000000051e1e1212 */ /* 0x000fe400078efcff */
[----:B------:R-:W-:-:S02]  /*24c80*/  @P3 SHF.L.U32 R4, R21, R4, RZ ;  /* 0x0000000415043219 */ /* 0x000fc400000006ff */
[----:B------:R-:W-:Y:S02]  /*24c90*/  LOP3.LUT R5, R22, 0x21, RZ, 0xc0, !PT ;  /* 0x0000002116057812 */ /* 0x000fe400078ec0ff */
[----:B------:R-:W-:Y:S02]  /*24ca0*/  @P3 LOP3.LUT R6, R4, R7, RZ, 0xfc, !PT ;  /* 0x0000000704063212 */ /* 0x000fe400078efcff */
[----:B------:R-:W-:Y:S01]  /*24cb0*/  @!P1 SHF.R.U64 R30, R26, R10, R27 ;  /* 0x0000000a1a1e9219 */ /* 0x000fe2000000121b */
[----:B------:R-:W-:-:S03]  /*24cc0*/  IMAD.MOV.U32 R7, RZ, RZ, RZ ;  /* 0x000000ffff077224 */ /* 0x000fc600078e00ff */
[----:B------:R-:W-:Y:S02]  /*24cd0*/  LOP3.LUT R4, R30, 0x7fffffff, RZ, 0xc0, !PT ;  /* 0x7fffffff1e047812 */ /* 0x000fe400078ec0ff */
[----:B---3--:R-:W-:Y:S02]  /*24ce0*/  @!P2 SHF.L.W.U32.HI R18, R31, 0x1e, R18 ;  /* 0x0000001e1f12a819 */ /* 0x008fe40000010e12 */
[----:B------:R-:W-:Y:S02]  /*24cf0*/  @!P0 SHF.R.U64 R24, R16, R23, R17 ;  /* 0x0000001710188219 */ /* 0x000fe40000001211 */
[----:B------:R-:W-:Y:S02]  /*24d00*/  @!P3 SHF.R.U64 R6, R8, R14, R9 ;  /* 0x0000000e0806b219 */ /* 0x000fe40000001209 */
[----:B------:R-:W-:Y:S02]  /*24d10*/  @P2 SHF.R.U64 R18, R12, R20, R13 ;  /* 0x000000140c122219 */ /* 0x000fe4000000120d */
[----:B------:R-:W-:Y:S01]  /*24d20*/  SHF.R.U64 R10, R28, R5, R29 ;  /* 0x000000051c0a7219 */ /* 0x000fe2000000121d */
[----:B------:R-:W-:Y:S01]  /*24d30*/  IMAD.MOV.U32 R5, RZ, RZ, RZ ;  /* 0x000000ffff057224 */ /* 0x000fe200078e00ff */
[----:B------:R-:W-:Y:S01]  /*24d40*/  LOP3.LUT R24, R24, 0x7fffffff, RZ, 0xc0, !PT ;  /* 0x7fffffff18187812 */ /* 0x000fe200078ec0ff */
        /* <DEDUP_REMOVED lines=10> */
.L_x_31:
        /* <DEDUP_REMOVED lines=9> */
[----:B------:R-:W-:-:S03]  /*24e80*/  VIADD R24, R24, -UR6 ;  /* 0x8000000618187c36 */ /* 0x000fc60008000000 */
        /* <DEDUP_REMOVED lines=9> */
[----:B----4-:R0:W-:Y:S04]  /*24f20*/  STL.128 [R24+0x10], R8 ;  /* 0x0000100818007387 */ /* 0x0101e80000100c00 */
[----:B0-----:R-:W4:Y:S04]  /*24f30*/  LDG.E.64.CONSTANT R8, desc[UR4][R22.64+0x40] ;  /* 0x0000400416087981 */ /* 0x001f28000c1e9b00 */
[----:B------:R-:W4:Y:S04]  /*24f40*/  LDG.E.64.CONSTANT R10, desc[UR4][R22.64+0x48] ;  /* 0x00004804160a7981 */ /* 0x000f28000c1e9b00 */
[----:B------:R-:W4:Y:S01]  /*24f50*/  LDG.E.64.CONSTANT R22, desc[UR4][R22.64+0x78] ;  /* 0x0000780416167981 */ /* 0x000f22000c1e9b00 */
[----:B------:R-:W-:-:S04]  /*24f60*/  IMAD R26, R0, 0x3c0, RZ ;  /* 0x000003c0001a7824 */ /* 0x000fc800078e02ff */
[C---:B------:R-:W-:Y:S01]  /*24f70*/  VIADD R28, R26.reuse, 0x5a ;  /* 0x0000005a1a1c7836 */ /* 0x040fe20000000000 */
[CC--:B------:R-:W-:Y:S01]  /*24f80*/  LEA.HI R27, R26.reuse, -R25.reuse, RZ, 0x1a ;  /* 0x800000191a1b7211 */ /* 0x0c0fe200078fd0ff */
[C---:B------:R-:W-:Y:S02]  /*24f90*/  VIADD R32, R26.reuse, 0x96 ;  /* 0x000000961a207836 */ /* 0x040fe40000000000 */
[C---:B------:R-:W-:Y:S02]  /*24fa0*/  VIADD R30, R26.reuse, 0x78 ;  /* 0x000000781a1e7836 */ /* 0x040fe40000000000 */
[----:B------:R-:W-:Y:S01]  /*24fb0*/  VIADD R34, R26, 0xd2 ;  /* 0x000000d21a227836 */ /* 0x000fe20000000000 */
[----:B-----5:R0:W-:Y:S04]  /*24fc0*/  STL.128 [R24+0x60], R16 ;  /* 0x0000601018007387 */ /* 0x0201e80000100c00 */
[-C--:B0-----:R-:W-:Y:S01]  /*24fd0*/  LEA.HI R19, R34, -R25.reuse, RZ, 0x1a ;  /* 0x8000001922137211 */ /* 0x081fe200078fd0ff */
[----:B--2---:R0:W-:Y:S04]  /*24fe0*/  STL.128 [R24+0x30], R4 ;  /* 0x0000300418007387 */ /* 0x0041e80000100c00 */
[----:B---3--:R1:W-:Y:S01]  /*24ff0*/  STL.128 [R24+0x50], R12 ;  /* 0x0000500c18007387 */ /* 0x0083e20000100c00 */
[----:B0-----:R-:W-:Y:S01]  /*25000*/  VIADD R6, R26, 0xb4 ;  /* 0x000000b41a067836 */ /* 0x001fe20000000000 */
[-C--:B------:R-:W-:Y:S01]  /*25010*/  LEA.HI R5, R28, -R25.reuse, RZ, 0x1a ;  /* 0x800000191c057211 */ /* 0x080fe200078fd0ff */
[----:B------:R-:W-:Y:S01]  /*25020*/  IMAD R4, R27, 0x8, R24 ;  /* 0x000000081b047824 */ /* 0x000fe200078e0218 */
[----:B------:R-:W-:-:S03]  /*25030*/  LEA.HI R7, R30, -R25, RZ, 0x1a ;  /* 0x800000191e077211 */ /* 0x000fc600078fd0ff */
[--C-:B------:R-:W-:Y:S01]  /*25040*/  IMAD R5, R5, 0x8, R4.reuse ;  /* 0x0000000805057824 */ /* 0x100fe200078e0204 */
[-C--:B-1----:R-:W-:Y:S01]  /*25050*/  LEA.HI R13, R32, -R25.reuse, RZ, 0x1a ;  /* 0x80000019200d7211 */ /* 0x082fe200078fd0ff */
[--C-:B------:R-:W-:Y:S01]  /*25060*/  IMAD R27, R27, 0x8, R4.reuse ;  /* 0x000000081b1b7824 */ /* 0x100fe200078e0204 */
[----:B------:R-:W-:Y:S01]  /*25070*/  LEA.HI R15, R6, -R25, RZ, 0x1a ;  /* 0x80000019060f7211 */ /* 0x000fe200078fd0ff */
[----:B------:R-:W-:Y:S02]  /*25080*/  VIADD R6, R26, 0xf0 ;  /* 0x000000f01a067836 */ /* 0x000fe40000000000 */
[--C-:B------:R-:W-:Y:S01]  /*25090*/  IMAD R14, R13, 0x8, R4.reuse ;  /* 0x000000080d0e7824 */ /* 0x100fe200078e0204 */
[----:B----4-:R0:W-:Y:S01]  /*250a0*/  STL.128 [R24+0x40], R8 ;  /* 0x0000400818007387 */ /* 0x0101e20000100c00 */
[--C-:B------:R-:W-:Y:S02]  /*250b0*/  IMAD R7, R7, 0x8, R4.reuse ;  /* 0x0000000807077824 */ /* 0x100fe400078e0204 */
[----:B------:R-:W-:-:S02]  /*250c0*/  IMAD R12, R19, 0x8, R4 ;  /* 0x00000008130c7824 */ /* 0x000fc400078e0204 */
[----:B------:R-:W-:Y:S01]  /*250d0*/  IMAD R16, R15, 0x8, R4 ;  /* 0x000000080f107824 */ /* 0x000fe200078e0204 */
[----:B------:R1:W-:Y:S04]  /*250e0*/  STL.128 [R24+0x70], R20 ;  /* 0x0000701418007387 */ /* 0x0003e80000100c00 */
[----:B------:R-:W2:Y:S04]  /*250f0*/  LDL R17, [R27+0x8] ;  /* 0x000008001b117983 */ /* 0x000ea80000100800 */
[----:B0-----:R0:W3:Y:S04]  /*25100*/  LDL.64 R8, [R5] ;  /* 0x0000000005087983 */ /* 0x0010e80000100a00 */
[----:B------:R4:W2:Y:S01]  /*25110*/  LDL.64 R10, [R27] ;  /* 0x000000001b0a7983 */ /* 0x0008a20000100a00 */
[----:B0-----:R-:W-:-:S03]  /*25120*/  LEA.HI R5, R6, -R25, RZ, 0x1a ;  /* 0x8000001906057211 */ /* 0x001fc600078fd0ff */
[----:B------:R-:W5:Y:S04]  /*25130*/  LDL.64 R14, [R14] ;  /* 0x000000000e0e7983 */ /* 0x000f680000100a00 */
[----:B-1----:R-:W3:Y:S01]  /*25140*/  LDL R23, [R7+0x4] ;  /* 0x0000040007177983 */ /* 0x002ee20000100800 */
[----:B----4-:R-:W-:-:S03]  /*25150*/  IMAD R27, R5, 0x8, R4 ;  /* 0x00000008051b7824 */ /* 0x010fc600078e0204 */
[----:B------:R0:W4:Y:S04]  /*25160*/  LDL R24, [R7+0x8] ;  /* 0x0000080007187983 */ /* 0x0001280000100800 */
[----:B------:R-:W4:Y:S04]  /*25170*/  LDL.64 R12, [R12] ;  /* 0x000000000c0c7983 */ /* 0x000f280000100a00 */
[----:B------:R-:W4:Y:S04]  /*25180*/  LDL R5, [R27+0x4] ;  /* 0x000004001b057983 */ /* 0x000f280000100800 */
[----:B------:R-:W4:Y:S04]  /*25190*/  LDL R18, [R27+0x8] ;  /* 0x000008001b127983 */ /* 0x000f280000100800 */
[----:B------:R-:W4:Y:S04]  /*251a0*/  LDL R22, [R16+0x4] ;  /* 0x0000040010167983 */ /* 0x000f280000100800 */
[----:B------:R1:W4:Y:S01]  /*251b0*/  LDL R19, [R16+0x8] ;  /* 0x0000080010137983 */ /* 0x0003220000100800 */
[----:B------:R-:W-:-:S05]  /*251c0*/  VIADD R6, R26, 0x10e ;  /* 0x0000010e1a067836 */ /* 0x000fca0000000000 */
[----:B0-----:R-:W-:-:S05]  /*251d0*/  LEA.HI R7, R6, -R25, RZ, 0x1a ;  /* 0x8000001906077211 */ /* 0x001fca00078fd0ff */
[----:B------:R-:W-:-:S06]  /*251e0*/  IMAD R7, R7, 0x8, R4 ;  /* 0x0000000807077824 */ /* 0x000fcc00078e0204 */
[----:B------:R-:W4:Y:S01]  /*251f0*/  LDL.64 R6, [R7] ;  /* 0x0000000007067983 */ /* 0x000f220000100a00 */
[----:B-1----:R-:W-:-:S05]  /*25200*/  VIADD R16, R26, 0x12c ;  /* 0x0000012c1a107836 */ /* 0x002fca0000000000 */
[----:B------:R-:W-:Y:S01]  /*25210*/  LEA.HI R21, R16, -R25, RZ, 0x1a ;  /* 0x8000001910157211 */ /* 0x000fe200078fd0ff */
[----:B------:R-:W-:-:S04]  /*25220*/  VIADD R30, R26, 0x1fe ;  /* 0x000001fe1a1e7836 */ /* 0x000fc80000000000 */
[----:B------:R-:W-:-:S05]  /*25230*/  IMAD R28, R21, 0x8, R4 ;  /* 0x00000008151c7824 */ /* 0x000fca00078e0204 */
[----:B------:R-:W4:Y:S04]  /*25240*/  LDL R20, [R28+0x4] ;  /* 0x000004001c147983 */ /* 0x000f280000100800 */
[----:B------:R0:W4:Y:S02]  /*25250*/  LDL R21, [R28+0x8] ;  /* 0x000008001c157983 */ /* 0x0001240000100800 */
[----:B0-----:R-:W-:Y:S01]  /*25260*/  VIADD R28, R26, 0x1c2 ;  /* 0x000001c21a1c7836 */ /* 0x001fe20000000000 */
[----:B--2---:R-:W-:Y:S02]  /*25270*/  SHF.L.W.U32.HI R17, R11, 0x4, R17 ;  /* 0x000000040b117819 */ /* 0x004fe40000010e11 */
[----:B------:R-:W-:Y:S01]  /*25280*/  SHF.R.U64 R16, R10, 0x1e, R11 ;  /* 0x0000001e0a107819 */ /* 0x000fe2000000120b */
[----:B------:R-:W-:Y:S01]  /*25290*/  IMAD.WIDE.U32 R10, R0, 0x8, R2 ;  /* 0x00000008000a7825 */ /* 0x000fe200078e0002 */
[----:B------:R-:W-:-:S02]  /*252a0*/  LOP3.LUT R2, R17, 0x3fffffff, RZ, 0xc0, !PT ;  /* 0x3fffffff11027812 */ /* 0x000fc400078ec0ff */
[----:B-----5:R-:W-:Y:S01]  /*252b0*/  SHF.R.U64 R15, R14, 0x16, R15 ;  /* 0x000000160e0f7819 */ /* 0x020fe2000000120f */
[----:B------:R-:W-:Y:S01]  /*252c0*/  IMAD.MOV.U32 R3, RZ, RZ, RZ ;  /* 0x000000ffff037224 */ /* 0x000fe200078e00ff */
[----:B---3--:R-:W-:Y:S01]  /*252d0*/  SHF.R.U64 R8, R8, 0x1a, R9 ;  /* 0x0000001a08087819 */ /* 0x008fe20000001209 */
[----:B------:R-:W-:Y:S01]  /*252e0*/  VIADD R0, R26, 0x14a ;  /* 0x0000014a1a007836 */ /* 0x000fe20000000000 */
[----:B----4-:R-:W-:Y:S02]  /*252f0*/  SHF.L.W.U32.HI R23, R23, 0x8, R24 ;  /* 0x0000000817177819 */ /* 0x010fe40000010e18 */
[----:B------:R0:W-:Y:S01]  /*25300*/  STG.E.64 desc[UR4][R10.64+0x200], R2 ;  /* 0x000200020a007986 */ /* 0x0001e2000c101b04 */
[----:B------:R-:W-:Y:S02]  /*25310*/  SHF.R.U64 R13, R12, 0x12, R13 ;  /* 0x000000120c0d7819 */ /* 0x000fe4000000120d */
[----:B------:R-:W-:Y:S01]  /*25320*/  LOP3.LUT R12, R15, 0x3fffffff, RZ, 0xc0, !PT ;  /* 0x3fffffff0f0c7812 */ /* 0x000fe200078ec0ff */
[----:B------:R-:W-:Y:S01]  /*25330*/  IMAD.MOV.U32 R15, RZ, RZ, RZ ;  /* 0x000000ffff0f7224 */ /* 0x000fe200078e00ff */
[----:B------:R-:W-:Y:S01]  /*25340*/  LOP3.LUT R14, R23, 0x3fffffff, RZ, 0xc0, !PT ;  /* 0x3fffffff170e7812 */ /* 0x000fe200078ec0ff */
[----:B------:R-:W-:Y:S01]  /*25350*/  IMAD.MOV.U32 R9, RZ, RZ, RZ ;  /* 0x000000ffff097224 */ /* 0x000fe200078e00ff */
[----:B------:R-:W-:-:S02]  /*25360*/  LOP3.LUT R8, R8, 0x3fffffff, RZ, 0xc0, !PT ;  /* 0x3fffffff08087812 */ /* 0x000fc400078ec0ff */
[----:B0-----:R-:W-:Y:S01]  /*25370*/  SHF.L.W.U32.HI R2, R5, 0x10, R18 ;  /* 0x0000001005027819 */ /* 0x001fe20000010e12 */
[----:B------:R-:W-:Y:S01]  /*25380*/  VIADD R18, R26, 0x168 ;  /* 0x000001681a127836 */ /* 0x000fe20000000000 */
[----:B------:R0:W-:Y:S01]  /*25390*/  STG.E.64 desc[UR4][R10.64+0x400], R14 ;  /* 0x0004000e0a007986 */ /* 0x0001e2000c101b04 */
[----:B------:R-:W-:Y:S02]  /*253a0*/  SHF.L.W.U32.HI R19, R22, 0xc, R19 ;  /* 0x0000000c16137819 */ /* 0x000fe40000010e13 */
[----:B------:R-:W-:Y:S01]  /*253b0*/  LOP3.LUT R22, R13, 0x3fffffff, RZ, 0xc0, !PT ;  /* 0x3fffffff0d167812 */ /* 0x000fe200078ec0ff */
[----:B------:R-:W-:Y:S01]  /*253c0*/  IMAD.MOV.U32 R13, RZ, RZ, RZ ;  /* 0x000000ffff0d7224 */ /* 0x000fe200078e00ff */
[-C--:B------:R-:W-:Y:S01]  /*253d0*/  LEA.HI R3, R0, -R25.reuse, RZ, 0x1a ;  /* 0x8000001900037211 */ /* 0x080fe200078fd0ff */
[----:B------:R-:W-:Y:S01]  /*253e0*/  VIADD R24, R26, 0x1a4 ;  /* 0x000001a41a187836 */ /* 0x000fe20000000000 */
[----:B------:R-:W-:Y:S01]  /*253f0*/  LEA.HI R5, R18, -R25, RZ, 0x1a ;  /* 0x8000001912057211 */ /* 0x000fe200078fd0ff */
[----:B------:R-:W-:Y:S01]  /*25400*/  IMAD.MOV.U32 R17, RZ, RZ, RZ ;  /* 0x000000ffff117224 */ /* 0x000fe200078e00ff */
[----:B------:R-:W-:Y:S01]  /*25410*/  LOP3.LUT R16, R16, 0x3fffffff, RZ, 0xc0, !PT ;  /* 0x3fffffff10107812 */ /* 0x000fe200078ec0ff */
[----:B0-----:R-:W-:Y:S01]  /*25420*/  VIADD R14, R26, 0x186 ;  /* 0x000001861a0e7836 */ /* 0x001fe20000000000 */
[----:B------:R0:W-:Y:S01]  /*25430*/  STG.E.64 desc[UR4][R10.64+0x500], R12 ;  /* 0x0005000c0a007986 */ /* 0x0001e2000c101b04 */
[----:B------:R-:W-:-:S02]  /*25440*/  IMAD.MOV.U32 R23, RZ, RZ, RZ ;  /* 0x000000ffff177224 */ /* 0x000fc400078e00ff */
[----:B------:R-:W-:Y:S01]  /*25450*/  IMAD R18, R3, 0x8, R4 ;  /* 0x0000000803127824 */ /* 0x000fe200078e0204 */
[----:B------:R1:W-:Y:S01]  /*25460*/  STG.E.64 desc[UR4][R10.64+0x300], R8 ;  /* 0x000300080a007986 */ /* 0x0003e2000c101b04 */
[----:B------:R-:W-:-:S03]  /*25470*/  LEA.HI R3, R30, -R25, RZ, 0x1a ;  /* 0x800000191e037211 */ /* 0x000fc600078fd0ff */
[----:B------:R2:W-:Y:S01]  /*25480*/  STG.E.64 desc[UR4][R10.64+0x100], R16 ;  /* 0x000100100a007986 */ /* 0x0005e2000c101b04 */
[----:B0-----:R-:W-:Y:S01]  /*25490*/  VIADD R12, R26, 0x21c ;  /* 0x0000021c1a0c7836 */ /* 0x001fe20000000000 */
[-C--:B------:R-:W-:Y:S02]  /*254a0*/  LEA.HI R13, R24, -R25.reuse, RZ, 0x1a ;  /* 0x80000019180d7211 */ /* 0x080fe400078fd0ff */
[-C--:B-1----:R-:W-:Y:S01]  /*254b0*/  LEA.HI R9, R14, -R25.reuse, RZ, 0x1a ;  /* 0x800000190e097211 */ /* 0x082fe200078fd0ff */
[--C-:B------:R-:W-:Y:S01]  /*254c0*/  IMAD R14, R5, 0x8, R4.reuse ;  /* 0x00000008050e7824 */ /* 0x100fe200078e0204 */
[----:B------:R-:W-:Y:S01]  /*254d0*/  LEA.HI R5, R28, -R25, RZ, 0x1a ;  /* 0x800000191c057211 */ /* 0x000fe200078fd0ff */
[----:B------:R0:W-:Y:S01]  /*254e0*/  STG.E.64 desc[UR4][R10.64+0x700], R22 ;  /* 0x000700160a007986 */ /* 0x0001e2000c101b04 */
[----:B------:R-:W-:Y:S01]  /*254f0*/  VIADD R8, R26, 0x23a ;  /* 0x0000023a1a087836 */ /* 0x000fe20000000000 */
[----:B--2---:R-:W-:Y:S01]  /*25500*/  LOP3.LUT R16, R19, 0x3fffffff, RZ, 0xc0, !PT ;  /* 0x3fffffff13107812 */ /* 0x004fe200078ec0ff */
[--C-:B------:R-:W-:Y:S01]  /*25510*/  IMAD R24, R3, 0x8, R4.reuse ;  /* 0x0000000803187824 */ /* 0x100fe200078e0204 */
[----:B------:R-:W-:Y:S01]  /*25520*/  LOP3.LUT R2, R2, 0x3fffffff, RZ, 0xc0, !PT ;  /* 0x3fffffff02027812 */ /* 0x000fe200078ec0ff */
[----:B------:R-:W-:Y:S01]  /*25530*/  IMAD.MOV.U32 R3, RZ, RZ, RZ ;  /* 0x000000ffff037224 */ /* 0x000fe200078e00ff */
[----:B------:R-:W2:Y:S01]  /*25540*/  LDL.64 R18, [R18] ;  /* 0x0000000012127983 */ /* 0x000ea20000100a00 */
[----:B------:R-:W-:-:S03]  /*25550*/  IMAD R15, R5, 0x8, R4 ;  /* 0x00000008050f7824 */ /* 0x000fc600078e0204 */
[----:B------:R-:W3:Y:S01]  /*25560*/  LDL R0, [R14+0x8] ;  /* 0x000008000e007983 */ /* 0x000ee20000100800 */
[-C--:B0-----:R-:W-:Y:S01]  /*25570*/  LEA.HI R23, R12, -R25.reuse, RZ, 0x1a ;  /* 0x800000190c177211 */ /* 0x081fe200078fd0ff */
[--C-:B------:R-:W-:Y:S01]  /*25580*/  IMAD R22, R13, 0x8, R4.reuse ;  /* 0x000000080d167824 */ /* 0x100fe200078e0204 */
[----:B------:R-:W-:Y:S01]  /*25590*/  LEA.HI R13, R8, -R25, RZ, 0x1a ;  /* 0x80000019080d7211 */ /* 0x000fe200078fd0ff */
[----:B------:R0:W-:Y:S02]  /*255a0*/  STG.E.64 desc[UR4][R10.64+0x600], R16 ;  /* 0x000600100a007986 */ /* 0x0001e4000c101b04 */
[--C-:B------:R-:W-:Y:S02]  /*255b0*/  IMAD R12, R23, 0x8, R4.reuse ;  /* 0x00000008170c7824 */ /* 0x100fe400078e0204 */
[----:B------:R1:W-:Y:S01]  /*255c0*/  STG.E.64 desc[UR4][R10.64+0x800], R2 ;  /* 0x000800020a007986 */ /* 0x0003e2000c101b04 */
[----:B------:R-:W-:-:S03]  /*255d0*/  IMAD R28, R13, 0x8, R4 ;  /* 0x000000080d1c7824 */ /* 0x000fc600078e0204 */
[----:B------:R-:W4:Y:S04]  /*255e0*/  LDL.64 R12, [R12] ;  /* 0x000000000c0c7983 */ /* 0x000f280000100a00 */
[----:B------:R-:W5:Y:S01]  /*255f0*/  LDL R5, [R22+0x4] ;  /* 0x0000040016057983 */ /* 0x000f620000100800 */
[----:B0-----:R-:W-:-:S03]  /*25600*/  IMAD R16, R9, 0x8, R4 ;  /* 0x0000000809107824 */ /* 0x001fc600078e0204 */
[----:B------:R-:W3:Y:S04]  /*25610*/  LDL R9, [R14+0x4] ;  /* 0x000004000e097983 */ /* 0x000ee80000100800 */
[----:B-1----:R-:W5:Y:S04]  /*25620*/  LDL R2, [R24+0x4] ;  /* 0x0000040018027983 */ /* 0x002f680000100800 */
[----:B------:R-:W5:Y:S04]  /*25630*/  LDL R3, [R24+0x8] ;  /* 0x0000080018037983 */ /* 0x000f680000100800 */
[----:B------:R-:W5:Y:S04]  /*25640*/  LDL.64 R14, [R15] ;  /* 0x000000000f0e7983 */ /* 0x000f680000100a00 */
[----:B------:R-:W5:Y:S04]  /*25650*/  LDL.64 R16, [R16] ;  /* 0x0000000010107983 */ /* 0x000f680000100a00 */
[----:B------:R-:W5:Y:S01]  /*25660*/  LDL R8, [R22+0x8] ;  /* 0x0000080016087983 */ /* 0x000f620000100800 */
[----:B------:R-:W-:-:S03]  /*25670*/  SHF.R.U64 R27, R6, 0xe, R7 ;  /* 0x0000000e061b7819 */ /* 0x000fc60000001207 */
[----:B------:R-:W5:Y:S04]  /*25680*/  LDL R23, [R28+0x8] ;  /* 0x000008001c177983 */ /* 0x000f680000100800 */
[----:B------:R0:W5:Y:S01]  /*25690*/  LDL R22, [R28+0x4] ;  /* 0x000004001c167983 */ /* 0x0001620000100800 */
[----:B------:R-:W-:-:S05]  /*256a0*/  VIADD R6, R26, 0x276 ;  /* 0x000002761a067836 */ /* 0x000fca0000000000 */
[----:B------:R-:W-:Y:S01]  /*256b0*/  LEA.HI R7, R6, -R25, RZ, 0x1a ;  /* 0x8000001906077211 */ /* 0x000fe200078fd0ff */
[----:B------:R-:W-:-:S04]  /*256c0*/  VIADD R30, R26, 0x258 ;  /* 0x000002581a1e7836 */ /* 0x000fc80000000000 */
[----:B------:R-:W-:Y:S01]  /*256d0*/  IMAD R31, R7, 0x8, R4 ;  /* 0x00000008071f7824 */ /* 0x000fe200078e0204 */
[----:B------:R-:W-:Y:S02]  /*256e0*/  LOP3.LUT R6, R27, 0x3fffffff, RZ, 0xc0, !PT ;  /* 0x3fffffff1b067812 */ /* 0x000fe400078ec0ff */
[----:B------:R-:W-:Y:S02]  /*256f0*/  LEA.HI R29, R30, -R25, RZ, 0x1a ;  /* 0x800000191e1d7211 */ /* 0x000fe400078fd0ff */
[----:B------:R-:W5:Y:S04]  /*25700*/  LDL R24, [R31+0x4] ;  /* 0x000004001f187983 */ /* 0x000f680000100800 */
[----:B------:R-:W5:Y:S01]  /*25710*/  LDL R27, [R31+0x8] ;  /* 0x000008001f1b7983 */ /* 0x000f620000100800 */
[----:B------:R-:W-:-:S02]  /*25720*/  IMAD.MOV.U32 R7, RZ, RZ, RZ ;  /* 0x000000ffff077224 */ /* 0x000fc400078e00ff */
[----:B------:R-:W-:-:S03]  /*25730*/  IMAD R29, R29, 0x8, R4 ;  /* 0x000000081d1d7824 */ /* 0x000fc600078e0204 */
[----:B------:R1:W-:Y:S04]  /*25740*/  STG.E.64 desc[UR4][R10.64+0x900], R6 ;  /* 0x000900060a007986 */ /* 0x0003e8000c101b04 */
[----:B-1----:R1:W5:Y:S01]  /*25750*/  LDL.64 R6, [R29] ;  /* 0x000000001d067983 */ /* 0x0023620000100a00 */
[----:B------:R-:W-:Y:S01]  /*25760*/  SHF.L.W.U32.HI R20, R20, 0x14, R21 ;  /* 0x0000001414147819 */ /* 0x000fe20000010e15 */
[----:B------:R-:W-:Y:S02]  /*25770*/  IMAD.MOV.U32 R21, RZ, RZ, RZ ;  /* 0x000000ffff157224 */ /* 0x000fe400078e00ff */
[C---:B0-----:R-:W-:Y:S02]  /*25780*/  VIADD R28, R26.reuse, 0x2d0 ;  /* 0x000002d01a1c7836 */ /* 0x041fe40000000000 */
[----:B------:R-:W-:Y:S01]  /*25790*/  VIADD R30, R26, 0x2ee ;  /* 0x000002ee1a1e7836 */ /* 0x000fe20000000000 */
[----:B--2---:R-:W-:-:S02]  /*257a0*/  SHF.R.U64 R19, R18, 0xa, R19 ;  /* 0x0000000a12137819 */ /* 0x004fc40000001213 */
[----:B------:R-:W-:Y:S02]  /*257b0*/  LOP3.LUT R18, R20, 0x3fffffff, RZ, 0xc0, !PT ;  /* 0x3fffffff14127812 */ /* 0x000fe400078ec0ff */
[----:B------:R-:W-:Y:S01]  /*257c0*/  LOP3.LUT R20, R19, 0x3fffffff, RZ, 0xc0, !PT ;  /* 0x3fffffff13147812 */ /* 0x000fe200078ec0ff */
[----:B------:R-:W-:-:S04]  /*257d0*/  IMAD.MOV.U32 R19, RZ, RZ, RZ ;  /* 0x000000ffff137224 */ /* 0x000fc800078e00ff */
[----:B------:R-:W-:Y:S04]  /*257e0*/  STG.E.64 desc[UR4][R10.64+0xb00], R20 ;  /* 0x000b00140a007986 */ /* 0x000fe8000c101b04 */
[----:B------:R0:W-:Y:S01]  /*257f0*/  STG.E.64 desc[UR4][R10.64+0xa00], R18 ;  /* 0x000a00120a007986 */ /* 0x0001e2000c101b04 */
[----:B----4-:R-:W-:Y:S02]  /*25800*/  SHF.R.U64 R13, R12, 0x1c, R13 ;  /* 0x0000001c0c0d7819 */ /* 0x010fe4000000120d */
[----:B---3--:R-:W-:Y:S02]  /*25810*/  SHF.L.W.U32.HI R0, R9, 0x18, R0 ;  /* 0x0000001809007819 */ /* 0x008fe40000010e00 */
[----:B-----5:R-:W-:Y:S02]  /*25820*/  SHF.L.W.U32.HI R3, R2, 0x2, R3 ;  /* 0x0000000202037819 */ /* 0x020fe40000010e03 */
[----:B------:R-:W-:-:S02]  /*25830*/  SHF.R.U64 R15, R14, 0x2, R15 ;  /* 0x000000020e0f7819 */ /* 0x000fc4000000120f */
[----:B------:R-:W-:Y:S01]  /*25840*/  LOP3.LUT R12, R3, 0x3fffffff, RZ, 0xc0, !PT ;  /* 0x3fffffff030c7812 */ /* 0x000fe200078ec0ff */
[----:B------:R-:W-:Y:S01]  /*25850*/  IMAD.MOV.U32 R3, RZ, RZ, RZ ;  /* 0x000000ffff037224 */ /* 0x000fe200078e00ff */
[----:B------:R-:W-:Y:S02]  /*25860*/  SHF.R.U64 R9, R16, 0x6, R17 ;  /* 0x0000000610097819 */ /* 0x000fe40000001211 */
[----:B------:R-:W-:Y:S01]  /*25870*/  LOP3.LUT R16, R0, 0x3fffffff, RZ, 0xc0, !PT ;  /* 0x3fffffff00107812 */ /* 0x000fe200078ec0ff */
[----:B------:R-:W-:Y:S01]  /*25880*/  VIADD R0, R26, 0x294 ;  /* 0x000002941a007836 */ /* 0x000fe20000000000 */
[----:B------:R-:W-:Y:S02]  /*25890*/  LOP3.LUT R2, R15, 0x3fffffff, RZ, 0xc0, !PT ;  /* 0x3fffffff0f027812 */ /* 0x000fe400078ec0ff */
[----:B0-----:R-:W-:Y:S01]  /*258a0*/  LOP3.LUT R18, R13, 0x3fffffff, RZ, 0xc0, !PT ;  /* 0x3fffffff0d127812 */ /* 0x001fe200078ec0ff */
[----:B------:R-:W-:Y:S01]  /*258b0*/  IMAD.MOV.U32 R13, RZ, RZ, RZ ;  /* 0x000000ffff0d7224 */ /* 0x000fe200078e00ff */
[----:B------:R-:W-:Y:S01]  /*258c0*/  SHF.L.W.U32.HI R22, R22, 0x6, R23 ;  /* 0x0000000616167819 */ /* 0x000fe20000010e17 */
[----:B------:R0:W-:Y:S01]  /*258d0*/  STG.E.64 desc[UR4][R10.64+0xf00], R2 ;  /* 0x000f00020a007986 */ /* 0x0001e2000c101b04 */
[----:B------:R-:W-:-:S02]  /*258e0*/  SHF.L.W.U32.HI R5, R5, 0x1c, R8 ;  /* 0x0000001c05057819 */ /* 0x000fc40000010e08 */
[----:B------:R-:W-:Y:S01]  /*258f0*/  LOP3.LUT R20, R22, 0x3fffffff, RZ, 0xc0, !PT ;  /* 0x3fffffff16147812 */ /* 0x000fe200078ec0ff */
[----:B------:R-:W-:Y:S01]  /*25900*/  VIADD R22, R26, 0x2b2 ;  /* 0x000002b21a167836 */ /* 0x000fe20000000000 */
[----:B------:R-:W-:Y:S01]  /*25910*/  LOP3.LUT R8, R9, 0x3fffffff, RZ, 0xc0, !PT ;  /* 0x3fffffff09087812 */ /* 0x000fe200078ec0ff */
[----:B------:R-:W-:Y:S01]  /*25920*/  IMAD.MOV.U32 R9, RZ, RZ, RZ ;  /* 0x000000ffff097224 */ /* 0x000fe200078e00ff */
[----:B------:R-:W-:Y:S01]  /*25930*/  LOP3.LUT R14, R5, 0x3fffffff, RZ, 0xc0, !PT ;  /* 0x3fffffff050e7812 */ /* 0x000fe200078ec0ff */
[----:B------:R-:W-:Y:S01]  /*25940*/  IMAD.MOV.U32 R17, RZ, RZ, RZ ;  /* 0x000000ffff117224 */ /* 0x000fe200078e00ff */
[----:B------:R2:W-:Y:S01]  /*25950*/  STG.E.64 desc[UR4][R10.64+0x1100], R12 ;  /* 0x0011000c0a007986 */ /* 0x0005e2000c101b04 */
[----:B------:R-:W-:Y:S01]  /*25960*/  IMAD.MOV.U32 R15, RZ, RZ, RZ ;  /* 0x000000ffff0f7224 */ /* 0x000fe200078e00ff */
[-C--:B0-----:R-:W-:Y:S02]  /*25970*/  LEA.HI R3, R0, -R25.reuse, RZ, 0x1a ;  /* 0x8000001900037211 */ /* 0x081fe400078fd0ff */
[----:B------:R-:W-:Y:S01]  /*25980*/  LEA.HI R5, R22, -R25, RZ, 0x1a ;  /* 0x8000001916057211 */ /* 0x000fe200078fd0ff */
[----:B------:R0:W-:Y:S01]  /*25990*/  STG.E.64 desc[UR4][R10.64+0xd00], R8 ;  /* 0x000d00080a007986 */ /* 0x0001e2000c101b04 */
[----:B------:R-:W-:-:S02]  /*259a0*/  VIADD R0, R26, 0x366 ;  /* 0x000003661a007836 */ /* 0x000fc40000000000 */
[--C-:B--2---:R-:W-:Y:S01]  /*259b0*/  IMAD R12, R3, 0x8, R4.reuse ;  /* 0x00000008030c7824 */ /* 0x104fe200078e0204 */
[-C--:B------:R-:W-:Y:S01]  /*259c0*/  LEA.HI R3, R28, -R25.reuse, RZ, 0x1a ;  /* 0x800000191c037211 */ /* 0x080fe200078fd0ff */
[----:B------:R2:W-:Y:S01]  /*259d0*/  STG.E.64 desc[UR4][R10.64+0xc00], R16 ;  /* 0x000c00100a007986 */ /* 0x0005e2000c101b04 */
[----:B------:R-:W-:Y:S02]  /*259e0*/  VIADD R2, R26, 0x384 ;  /* 0x000003841a027836 */ /* 0x000fe40000000000 */
[----:B------:R-:W-:Y:S01]  /*259f0*/  IMAD R5, R5, 0x8, R4 ;  /* 0x0000000805057824 */ /* 0x000fe200078e0204 */
[----:B------:R3:W-:Y:S01]  /*25a00*/  STG.E.64 desc[UR4][R10.64+0xe00], R14 ;  /* 0x000e000e0a007986 */ /* 0x0007e2000c101b04 */
[-C--:B0-----:R-:W-:Y:S01]  /*25a10*/  LEA.HI R9, R30, -R25.reuse, RZ, 0x1a ;  /* 0x800000191e097211 */ /* 0x081fe200078fd0ff */
[C---:B------:R-:W-:Y:S02]  /*25a20*/  VIADD R8, R26.reuse, 0x348 ;  /* 0x000003481a087836 */ /* 0x040fe40000000000 */
[----:B------:R0:W-:Y:S01]  /*25a30*/  STG.E.64 desc[UR4][R10.64+0x1200], R18 ;  /* 0x001200120a007986 */ /* 0x0001e2000c101b04 */
[----:B------:R-:W-:Y:S01]  /*25a40*/  VIADD R22, R26, 0x1e0 ;  /* 0x000001e01a167836 */ /* 0x000fe20000000000 */
[----:B------:R-:W-:-:S02]  /*25a50*/  LEA.HI R23, R0, -R25, RZ, 0x1a ;  /* 0x8000001900177211 */ /* 0x000fc400078fd0ff */
[----:B------:R-:W4:Y:S01]  /*25a60*/  LDL.64 R12, [R12] ;  /* 0x000000000c0c7983 */ /* 0x000f220000100a00 */
[C---:B--2---:R-:W-:Y:S02]  /*25a70*/  VIADD R16, R26.reuse, 0x32a ;  /* 0x0000032a1a107836 */ /* 0x044fe40000000000 */
[----:B---3--:R-:W-:Y:S02]  /*25a80*/  VIADD R14, R26, 0x30c ;  /* 0x0000030c1a0e7836 */ /* 0x008fe40000000000 */
[--C-:B------:R-:W-:Y:S01]  /*25a90*/  IMAD R15, R3, 0x8, R4.reuse ;  /* 0x00000008030f7824 */ /* 0x100fe200078e0204 */
[----:B------:R2:W-:Y:S01]  /*25aa0*/  STG.E.64 desc[UR4][R10.64+0x1300], R20 ;  /* 0x001300140a007986 */ /* 0x0005e2000c101b04 */
[----:B0-----:R-:W-:Y:S01]  /*25ab0*/  IMAD R18, R9, 0x8, R4 ;  /* 0x0000000809127824 */ /* 0x001fe200078e0204 */
[----:B------:R-:W-:Y:S01]  /*25ac0*/  SHF.L.W.U32.HI R24, R24, 0xa, R27 ;  /* 0x0000000a18187819 */ /* 0x000fe20000010e1b */
[----:B------:R-:W-:Y:S01]  /*25ad0*/  VIADD R26, R26, 0x3a2 ;  /* 0x000003a21a1a7836 */ /* 0x000fe20000000000 */
[----:B------:R-:W-:-:S02]  /*25ae0*/  LEA.HI R19, R16, -R25, RZ, 0x1a ;  /* 0x8000001910137211 */ /* 0x000fc400078fd0ff */
[-C--:B------:R-:W-:Y:S01]  /*25af0*/  LEA.HI R17, R14, -R25.reuse, RZ, 0x1a ;  /* 0x800000190e117211 */ /* 0x080fe200078fd0ff */
[----:B------:R-:W3:Y:S01]  /*25b00*/  LDL R9, [R18+0x8] ;  /* 0x0000080012097983 */ /* 0x000ee20000100800 */
[-C--:B------:R-:W-:Y:S02]  /*25b10*/  LEA.HI R3, R8, -R25.reuse, RZ, 0x1a ;  /* 0x8000001908037211 */ /* 0x080fe400078fd0ff */
[----:B------:R-:W-:Y:S01]  /*25b20*/  LEA.HI R27, R2, -R25, RZ, 0x1a ;  /* 0x80000019021b7211 */ /* 0x000fe200078fd0ff */
[----:B------:R-:W5:Y:S01]  /*25b30*/  LDL.64 R14, [R15] ;  /* 0x000000000f0e7983 */ /* 0x000f620000100a00 */
[----:B-1----:R-:W-:-:S03]  /*25b40*/  IMAD R29, R23, 0x8, R4 ;  /* 0x00000008171d7824 */ /* 0x002fc600078e0204 */
[----:B--2---:R-:W2:Y:S04]  /*25b50*/  LDL R20, [R5+0x4] ;  /* 0x0000040005147983 */ /* 0x004ea80000100800 */
[----:B------:R-:W2:Y:S01]  /*25b60*/  LDL R21, [R5+0x8] ;  /* 0x0000080005157983 */ /* 0x000ea20000100800 */
[--C-:B------:R-:W-:Y:S01]  /*25b70*/  IMAD R28, R19, 0x8, R4.reuse ;  /* 0x00000008131c7824 */ /* 0x100fe200078e0204 */
[-C--:B------:R-:W-:Y:S02]  /*25b80*/  LEA.HI R23, R22, -R25.reuse, RZ, 0x1a ;  /* 0x8000001916177211 */ /* 0x080fe400078fd0ff */
[----:B------:R-:W3:Y:S01]  /*25b90*/  LDL R8, [R18+0x4] ;  /* 0x0000040012087983 */ /* 0x000ee20000100800 */
[----:B------:R-:W-:Y:S01]  /*25ba0*/  LEA.HI R31, R26, -R25, RZ, 0x1a ;  /* 0x800000191a1f7211 */ /* 0x000fe200078fd0ff */
[----:B------:R-:W-:-:S02]  /*25bb0*/  IMAD R17, R17, 0x8, R4 ;  /* 0x0000000811117824 */ /* 0x000fc400078e0204 */
[--C-:B------:R-:W-:Y:S02]  /*25bc0*/  IMAD R19, R3, 0x8, R4.reuse ;  /* 0x0000000803137824 */ /* 0x100fe400078e0204 */
[--C-:B------:R-:W-:Y:S01]  /*25bd0*/  IMAD R27, R27, 0x8, R4.reuse ;  /* 0x000000081b1b7824 */ /* 0x100fe200078e0204 */
[----:B------:R-:W-:Y:S01]  /*25be0*/  SHF.R.U64 R22, R6, 0x18, R7 ;  /* 0x0000001806167819 */ /* 0x000fe20000001207 */
[--C-:B------:R-:W-:Y:S01]  /*25bf0*/  IMAD R25, R23, 0x8, R4.reuse ;  /* 0x0000000817197824 */ /* 0x100fe200078e0204 */
[----:B------:R-:W3:Y:S01]  /*25c00*/  LDL R3, [R28+0x4] ;  /* 0x000004001c037983 */ /* 0x000ee20000100800 */
[----:B------:R-:W-:-:S03]  /*25c10*/  IMAD R26, R31, 0x8, R4 ;  /* 0x000000081f1a7824 */ /* 0x000fc600078e0204 */
[----:B------:R-:W3:Y:S04]  /*25c20*/  LDL R5, [R28+0x8] ;  /* 0x000008001c057983 */ /* 0x000ee80000100800 */
[----:B------:R0:W3:Y:S04]  /*25c30*/  LDL.64 R6, [R27] ;  /* 0x000000001b067983 */ /* 0x0000e80000100a00 */
[----:B------:R-:W3:Y:S04]  /*25c40*/  LDL.64 R16, [R17] ;  /* 0x0000000011107983 */ /* 0x000ee80000100a00 */
[----:B------:R-:W3:Y:S04]  /*25c50*/  LDL R2, [R29+0x4] ;  /* 0x000004001d027983 */ /* 0x000ee80000100800 */
[----:B------:R-:W3:Y:S04]  /*25c60*/  LDL R0, [R29+0x8] ;  /* 0x000008001d007983 */ /* 0x000ee80000100800 */
[----:B------:R-:W3:Y:S04]  /*25c70*/  LDL.64 R18, [R19] ;  /* 0x0000000013127983 */ /* 0x000ee80000100a00 */
[----:B------:R-:W3:Y:S04]  /*25c80*/  LDL R25, [R25+0x4] ;  /* 0x0000040019197983 */ /* 0x000ee80000100800 */
[----:B------:R-:W3:Y:S04]  /*25c90*/  LDL R4, [R4] ;  /* 0x0000000004047983 */ /* 0x000ee80000100800 */
[----:B------:R-:W3:Y:S01]  /*25ca0*/  LDL R26, [R26+0x4] ;  /* 0x000004001a1a7983 */ /* 0x000ee20000100800 */
[----:B------:R-:W-:Y:S01]  /*25cb0*/  LOP3.LUT R22, R22, 0x3fffffff, RZ, 0xc0, !PT ;  /* 0x3fffffff16167812 */ /* 0x000fe200078ec0ff */
[----:B------:R-:W-:-:S02]  /*25cc0*/  IMAD.MOV.U32 R23, RZ, RZ, RZ ;  /* 0x000000ffff177224 */ /* 0x000fc400078e00ff */
[----:B0-----:R-:W-:-:S03]  /*25cd0*/  IMAD.MOV.U32 R27, RZ, RZ, RZ ;  /* 0x000000ffff1b7224 */ /* 0x001fc600078e00ff */
[----:B------:R-:W-:Y:S01]  /*25ce0*/  STG.E.64 desc[UR4][R10.64+0x1400], R22 ;  /* 0x001400160a007986 */ /* 0x000fe2000c101b04 */
[----:B----4-:R-:W-:Y:S02]  /*25cf0*/  SHF.R.U64 R13, R12, 0x14, R13 ;  /* 0x000000140c0d7819 */ /* 0x010fe4000000120d */
[----:B------:R-:W-:Y:S02]  /*25d00*/  LOP3.LUT R12, R24, 0x3fffffff, RZ, 0xc0, !PT ;  /* 0x3fffffff180c7812 */ /* 0x000fe400078ec0ff */
[----:B-----5:R-:W-:Y:S02]  /*25d10*/  SHF.R.U64 R14, R14, 0x10, R15 ;  /* 0x000000100e0e7819 */ /* 0x020fe4000000120f */
[----:B--2---:R-:W-:Y:S02]  /*25d20*/  SHF.L.W.U32.HI R21, R20, 0xe, R21 ;  /* 0x0000000e14157819 */ /* 0x004fe40000010e15 */
[----:B------:R-:W-:Y:S01]  /*25d30*/  LOP3.LUT R20, R13, 0x3fffffff, RZ, 0xc0, !PT ;  /* 0x3fffffff0d147812 */ /* 0x000fe200078ec0ff */
[----:B------:R-:W-:Y:S01]  /*25d40*/  IMAD.MOV.U32 R13, RZ, RZ, RZ ;  /* 0x000000ffff0d7224 */ /* 0x000fe200078e00ff */
[----:B---3--:R-:W-:-:S02]  /*25d50*/  SHF.L.W.U32.HI R9, R8, 0x12, R9 ;  /* 0x0000001208097819 */ /* 0x008fc40000010e09 */
[----:B------:R-:W-:Y:S02]  /*25d60*/  LOP3.LUT R8, R14, 0x3fffffff, RZ, 0xc0, !PT ;  /* 0x3fffffff0e087812 */ /* 0x000fe400078ec0ff */
[----:B------:R0:W-:Y:S01]  /*25d70*/  STG.E.64 desc[UR4][R10.64+0x1500], R12 ;  /* 0x0015000c0a007986 */ /* 0x0001e2000c101b04 */
[----:B------:R-:W-:Y:S01]  /*25d80*/  LOP3.LUT R14, R9, 0x3fffffff, RZ, 0xc0, !PT ;  /* 0x3fffffff090e7812 */ /* 0x000fe200078ec0ff */
[----:B------:R-:W-:Y:S02]  /*25d90*/  IMAD.MOV.U32 R9, RZ, RZ, RZ ;  /* 0x000000ffff097224 */ /* 0x000fe400078e00ff */
[----:B------:R-:W-:Y:S01]  /*25da0*/  IMAD.MOV.U32 R15, RZ, RZ, RZ ;  /* 0x000000ffff0f7224 */ /* 0x000fe200078e00ff */
[----:B------:R-:W-:Y:S02]  /*25db0*/  SHF.L.W.U32.HI R3, R3, 0x16, R5 ;  /* 0x0000001603037819 */ /* 0x000fe40000010e05 */
[----:B0-----:R-:W-:Y:S02]  /*25dc0*/  LOP3.LUT R12, R21, 0x3fffffff, RZ, 0xc0, !PT ;  /* 0x3fffffff150c7812 */ /* 0x001fe400078ec0ff */
[----:B------:R-:W-:-:S02]  /*25dd0*/  SHF.R.U64 R7, R6, 0x4, R7 ;  /* 0x0000000406077819 */ /* 0x000fc40000001207 */
[----:B------:R-:W-:Y:S01]  /*25de0*/  SHF.R.U64 R16, R16, 0xc, R17 ;  /* 0x0000000c10107819 */ /* 0x000fe20000001211 */
[----:B------:R0:W-:Y:S01]  /*25df0*/  STG.E.64 desc[UR4][R10.64+0x1700], R12 ;  /* 0x0017000c0a007986 */ /* 0x0001e2000c101b04 */
[----:B------:R-:W-:-:S03]  /*25e00*/  IMAD.MOV.U32 R21, RZ, RZ, RZ ;  /* 0x000000ffff157224 */ /* 0x000fc600078e00ff */
[----:B------:R1:W-:Y:S01]  /*25e10*/  STG.E.64 desc[UR4][R10.64+0x1800], R8 ;  /* 0x001800080a007986 */ /* 0x0003e2000c101b04 */
[----:B------:R-:W-:Y:S02]  /*25e20*/  SHF.L.W.U32.HI R0, R2, 0x1a, R0 ;  /* 0x0000001a02007819 */ /* 0x000fe40000010e00 */
[----:B------:R-:W-:Y:S01]  /*25e30*/  SHF.R.U64 R18, R18, 0x8, R19 ;  /* 0x0000000812127819 */ /* 0x000fe20000001213 */
[----:B------:R-:W-:Y:S01]  /*25e40*/  IMAD.MOV.U32 R17, RZ, RZ, RZ ;  /* 0x000000ffff117224 */ /* 0x000fe200078e00ff */
[----:B------:R-:W-:Y:S01]  /*25e50*/  LOP3.LUT R16, R16, 0x3fffffff, RZ, 0xc0, !PT ;  /* 0x3fffffff10107812 */ /* 0x000fe200078ec0ff */
[----:B------:R-:W-:Y:S01]  /*25e60*/  IMAD.MOV.U32 R19, RZ, RZ, RZ ;  /* 0x000000ffff137224 */ /* 0x000fe200078e00ff */
[----:B0-----:R-:W-:Y:S01]  /*25e70*/  LOP3.LUT R12, R3, 0x3fffffff, RZ, 0xc0, !PT ;  /* 0x3fffffff030c7812 */ /* 0x001fe200078ec0ff */
[----:B------:R-:W-:Y:S01]  /*25e80*/  IMAD.MOV.U32 R3, RZ, RZ, RZ ;  /* 0x000000ffff037224 */ /* 0x000fe200078e00ff */
[----:B------:R-:W-:Y:S01]  /*25e90*/  LOP3.LUT R18, R18, 0x3fffffff, RZ, 0xc0, !PT ;  /* 0x3fffffff12127812 */ /* 0x000fe200078ec0ff */
[----:B------:R-:W-:Y:S01]  /*25ea0*/  IMAD.MOV.U32 R5, RZ, RZ, RZ ;  /* 0x000000ffff057224 */ /* 0x000fe200078e00ff */
[----:B-1----:R-:W-:Y:S01]  /*25eb0*/  LOP3.LUT R8, R7, 0x3fffffff, RZ, 0xc0, !PT ;  /* 0x3fffffff07087812 */ /* 0x002fe200078ec0ff */
[----:B------:R-:W-:Y:S01]  /*25ec0*/  IMAD.MOV.U32 R7, RZ, RZ, RZ ;  /* 0x000000ffff077224 */ /* 0x000fe200078e00ff */
[----:B------:R-:W-:-:S02]  /*25ed0*/  LOP3.LUT R6, R0, 0x3fffffff, RZ, 0xc0, !PT ;  /* 0x3fffffff00067812 */ /* 0x000fc400078ec0ff */
[----:B------:R-:W-:Y:S02]  /*25ee0*/  LOP3.LUT R2, R25, 0x3fffffff, RZ, 0xc0, !PT ;  /* 0x3fffffff19027812 */ /* 0x000fe400078ec0ff */
[----:B------:R-:W-:Y:S02]  /*25ef0*/  LOP3.LUT R4, R4, 0x3fffffff, RZ, 0xc0, !PT ;  /* 0x3fffffff04047812 */ /* 0x000fe400078ec0ff */
[----:B------:R-:W-:Y:S01]  /*25f00*/  SHF.R.U32.HI R26, RZ, 0x2, R26 ;  /* 0x00000002ff1a7819 */ /* 0x000fe2000001161a */
        /* <DEDUP_REMOVED lines=11> */
.L_x_0:
        /* <DEDUP_REMOVED lines=22> */
[----:B------:R-:W4:Y:S04]  /*26120*/  LDG.E.64.CONSTANT R16, desc[UR4][R22.64+0x40] ;  /* 0x0000400416107981 */ /* 0x000f28000c1e9b00 */
[----:B------:R-:W4:Y:S04]  /*26130*/  LDG.E.64.CONSTANT R18, desc[UR4][R22.64+0x48] ;  /* 0x0000480416127981 */ /* 0x000f28000c1e9b00 */
[----:B------:R-:W4:Y:S04]  /*26140*/  LDG.E.64.CONSTANT R20, desc[UR4][R22.64] ;  /* 0x0000000416147981 */ /* 0x000f28000c1e9b00 */
[----:B--2---:R0:W-:Y:S04]  /*26150*/  STL.128 [R1+0x10], R4 ;  /* 0x0000100401007387 */ /* 0x0041e80000100c00 */
[----:B0-----:R-:W2:Y:S04]  /*26160*/  LDG.E.64.CONSTANT R4, desc[UR4][R22.64+0x50] ;  /* 0x0000500416047981 */ /* 0x001ea8000c1e9b00 */
[----:B------:R-:W2:Y:S04]  /*26170*/  LDG.E.64.CONSTANT R6, desc[UR4][R22.64+0x58] ;  /* 0x0000580416067981 */ /* 0x000ea8000c1e9b00 */
[----:B---3--:R0:W-:Y:S04]  /*26180*/  STL.128 [R1+0x20], R8 ;  /* 0x0000200801007387 */ /* 0x0081e80000100c00 */
[----:B----4-:R1:W-:Y:S04]  /*26190*/  STL.128 [R1+0x30], R12 ;  /* 0x0000300c01007387 */ /* 0x0103e80000100c00 */
[----:B------:R3:W-:Y:S04]  /*261a0*/  STL.128 [R1+0x40], R16 ;  /* 0x0000401001007387 */ /* 0x0007e80000100c00 */
[----:B0-----:R-:W4:Y:S04]  /*261b0*/  LDG.E.64.CONSTANT R8, desc[UR4][R22.64+0x60] ;  /* 0x0000600416087981 */ /* 0x001f28000c1e9b00 */
[----:B------:R-:W4:Y:S04]  /*261c0*/  LDG.E.64.CONSTANT R10, desc[UR4][R22.64+0x68] ;  /* 0x00006804160a7981 */ /* 0x000f28000c1e9b00 */
[----:B-1----:R-:W4:Y:S04]  /*261d0*/  LDG.E.64.CONSTANT R12, desc[UR4][R22.64+0x70] ;  /* 0x00007004160c7981 */ /* 0x002f28000c1e9b00 */
[----:B------:R-:W4:Y:S04]  /*261e0*/  LDG.E.64.CONSTANT R14, desc[UR4][R22.64+0x78] ;  /* 0x00007804160e7981 */ /* 0x000f28000c1e9b00 */
[----:B---3--:R-:W3:Y:S04]  /*261f0*/  LDG.E.64.CONSTANT R16, desc[UR4][R22.64+0x80] ;  /* 0x0000800416107981 */ /* 0x008ee8000c1e9b00 */
[----:B------:R-:W3:Y:S04]  /*26200*/  LDG.E.64.CONSTANT R18, desc[UR4][R22.64+0x88] ;  /* 0x0000880416127981 */ /* 0x000ee8000c1e9b00 */
[----:B------:R-:W3:Y:S01]  /*26210*/  LDG.E.64.CONSTANT R22, desc[UR4][R22.64+0x8] ;  /* 0x0000080416167981 */ /* 0x000ee2000c1e9b00 */
[----:B------:R-:W-:-:S02]  /*26220*/  VIADD R28, R26, 0x21 ;  /* 0x000000211a1c7836 */ /* 0x000fc40000000000 */
[C---:B------:R-:W-:Y:S02]  /*26230*/  VIADD R30, R26.reuse, 0x42 ;  /* 0x000000421a1e7836 */ /* 0x040fe40000000000 */
[----:B------:R-:W-:Y:S01]  /*26240*/  VIADD R27, R26, 0x63 ;  /* 0x000000631a1b7836 */ /* 0x000fe20000000000 */
[----:B------:R-:W-:-:S04]  /*26250*/  LEA.HI R29, R28, -R25, RZ, 0x1a ;  /* 0x800000191c1d7211 */ /* 0x000fc800078fd0ff */
[-C--:B------:R-:W-:Y:S01]  /*26260*/  LEA.HI R33, R27, -R25.reuse, RZ, 0x1a ;  /* 0x800000191b217211 */ /* 0x080fe200078fd0ff */
[----:B--2---:R0:W-:Y:S02]  /*26270*/  STL.128 [R1+0x50], R4 ;  /* 0x0000500401007387 */ /* 0x0041e40000100c00 */
[----:B0-----:R-:W-:Y:S02]  /*26280*/  LOP3.LUT R5, R28, 0x21, RZ, 0xc0, !PT ;  /* 0x000000211c057812 */ /* 0x001fe400078ec0ff */
[----:B------:R-:W-:Y:S02]  /*26290*/  LOP3.LUT R4, R30, 0x22, RZ, 0xc0, !PT ;  /* 0x000000221e047812 */ /* 0x000fe400078ec0ff */
[----:B------:R-:W-:Y:S02]  /*262a0*/  ISETP.GE.U32.AND P2, PT, R5, 0x20, PT ;  /* 0x000000200500780c */ /* 0x000fe40003f46070 */
[----:B------:R-:W-:Y:S02]  /*262b0*/  ISETP.GE.U32.AND P4, PT, R4, 0x20, PT ;  /* 0x000000200400780c */ /* 0x000fe40003f86070 */
[----:B------:R-:W-:Y:S01]  /*262c0*/  LEA.HI R7, R30, -R25, RZ, 0x1a ;  /* 0x800000191e077211 */ /* 0x000fe200078fd0ff */
[----:B------:R-:W-:-:S02]  /*262d0*/  IMAD R30, R29, 0x8, R0 ;  /* 0x000000081d1e7824 */ /* 0x000fc400078e0200 */
[--C-:B------:R-:W-:Y:S02]  /*262e0*/  IMAD R28, R33, 0x8, R0.reuse ;  /* 0x00000008211c7824 */ /* 0x100fe400078e0200 */
[----:B------:R-:W-:Y:S01]  /*262f0*/  IMAD R31, R7, 0x8, R0 ;  /* 0x00000008071f7824 */ /* 0x000fe200078e0200 */
[----:B----4-:R-:W-:Y:S04]  /*26300*/  STL.128 [R1+0x60], R8 ;  /* 0x0000600801007387 */ /* 0x010fe80000100c00 */
[----:B------:R0:W-:Y:S04]  /*26310*/  STL.128 [R1+0x70], R12 ;  /* 0x0000700c01007387 */ /* 0x0001e80000100c00 */
[----:B---3--:R1:W-:Y:S04]  /*26320*/  STL.128 [R1+0x80], R16 ;  /* 0x0000801001007387 */ /* 0x0083e80000100c00 */
[----:B------:R2:W-:Y:S04]  /*26330*/  STL.128 [R1], R20 ;  /* 0x0000001401007387 */ /* 0x0005e80000100c00 */
[----:B0-----:R0:W5:Y:S04]  /*26340*/  LDL.64 R14, [R30] ;  /* 0x000000001e0e7983 */ /* 0x0011680000100a00 */
[----:B------:R0:W5:Y:S04]  /*26350*/  @P2 LDL.64 R6, [R30+0x8] ;  /* 0x000008001e062983 */ /* 0x0001680000100a00 */
[----:B------:R0:W5:Y:S04]  /*26360*/  LDL.64 R8, [R31] ;  /* 0x000000001f087983 */ /* 0x0001680000100a00 */
[----:B------:R0:W5:Y:S04]  /*26370*/  @P4 LDL.64 R10, [R31+0x8] ;  /* 0x000008001f0a4983 */ /* 0x0001680000100a00 */
[----:B------:R0:W5:Y:S01]  /*26380*/  LDL.64 R12, [R28] ;  /* 0x000000001c0c7983 */ /* 0x0001620000100a00 */
[----:B------:R-:W-:Y:S01]  /*26390*/  LOP3.LUT P0, R29, R26, 0x20, RZ, 0xc0, !PT ;  /* 0x000000201a1d7812 */ /* 0x000fe2000780c0ff */
[----:B------:R-:W-:Y:S01]  /*263a0*/  BSSY.RECONVERGENT B0, `(.L_x_37) ;  /* 0x000000f000007945 */ /* 0x000fe20003800200 */
[----:B------:R-:W-:Y:S01]  /*263b0*/  LOP3.LUT R27, R27, 0x23, RZ, 0xc0, !PT ;  /* 0x000000231b1b7812 */ /* 0x000fe200078ec0ff */
[----:B-1----:R-:W-:-:S02]  /*263c0*/  IMAD.MOV.U32 R18, RZ, RZ, R20 ;  /* 0x000000ffff127224 */ /* 0x002fc400078e0014 */
[----:B--2---:R-:W-:Y:S01]  /*263d0*/  IMAD.MOV.U32 R20, RZ, RZ, R21 ;  /* 0x000000ffff147224 */ /* 0x004fe200078e0015 */
[----:B------:R-:W-:-:S07]  /*263e0*/  ISETP.GE.U32.AND P3, PT, R27, 0x20, PT ;  /* 0x000000201b00780c */ /* 0x000fce0003f66070 */
[----:B0-----:R-:W-:Y:S06]  /*263f0*/  @!P0 BRA `(.L_x_38) ;  /* 0x0000000000248947 */ /* 0x001fec0003800000 */
[C---:B------:R-:W-:Y:S01]  /*26400*/  SHF.L.U64.HI R16, R22.reuse, 0x1, R23 ;  /* 0x0000000116107819 */ /* 0x040fe20000010217 */
[----:B------:R-:W-:Y:S01]  /*26410*/  IMAD.SHL.U32 R22, R22, 0x2, RZ ;  /* 0x0000000216167824 */ /* 0x000fe200078e00ff */
[-CC-:B------:R-:W-:Y:S02]  /*26420*/  SHF.R.U64 R17, R18, R29.reuse, R20.reuse ;  /* 0x0000001d12117219 */ /* 0x180fe40000001214 */
[----:B------:R-:W-:Y:S02]  /*26430*/  SHF.R.U32.HI R19, RZ, R29, R20 ;  /* 0x0000001dff137219 */ /* 0x000fe40000011614 */
[----:B------:R-:W-:-:S04]  /*26440*/  LOP3.LUT R29, R29, 0x3f, RZ, 0x3c, !PT ;  /* 0x0000003f1d1d7812 */ /* 0x000fc800078e3cff */
[CC--:B------:R-:W-:Y:S02]  /*26450*/  SHF.L.U64.HI R16, R22.reuse, R29.reuse, R16 ;  /* 0x0000001d16107219 */ /* 0x0c0fe40000010210 */
[----:B------:R-:W-:Y:S02]  /*26460*/  SHF.L.U32 R18, R22, R29, RZ ;  /* 0x0000001d16127219 */ /* 0x000fe400000006ff */
[----:B------:R-:W-:Y:S02]  /*26470*/  LOP3.LUT R20, R16, R19, RZ, 0xfc, !PT ;  /* 0x0000001310147212 */ /* 0x000fe400078efcff */
[----:B------:R-:W-:-:S07]  /*26480*/  LOP3.LUT R18, R18, R17, RZ, 0xfc, !PT ;  /* 0x0000001112127212 */ /* 0x000fce00078efcff */
.L_x_38:
[----:B------:R-:W-:Y:S05]  /*26490*/  BSYNC.RECONVERGENT B0 ;  /* 0x0000000000007941 */ /* 0x000fea0003800200 */
.L_x_37:
[----:B------:R-:W2:Y:S01]  /*264a0*/  @P3 LDL.64 R16, [R28+0x8] ;  /* 0x000008001c103983 */ /* 0x000ea20000100a00 */
[----:B------:R-:W-:Y:S01]  /*264b0*/  VIADD R30, R26, 0x84 ;  /* 0x000000841a1e7836 */ /* 0x000fe20000000000 */
[-C--:B-----5:R-:W-:Y:S01]  /*264c0*/  SHF.R.U64 R19, R14, R5.reuse, R15 ;  /* 0x000000050e137219 */ /* 0x0a0fe2000000120f */
[----:B------:R-:W-:Y:S01]  /*264d0*/  IMAD.WIDE.U32 R2, R24, 0x8, R2 ;  /* 0x0000000818027825 */ /* 0x000fe200078e0002 */
[----:B------:R-:W-:Y:S02]  /*264e0*/  @P2 SHF.L.U64.HI R14, R6, 0x1, R7 ;  /* 0x00000001060e2819 */ /* 0x000fe40000010207 */
[----:B------:R-:W-:Y:S01]  /*264f0*/  LOP3.LUT R22, R30, 0x24, RZ, 0xc0, !PT ;  /* 0x000000241e167812 */ /* 0x000fe200078ec0ff */
[----:B------:R-:W-:Y:S01]  /*26500*/  @P2 IMAD.SHL.U32 R6, R6, 0x2, RZ ;  /* 0x0000000206062824 */ /* 0x000fe200078e00ff */
[----:B------:R-:W-:Y:S02]  /*26510*/  SHF.R.U32.HI R21, RZ, R5, R15 ;  /* 0x00000005ff157219 */ /* 0x000fe4000001160f */
[----:B------:R-:W-:-:S02]  /*26520*/  @P2 LOP3.LUT R5, R5, 0x3f, RZ, 0x3c, !PT ;  /* 0x0000003f05052812 */ /* 0x000fc400078e3cff */
[----:B------:R-:W-:Y:S02]  /*26530*/  ISETP.GE.U32.AND P1, PT, R22, 0x20, PT ;  /* 0x000000201600780c */ /* 0x000fe40003f26070 */
[----:B------:R-:W-:Y:S02]  /*26540*/  LEA.HI R15, R30, -R25, RZ, 0x1a ;  /* 0x800000191e0f7211 */ /* 0x000fe400078fd0ff */
[CC--:B------:R-:W-:Y:S02]  /*26550*/  @P2 SHF.L.U64.HI R24, R6.reuse, R5.reuse, R14 ;  /* 0x0000000506182219 */ /* 0x0c0fe4000001020e */
[----:B------:R-:W-:Y:S01]  /*26560*/  @P2 SHF.L.U32 R14, R6, R5, RZ ;  /* 0x00000005060e2219 */ /* 0x000fe200000006ff */
[----:B------:R-:W-:Y:S01]  /*26570*/  IMAD.MOV.U32 R6, RZ, RZ, R18 ;  /* 0x000000ffff067224 */ /* 0x000fe200078e0012 */
[----:B------:R-:W-:Y:S01]  /*26580*/  LOP3.LUT R7, R20, 0x1, RZ, 0xc0, !PT ;  /* 0x0000000114077812 */ /* 0x000fe200078ec0ff */
[----:B------:R-:W-:Y:S01]  /*26590*/  IMAD R23, R15, 0x8, R0 ;  /* 0x000000080f177824 */ /* 0x000fe200078e0200 */
[----:B------:R-:W-:Y:S01]  /*265a0*/  @P2 LOP3.LUT R19, R14, R19, RZ, 0xfc, !PT ;  /* 0x000000130e132212 */ /* 0x000fe200078efcff */
[----:B------:R-:W-:Y:S01]  /*265b0*/  VIADD R20, R26, 0xa5 ;  /* 0x000000a51a147836 */ /* 0x000fe20000000000 */
[----:B------:R-:W-:Y:S01]  /*265c0*/  @P2 LOP3.LUT R21, R24, R21, RZ, 0xfc, !PT ;  /* 0x0000001518152212 */ /* 0x000fe200078efcff */
[----:B------:R0:W-:Y:S03]  /*265d0*/  STG.E.64 desc[UR4][R2.64], R6 ;  /* 0x0000000602007986 */ /* 0x0001e6000c101b04 */
[C---:B------:R-:W-:Y:S01]  /*265e0*/  LOP3.LUT R5, R20.reuse, 0x25, RZ, 0xc0, !PT ;  /* 0x0000002514057812 */ /* 0x040fe200078ec0ff */
[----:B------:R-:W3:Y:S01]  /*265f0*/  @P1 LDL.64 R14, [R23+0x8] ;  /* 0x00000800170e1983 */ /* 0x000ee20000100a00 */
[----:B------:R-:W-:-:S03]  /*26600*/  LEA.HI R29, R20, -R25, RZ, 0x1a ;  /* 0x80000019141d7211 */ /* 0x000fc600078fd0ff */
[----:B0-----:R0:W4:Y:S01]  /*26610*/  LDL.64 R6, [R23] ;  /* 0x0000000017067983 */ /* 0x0011220000100a00 */
[----:B------:R-:W-:Y:S01]  /*26620*/  ISETP.GE.U32.AND P2, PT, R5, 0x20, PT ;  /* 0x000000200500780c */ /* 0x000fe20003f46070 */
[----:B------:R-:W-:Y:S01]  /*26630*/  IMAD R29, R29, 0x8, R0 ;  /* 0x000000081d1d7824 */ /* 0x000fe200078e0200 */
[----:B------:R-:W-:Y:S01]  /*26640*/  LOP3.LUT R21, R21, 0x1, RZ, 0xc0, !PT ;  /* 0x0000000115157812 */ /* 0x000fe200078ec0ff */
[----:B------:R-:W-:-:S03]  /*26650*/  IMAD.MOV.U32 R20, RZ, RZ, R19 ;  /* 0x000000ffff147224 */ /* 0x000fc600078e0013 */
[----:B------:R-:W4:Y:S04]  /*26660*/  LDL.64 R18, [R29] ;  /* 0x000000001d127983 */ /* 0x000f280000100a00 */
[----:B------:R1:W-:Y:S04]  /*26670*/  STG.E.64 desc[UR4][R2.64+0x100], R20 ;  /* 0x0001001402007986 */ /* 0x0003e8000c101b04 */
[----:B-1----:R1:W4:Y:S01]  /*26680*/  @P2 LDL.64 R20, [R29+0x8] ;  /* 0x000008001d142983 */ /* 0x0023220000100a00 */
[-CC-:B------:R-:W-:Y:S01]  /*26690*/  SHF.R.U64 R8, R8, R4.reuse, R9.reuse ;  /* 0x0000000408087219 */ /* 0x180fe20000001209 */
[----:B0-----:R-:W-:Y:S01]  /*266a0*/  @P4 IMAD.SHL.U32 R23, R10, 0x2, RZ ;  /* 0x000000020a174824 */ /* 0x001fe200078e00ff */
[----:B------:R-:W-:-:S02]  /*266b0*/  SHF.R.U32.HI R9, RZ, R4, R9 ;  /* 0x00000004ff097219 */ /* 0x000fc40000011609 */
[----:B------:R-:W-:Y:S02]  /*266c0*/  @P4 LOP3.LUT R4, R4, 0x3f, RZ, 0x3c, !PT ;  /* 0x0000003f04044812 */ /* 0x000fe400078e3cff */
[----:B------:R-:W-:Y:S02]  /*266d0*/  @P4 SHF.L.U64.HI R10, R10, 0x1, R11 ;  /* 0x000000010a0a4819 */ /* 0x000fe4000001020b */
[CC--:B------:R-:W-:Y:S02]  /*266e0*/  @P4 SHF.L.U32 R11, R23.reuse, R4.reuse, RZ ;  /* 0x00000004170b4219 */ /* 0x0c0fe400000006ff */
[----:B------:R-:W-:Y:S02]  /*266f0*/  @P4 SHF.L.U64.HI R10, R23, R4, R10 ;  /* 0x00000004170a4219 */ /* 0x000fe4000001020a */
[----:B------:R-:W-:Y:S01]  /*26700*/  SHF.R.U64 R23, R12, R27, R13 ;  /* 0x0000001b0c177219 */ /* 0x000fe2000000120d */
[----:B------:R-:W-:-:S05]  /*26710*/  VIADD R12, R26, 0xc6 ;  /* 0x000000c61a0c7836 */ /* 0x000fca0000000000 */
[----:B------:R-:W-:Y:S02]  /*26720*/  LOP3.LUT R4, R12, 0x26, RZ, 0xc0, !PT ;  /* 0x000000260c047812 */ /* 0x000fe400078ec0ff */
[----:B------:R-:W-:Y:S02]  /*26730*/  SHF.R.U32.HI R24, RZ, R27, R13 ;  /* 0x0000001bff187219 */ /* 0x000fe4000001160d */
[----:B------:R-:W-:Y:S02]  /*26740*/  ISETP.GE.U32.AND P0, PT, R4, 0x20, PT ;  /* 0x000000200400780c */ /* 0x000fe40003f06070 */
[----:B------:R-:W-:Y:S02]  /*26750*/  LEA.HI R13, R12, -R25, RZ, 0x1a ;  /* 0x800000190c0d7211 */ /* 0x000fe400078fd0ff */
[----:B------:R-:W-:Y:S02]  /*26760*/  @P4 LOP3.LUT R8, R11, R8, RZ, 0xfc, !PT ;  /* 0x000000080b084212 */ /* 0x000fe400078efcff */
[----:B------:R-:W-:Y:S01]  /*26770*/  @P3 LOP3.LUT R12, R27, 0x3f, RZ, 0x3c, !PT ;  /* 0x0000003f1b0c3812 */ /* 0x000fe200078e3cff */
[----:B------:R-:W-:Y:S01]  /*26780*/  IMAD R28, R13, 0x8, R0 ;  /* 0x000000080d1c7824 */ /* 0x000fe200078e0200 */
[----:B------:R-:W-:-:S02]  /*26790*/  @P4 LOP3.LUT R9, R10, R9, RZ, 0xfc, !PT ;  /* 0x000000090a094212 */ /* 0x000fc400078efcff */
[----:B------:R-:W-:Y:S02]  /*267a0*/  @P1 LOP3.LUT R27, R22, 0x3f, RZ, 0x3c, !PT ;  /* 0x0000003f161b1812 */ /* 0x000fe400078e3cff */
[C---:B--2---:R-:W-:Y:S01]  /*267b0*/  @P3 SHF.L.U64.HI R11, R16.reuse, 0x1, R17 ;  /* 0x00000001100b3819 */ /* 0x044fe20000010211 */
[----:B-1----:R-:W-:-:S05]  /*267c0*/  @P3 IMAD.SHL.U32 R29, R16, 0x2, RZ ;  /* 0x00000002101d3824 */ /* 0x002fca00078e00ff */
[CC--:B------:R-:W-:Y:S02]  /*267d0*/  @P3 SHF.L.U64.HI R17, R29.reuse, R12.reuse, R11 ;  /* 0x0000000c1d113219 */ /* 0x0c0fe4000001020b */
[----:B------:R-:W-:Y:S01]  /*267e0*/  @P3 SHF.L.U32 R16, R29, R12, RZ ;  /* 0x0000000c1d103219 */ /* 0x000fe200000006ff */
[----:B------:R-:W2:Y:S04]  /*267f0*/  LDL.64 R10, [R28] ;  /* 0x000000001c0a7983 */ /* 0x000ea80000100a00 */
[----:B------:R3:W2:Y:S01]  /*26800*/  @P0 LDL.64 R12, [R28+0x8] ;  /* 0x000008001c0c0983 */ /* 0x0006a20000100a00 */
[----:B------:R-:W-:Y:S02]  /*26810*/  @P3 LOP3.LUT R24, R17, R24, RZ, 0xfc, !PT ;  /* 0x0000001811183212 */ /* 0x000fe400078efcff */
[----:B------:R-:W-:-:S02]  /*26820*/  LOP3.LUT R17, R9, 0x1, RZ, 0xc0, !PT ;  /* 0x0000000109117812 */ /* 0x000fc400078ec0ff */
[----:B------:R-:W-:Y:S01]  /*26830*/  LOP3.LUT R9, R24, 0x1, RZ, 0xc0, !PT ;  /* 0x0000000118097812 */ /* 0x000fe200078ec0ff */
[----:B------:R-:W-:Y:S01]  /*26840*/  VIADD R24, R26, 0xe7 ;  /* 0x000000e71a187836 */ /* 0x000fe20000000000 */
[----:B------:R-:W-:Y:S01]  /*26850*/  @P3 LOP3.LUT R23, R16, R23, RZ, 0xfc, !PT ;  /* 0x0000001710173212 */ /* 0x000fe200078efcff */
[----:B------:R-:W-:-:S04]  /*26860*/  IMAD.MOV.U32 R16, RZ, RZ, R8 ;  /* 0x000000ffff107224 */ /* 0x000fc800078e0008 */
[----:B------:R-:W-:Y:S02]  /*26870*/  IMAD.MOV.U32 R8, RZ, RZ, R23 ;  /* 0x000000ffff087224 */ /* 0x000fe400078e0017 */
[C---:B---3--:R-:W-:Y:S01]  /*26880*/  @P1 IMAD.SHL.U32 R28, R14.reuse, 0x2, RZ ;  /* 0x000000020e1c1824 */ /* 0x048fe200078e00ff */
[----:B------:R-:W-:Y:S02]  /*26890*/  @P1 SHF.L.U64.HI R14, R14, 0x1, R15 ;  /* 0x000000010e0e1819 */ /* 0x000fe4000001020f */
[-CC-:B----4-:R-:W-:Y:S02]  /*268a0*/  SHF.R.U64 R6, R6, R22.reuse, R7.reuse ;  /* 0x0000001606067219 */ /* 0x190fe40000001207 */
[----:B------:R-:W-:Y:S02]  /*268b0*/  SHF.R.U32.HI R22, RZ, R22, R7 ;  /* 0x00000016ff167219 */ /* 0x000fe40000011607 */
[----:B------:R-:W-:Y:S02]  /*268c0*/  LOP3.LUT R7, R24, 0x27, RZ, 0xc0, !PT ;  /* 0x0000002718077812 */ /* 0x000fe400078ec0ff */
[----:B------:R-:W-:-:S02]  /*268d0*/  @P1 SHF.L.U32 R23, R28, R27, RZ ;  /* 0x0000001b1c171219 */ /* 0x000fc400000006ff */
[----:B------:R-:W-:Y:S02]  /*268e0*/  ISETP.GE.U32.AND P3, PT, R7, 0x20, PT ;  /* 0x000000200700780c */ /* 0x000fe40003f66070 */
[----:B------:R-:W-:Y:S01]  /*268f0*/  @P1 SHF.L.U64.HI R27, R28, R27, R14 ;  /* 0x0000001b1c1b1219 */ /* 0x000fe2000001020e */
[----:B------:R-:W-:Y:S01]  /*26900*/  VIADD R14, R26, 0x108 ;  /* 0x000001081a0e7836 */ /* 0x000fe20000000000 */
[----:B------:R-:W-:Y:S01]  /*26910*/  LEA.HI R15, R24, -R25, RZ, 0x1a ;  /* 0x80000019180f7211 */ /* 0x000fe200078fd0ff */
[----:B------:R0:W-:Y:S01]  /*26920*/  STG.E.64 desc[UR4][R2.64+0x300], R8 ;  /* 0x0003000802007986 */ /* 0x0001e2000c101b04 */
[----:B------:R-:W-:-:S03]  /*26930*/  @P1 LOP3.LUT R6, R23, R6, RZ, 0xfc, !PT ;  /* 0x0000000617061212 */ /* 0x000fc600078efcff */
[----:B------:R-:W-:Y:S01]  /*26940*/  IMAD R30, R15, 0x8, R0 ;  /* 0x000000080f1e7824 */ /* 0x000fe200078e0200 */
[----:B------:R1:W-:Y:S01]  /*26950*/  STG.E.64 desc[UR4][R2.64+0x200], R16 ;  /* 0x0002001002007986 */ /* 0x0003e2000c101b04 */
[-CC-:B------:R-:W-:Y:S02]  /*26960*/  SHF.R.U32.HI R23, RZ, R5.reuse, R19.reuse ;  /* 0x00000005ff177219 */ /* 0x180fe40000011613 */
[----:B0-----:R-:W-:Y:S02]  /*26970*/  LOP3.LUT R8, R14, 0x28, RZ, 0xc0, !PT ;  /* 0x000000280e087812 */ /* 0x001fe400078ec0ff */
[----:B------:R-:W-:Y:S02]  /*26980*/  SHF.R.U64 R9, R18, R5, R19 ;  /* 0x0000000512097219 */ /* 0x000fe40000001213 */
[----:B------:R-:W-:Y:S01]  /*26990*/  ISETP.GE.U32.AND P4, PT, R8, 0x20, PT ;  /* 0x000000200800780c */ /* 0x000fe20003f86070 */
[----:B-1----:R-:W3:Y:S01]  /*269a0*/  LDL.64 R16, [R30] ;  /* 0x000000001e107983 */ /* 0x002ee20000100a00 */
[----:B------:R-:W-:-:S03]  /*269b0*/  LEA.HI R19, R14, -R25, RZ, 0x1a ;  /* 0x800000190e137211 */ /* 0x000fc600078fd0ff */
[----:B------:R0:W4:Y:S01]  /*269c0*/  @P3 LDL.64 R14, [R30+0x8] ;  /* 0x000008001e0e3983 */ /* 0x0001220000100a00 */
[C---:B------:R-:W-:Y:S01]  /*269d0*/  @P2 SHF.L.U64.HI R24, R20.reuse, 0x1, R21 ;  /* 0x0000000114182819 */ /* 0x040fe20000010215 */
[----:B------:R-:W-:Y:S01]  /*269e0*/  @P2 IMAD.SHL.U32 R21, R20, 0x2, RZ ;  /* 0x0000000214152824 */ /* 0x000fe200078e00ff */
[----:B------:R-:W-:Y:S01]  /*269f0*/  @P2 LOP3.LUT R18, R5, 0x3f, RZ, 0x3c, !PT ;  /* 0x0000003f05122812 */ /* 0x000fe200078e3cff */
[----:B------:R-:W-:-:S03]  /*26a00*/  IMAD R5, R19, 0x8, R0 ;  /* 0x0000000813057824 */ /* 0x000fc600078e0200 */
[CC--:B------:R-:W-:Y:S02]  /*26a10*/  @P2 SHF.L.U64.HI R24, R21.reuse, R18.reuse, R24 ;  /* 0x0000001215182219 */ /* 0x0c0fe40000010218 */
[----:B------:R-:W-:Y:S02]  /*26a20*/  @P2 SHF.L.U32 R32, R21, R18, RZ ;  /* 0x0000001215202219 */ /* 0x000fe400000006ff */
[----:B------:R-:W4:Y:S04]  /*26a30*/  @P4 LDL.64 R18, [R5+0x8] ;  /* 0x0000080005124983 */ /* 0x000f280000100a00 */
[----:B------:R1:W4:Y:S01]  /*26a40*/  LDL.64 R20, [R5] ;  /* 0x0000000005147983 */ /* 0x0003220000100a00 */
[----:B------:R-:W-:Y:S01]  /*26a50*/  @P1 LOP3.LUT R22, R27, R22, RZ, 0xfc, !PT ;  /* 0x000000161b161212 */ /* 0x000fe200078efcff */
[----:B0-----:R-:W-:-:S02]  /*26a60*/  VIADD R30, R26, 0x129 ;  /* 0x000001291a1e7836 */ /* 0x001fc40000000000 */
[----:B------:R-:W-:Y:S01]  /*26a70*/  IMAD.MOV.U32 R28, RZ, RZ, R6 ;  /* 0x000000ffff1c7224 */ /* 0x000fe200078e0006 */
[----:B------:R-:W-:Y:S02]  /*26a80*/  LOP3.LUT R29, R22, 0x1, RZ, 0xc0, !PT ;  /* 0x00000001161d7812 */ /* 0x000fe400078ec0ff */
[----:B------:R-:W-:Y:S02]  /*26a90*/  LOP3.LUT R6, R30, 0x29, RZ, 0xc0, !PT ;  /* 0x000000291e067812 */ /* 0x000fe400078ec0ff */
[----:B------:R-:W-:Y:S02]  /*26aa0*/  @P2 LOP3.LUT R9, R32, R9, RZ, 0xfc, !PT ;  /* 0x0000000920092212 */ /* 0x000fe400078efcff */
[----:B------:R-:W-:Y:S02]  /*26ab0*/  @P2 LOP3.LUT R23, R24, R23, RZ, 0xfc, !PT ;  /* 0x0000001718172212 */ /* 0x000fe400078efcff */
[----:B------:R-:W-:Y:S02]  /*26ac0*/  ISETP.GE.U32.AND P1, PT, R6, 0x20, PT ;  /* 0x000000200600780c */ /* 0x000fe40003f26070 */
[----:B-1----:R-:W-:Y:S01]  /*26ad0*/  LOP3.LUT R5, R23, 0x1, RZ, 0xc0, !PT ;  /* 0x0000000117057812 */ /* 0x002fe200078ec0ff */
[----:B------:R-:W-:Y:S01]  /*26ae0*/  STG.E.64 desc[UR4][R2.64+0x400], R28 ;  /* 0x0004001c02007986 */ /* 0x000fe2000c101b04 */
[----:B--2---:R-:W-:-:S02]  /*26af0*/  SHF.R.U64 R22, R10, R4, R11 ;  /* 0x000000040a167219 */ /* 0x004fc4000000120b */
[----:B------:R-:W-:Y:S02]  /*26b00*/  @P0 SHF.L.U64.HI R10, R12, 0x1, R13 ;  /* 0x000000010c0a0819 */ /* 0x000fe4000001020d */
[----:B------:R-:W-:Y:S01]  /*26b10*/  LEA.HI R13, R30, -R25, RZ, 0x1a ;  /* 0x800000191e0d7211 */ /* 0x000fe200078fd0ff */
[----:B------:R-:W-:Y:S01]  /*26b20*/  @P0 IMAD.SHL.U32 R12, R12, 0x2, RZ ;  /* 0x000000020c0c0824 */ /* 0x000fe200078e00ff */
[----:B------:R-:W-:Y:S02]  /*26b30*/  SHF.R.U32.HI R24, RZ, R4, R11 ;  /* 0x00000004ff187219 */ /* 0x000fe4000001160b */
[----:B------:R-:W-:Y:S01]  /*26b40*/  @P0 LOP3.LUT R11, R4, 0x3f, RZ, 0x3c, !PT ;  /* 0x0000003f040b0812 */ /* 0x000fe200078e3cff */
[----:B------:R-:W-:Y:S02]  /*26b50*/  IMAD.MOV.U32 R4, RZ, RZ, R9 ;  /* 0x000000ffff047224 */ /* 0x000fe400078e0009 */
[----:B------:R-:W-:Y:S01]  /*26b60*/  IMAD R27, R13, 0x8, R0 ;  /* 0x000000080d1b7824 */ /* 0x000fe200078e0200 */
[----:B------:R-:W-:-:S02]  /*26b70*/  @P0 SHF.L.U64.HI R23, R12, R11, R10 ;  /* 0x0000000b0c170219 */ /* 0x000fc4000001020a */
[----:B------:R-:W-:Y:S01]  /*26b80*/  @P0 SHF.L.U32 R11, R12, R11, RZ ;  /* 0x0000000b0c0b0219 */ /* 0x000fe200000006ff */
[----:B------:R-:W-:Y:S01]  /*26b90*/  VIADD R12, R26, 0x14a ;  /* 0x0000014a1a0c7836 */ /* 0x000fe20000000000 */
[----:B------:R0:W-:Y:S02]  /*26ba0*/  STG.E.64 desc[UR4][R2.64+0x500], R4 ;  /* 0x0005000402007986 */ /* 0x0001e4000c101b04 */
[----:B------:R-:W-:Y:S02]  /*26bb0*/  @P0 LOP3.LUT R22, R11, R22, RZ, 0xfc, !PT ;  /* 0x000000160b160212 */ /* 0x000fe400078efcff */
[C---:B------:R-:W-:Y:S01]  /*26bc0*/  LOP3.LUT R9, R12.reuse, 0x2a, RZ, 0xc0, !PT ;  /* 0x0000002a0c097812 */ /* 0x040fe200078ec0ff */
[----:B------:R-:W2:Y:S01]  /*26bd0*/  @P1 LDL.64 R10, [R27+0x8] ;  /* 0x000008001b0a1983 */ /* 0x000ea20000100a00 */
[----:B------:R-:W-:Y:S02]  /*26be0*/  @P0 LOP3.LUT R24, R23, R24, RZ, 0xfc, !PT ;  /* 0x0000001817180212 */ /* 0x000fe400078efcff */
[----:B------:R-:W-:Y:S01]  /*26bf0*/  LEA.HI R13, R12, -R25, RZ, 0x1a ;  /* 0x800000190c0d7211 */ /* 0x000fe200078fd0ff */
[----:B0-----:R-:W2:Y:S01]  /*26c00*/  LDL.64 R4, [R27] ;  /* 0x000000001b047983 */ /* 0x001ea20000100a00 */
[----:B------:R-:W-:-:S02]  /*26c10*/  ISETP.GE.U32.AND P2, PT, R9, 0x20, PT ;  /* 0x000000200900780c */ /* 0x000fc40003f46070 */
[----:B------:R-:W-:Y:S01]  /*26c20*/  LOP3.LUT R23, R24, 0x1, RZ, 0xc0, !PT ;  /* 0x0000000118177812 */ /* 0x000fe200078ec0ff */
[----:B------:R-:W-:-:S05]  /*26c30*/  IMAD R24, R13, 0x8, R0 ;  /* 0x000000080d187824 */ /* 0x000fca00078e0200 */
[----:B------:R-:W2:Y:S04]  /*26c40*/  LDL.64 R12, [R24] ;  /* 0x00000000180c7983 */ /* 0x000ea80000100a00 */
[----:B------:R0:W-:Y:S04]  /*26c50*/  STG.E.64 desc[UR4][R2.64+0x600], R22 ;  /* 0x0006001602007986 */ /* 0x0001e8000c101b04 */
[----:B0-----:R0:W2:Y:S01]  /*26c60*/  @P2 LDL.64 R22, [R24+0x8] ;  /* 0x0000080018162983 */ /* 0x0010a20000100a00 */
[-CC-:B---3--:R-:W-:Y:S02]  /*26c70*/  SHF.R.U64 R16, R16, R7.reuse, R17.reuse ;  /* 0x0000000710107219 */ /* 0x188fe40000001211 */
[----:B------:R-:W-:Y:S01]  /*26c80*/  SHF.R.U32.HI R17, RZ, R7, R17 ;  /* 0x00000007ff117219 */ /* 0x000fe20000011611 */
[----:B----4-:R-:W-:Y:S01]  /*26c90*/  @P3 IMAD.SHL.U32 R28, R14, 0x2, RZ ;  /* 0x000000020e1c3824 */ /* 0x010fe200078e00ff */
[----:B------:R-:W-:Y:S01]  /*26ca0*/  @P3 LOP3.LUT R7, R7, 0x3f, RZ, 0x3c, !PT ;  /* 0x0000003f07073812 */ /* 0x000fe200078e3cff */
[----:B0-----:R-:W-:Y:S01]  /*26cb0*/  VIADD R24, R26, 0x16b ;  /* 0x0000016b1a187836 */ /* 0x001fe20000000000 */
[----:B------:R-:W-:-:S02]  /*26cc0*/  @P3 SHF.L.U64.HI R14, R14, 0x1, R15 ;  /* 0x000000010e0e3819 */ /* 0x000fc4000001020f */
[CC--:B------:R-:W-:Y:S02]  /*26cd0*/  @P3 SHF.L.U32 R15, R28.reuse, R7.reuse, RZ ;  /* 0x000000071c0f3219 */ /* 0x0c0fe400000006ff */
[----:B------:R-:W-:Y:S02]  /*26ce0*/  @P3 SHF.L.U64.HI R14, R28, R7, R14 ;  /* 0x000000071c0e3219 */ /* 0x000fe4000001020e */
[----:B------:R-:W-:Y:S02]  /*26cf0*/  LOP3.LUT R7, R24, 0x2b, RZ, 0xc0, !PT ;  /* 0x0000002b18077812 */ /* 0x000fe400078ec0ff */
[----:B------:R-:W-:Y:S02]  /*26d00*/  @P3 LOP3.LUT R16, R15, R16, RZ, 0xfc, !PT ;  /* 0x000000100f103212 */ /* 0x000fe400078efcff */
[----:B------:R-:W-:Y:S02]  /*26d10*/  ISETP.GE.U32.AND P0, PT, R7, 0x20, PT ;  /* 0x000000200700780c */ /* 0x000fe40003f06070 */
[----:B------:R-:W-:-:S02]  /*26d20*/  @P4 SHF.L.U64.HI R15, R18, 0x1, R19 ;  /* 0x00000001120f4819 */ /* 0x000fc40000010213 */
[----:B------:R-:W-:Y:S01]  /*26d30*/  LEA.HI R19, R24, -R25, RZ, 0x1a ;  /* 0x8000001918137211 */ /* 0x000fe200078fd0ff */
[----:B------:R-:W-:Y:S01]  /*26d40*/  @P4 IMAD.SHL.U32 R27, R18, 0x2, RZ ;  /* 0x00000002121b4824 */ /* 0x000fe200078e00ff */
[-CC-:B------:R-:W-:Y:S02]  /*26d50*/  SHF.R.U64 R20, R20, R8.reuse, R21.reuse ;  /* 0x0000000814147219 */ /* 0x180fe40000001215 */
[----:B------:R-:W-:Y:S01]  /*26d60*/  SHF.R.U32.HI R21, RZ, R8, R21 ;  /* 0x00000008ff157219 */ /* 0x000fe20000011615 */
[----:B------:R-:W-:Y:S01]  /*26d70*/  IMAD R24, R19, 0x8, R0 ;  /* 0x0000000813187824 */ /* 0x000fe200078e0200 */
[----:B------:R-:W-:Y:S02]  /*26d80*/  @P4 LOP3.LUT R8, R8, 0x3f, RZ, 0x3c, !PT ;  /* 0x0000003f08084812 */ /* 0x000fe400078e3cff */
[----:B------:R-:W-:Y:S02]  /*26d90*/  @P3 LOP3.LUT R17, R14, R17, RZ, 0xfc, !PT ;  /* 0x000000110e113212 */ /* 0x000fe400078efcff */
[CC--:B------:R-:W-:Y:S01]  /*26da0*/  @P4 SHF.L.U64.HI R28, R27.reuse, R8.reuse, R15 ;  /* 0x000000081b1c4219 */ /* 0x0c0fe2000001020f */
[----:B------:R-:W3:Y:S04]  /*26db0*/  @P0 LDL.64 R18, [R24+0x8] ;  /* 0x0000080018120983 */ /* 0x000ee80000100a00 */
[----:B------:R0:W4:Y:S01]  /*26dc0*/  LDL.64 R14, [R24] ;  /* 0x00000000180e7983 */ /* 0x0001220000100a00 */
[----:B------:R-:W-:-:S02]  /*26dd0*/  @P4 SHF.L.U32 R27, R27, R8, RZ ;  /* 0x000000081b1b4219 */ /* 0x000fc400000006ff */
[----:B------:R-:W-:Y:S02]  /*26de0*/  @P4 LOP3.LUT R21, R28, R21, RZ, 0xfc, !PT ;  /* 0x000000151c154212 */ /* 0x000fe400078efcff */
[----:B------:R-:W-:Y:S02]  /*26df0*/  @P4 LOP3.LUT R20, R27, R20, RZ, 0xfc, !PT ;  /* 0x000000141b144212 */ /* 0x000fe400078efcff */
[----:B------:R-:W-:Y:S01]  /*26e00*/  LOP3.LUT R21, R21, 0x1, RZ, 0xc0, !PT ;  /* 0x0000000115157812 */ /* 0x000fe200078ec0ff */
[----:B------:R-:W-:-:S04]  /*26e10*/  VIADD R28, R26, 0x18c ;  /* 0x0000018c1a1c7836 */ /* 0x000fc80000000000 */
[----:B------:R1:W-:Y:S01]  /*26e20*/  STG.E.64 desc[UR4][R2.64+0x800], R20 ;  /* 0x0008001402007986 */ /* 0x0003e2000c101b04 */
[----:B------:R-:W-:Y:S02]  /*26e30*/  LOP3.LUT R17, R17, 0x1, RZ, 0xc0, !PT ;  /* 0x0000000111117812 */ /* 0x000fe400078ec0ff */
[----:B------:R-:W-:-:S03]  /*26e40*/  @P1 LOP3.LUT R8, R6, 0x3f, RZ, 0x3c, !PT ;  /* 0x0000003f06081812 */ /* 0x000fc600078e3cff */
[----:B------:R0:W-:Y:S01]  /*26e50*/  STG.E.64 desc[UR4][R2.64+0x700], R16 ;  /* 0x0007001002007986 */ /* 0x0001e2000c101b04 */
[C---:B--2---:R-:W-:Y:S01]  /*26e60*/  @P1 IMAD.SHL.U32 R29, R10.reuse, 0x2, RZ ;  /* 0x000000020a1d1824 */ /* 0x044fe200078e00ff */
[----:B------:R-:W-:Y:S02]  /*26e70*/  @P1 SHF.L.U64.HI R10, R10, 0x1, R11 ;  /* 0x000000010a0a1819 */ /* 0x000fe4000001020b */
[-CC-:B------:R-:W-:Y:S02]  /*26e80*/  SHF.R.U64 R4, R4, R6.reuse, R5.reuse ;  /* 0x0000000604047219 */ /* 0x180fe40000001205 */
[----:B-1----:R-:W-:Y:S02]  /*26e90*/  SHF.R.U32.HI R20, RZ, R6, R5 ;  /* 0x00000006ff147219 */ /* 0x002fe40000011605 */
[C---:B------:R-:W-:Y:S02]  /*26ea0*/  LOP3.LUT R5, R28.reuse, 0x2c, RZ, 0xc0, !PT ;  /* 0x0000002c1c057812 */ /* 0x040fe400078ec0ff */
[----:B------:R-:W-:-:S02]  /*26eb0*/  LEA.HI R11, R28, -R25, RZ, 0x1a ;  /* 0x800000191c0b7211 */ /* 0x000fc400078fd0ff */
[----:B------:R-:W-:Y:S02]  /*26ec0*/  ISETP.GE.U32.AND P3, PT, R5, 0x20, PT ;  /* 0x000000200500780c */ /* 0x000fe40003f66070 */
[CC--:B------:R-:W-:Y:S02]  /*26ed0*/  @P1 SHF.L.U32 R27, R29.reuse, R8.reuse, RZ ;  /* 0x000000081d1b1219 */ /* 0x0c0fe400000006ff */
[----:B0-----:R-:W-:Y:S01]  /*26ee0*/  @P1 SHF.L.U64.HI R17, R29, R8, R10 ;  /* 0x000000081d111219 */ /* 0x001fe2000001020a */
[----:B------:R-:W-:Y:S02]  /*26ef0*/  VIADD R8, R26, 0x1ad ;  /* 0x000001ad1a087836 */ /* 0x000fe40000000000 */
[----:B------:R-:W-:Y:S01]  /*26f00*/  IMAD R28, R11, 0x8, R0 ;  /* 0x000000080b1c7824 */ /* 0x000fe200078e0200 */
[-CC-:B------:R-:W-:Y:S02]  /*26f10*/  SHF.R.U64 R21, R12, R9.reuse, R13.reuse ;  /* 0x000000090c157219 */ /* 0x180fe4000000120d */
[----:B------:R-:W-:-:S02]  /*26f20*/  SHF.R.U32.HI R24, RZ, R9, R13 ;  /* 0x00000009ff187219 */ /* 0x000fc4000001160d */
[----:B------:R-:W-:Y:S01]  /*26f30*/  LOP3.LUT R6, R8, 0x2d, RZ, 0xc0, !PT ;  /* 0x0000002d08067812 */ /* 0x000fe200078ec0ff */
[----:B------:R-:W2:Y:S01]  /*26f40*/  LDL.64 R12, [R28] ;  /* 0x000000001c0c7983 */ /* 0x000ea20000100a00 */
[----:B------:R-:W-:-:S03]  /*26f50*/  @P1 LOP3.LUT R4, R27, R4, RZ, 0xfc, !PT ;  /* 0x000000041b041212 */ /* 0x000fc600078efcff */
[----:B------:R0:W2:Y:S01]  /*26f60*/  @P3 LDL.64 R10, [R28+0x8] ;  /* 0x000008001c0a3983 */ /* 0x0000a20000100a00 */
[----:B------:R-:W-:Y:S02]  /*26f70*/  ISETP.GE.U32.AND P4, PT, R6, 0x20, PT ;  /* 0x000000200600780c */ /* 0x000fe40003f86070 */
[----:B------:R-:W-:Y:S02]  /*26f80*/  @P2 SHF.L.U64.HI R27, R22, 0x1, R23 ;  /* 0x00000001161b2819 */ /* 0x000fe40000010217 */
[----:B------:R-:W-:Y:S01]  /*26f90*/  LEA.HI R23, R8, -R25, RZ, 0x1a ;  /* 0x8000001908177211 */ /* 0x000fe200078fd0ff */
[----:B------:R-:W-:Y:S01]  /*26fa0*/  @P2 IMAD.SHL.U32 R22, R22, 0x2, RZ ;  /* 0x0000000216162824 */ /* 0x000fe200078e00ff */
[----:B------:R-:W-:-:S03]  /*26fb0*/  @P2 LOP3.LUT R9, R9, 0x3f, RZ, 0x3c, !PT ;  /* 0x0000003f09092812 */ /* 0x000fc600078e3cff */
[----:B------:R-:W-:Y:S01]  /*26fc0*/  IMAD R29, R23, 0x8, R0 ;  /* 0x00000008171d7824 */ /* 0x000fe200078e0200 */
[----:B------:R-:W-:Y:S02]  /*26fd0*/  @P1 LOP3.LUT R20, R17, R20, RZ, 0xfc, !PT ;  /* 0x0000001411141212 */ /* 0x000fe400078efcff */
[CC--:B------:R-:W-:Y:S02]  /*26fe0*/  @P2 SHF.L.U64.HI R27, R22.reuse, R9.reuse, R27 ;  /* 0x00000009161b2219 */ /* 0x0c0fe4000001021b */
[----:B------:R-:W-:Y:S01]  /*26ff0*/  @P2 SHF.L.U32 R30, R22, R9, RZ ;  /* 0x00000009161e2219 */ /* 0x000fe200000006ff */
[----:B------:R-:W2:Y:S04]  /*27000*/  LDL.64 R16, [R29] ;  /* 0x000000001d107983 */ /* 0x000ea80000100a00 */
[----:B------:R-:W2:Y:S01]  /*27010*/  @P4 LDL.64 R8, [R29+0x8] ;  /* 0x000008001d084983 */ /* 0x000ea20000100a00 */
[----:B------:R-:W-:Y:S01]  /*27020*/  LOP3.LUT R23, R20, 0x1, RZ, 0xc0, !PT ;  /* 0x0000000114177812 */ /* 0x000fe200078ec0ff */
[----:B------:R-:W-:-:S02]  /*27030*/  IMAD.MOV.U32 R22, RZ, RZ, R4 ;  /* 0x000000ffff167224 */ /* 0x000fc400078e0004 */
[----:B0-----:R-:W-:Y:S01]  /*27040*/  VIADD R28, R26, 0x1ce ;  /* 0x000001ce1a1c7836 */ /* 0x001fe20000000000 */
[----:B------:R-:W-:Y:S02]  /*27050*/  @P2 LOP3.LUT R21, R30, R21, RZ, 0xfc, !PT ;  /* 0x000000151e152212 */ /* 0x000fe400078efcff */
[----:B------:R0:W-:Y:S01]  /*27060*/  STG.E.64 desc[UR4][R2.64+0x900], R22 ;  /* 0x0009001602007986 */ /* 0x0001e2000c101b04 */
[----:B------:R-:W-:Y:S02]  /*27070*/  @P2 LOP3.LUT R24, R27, R24, RZ, 0xfc, !PT ;  /* 0x000000181b182212 */ /* 0x000fe400078efcff */
[----:B------:R-:W-:Y:S02]  /*27080*/  LOP3.LUT R4, R28, 0x2e, RZ, 0xc0, !PT ;  /* 0x0000002e1c047812 */ /* 0x000fe400078ec0ff */
[-C--:B----4-:R-:W-:Y:S02]  /*27090*/  SHF.R.U64 R20, R14, R7.reuse, R15 ;  /* 0x000000070e147219 */ /* 0x090fe4000000120f */
[C---:B---3--:R-:W-:Y:S01]  /*270a0*/  @P0 SHF.L.U64.HI R14, R18.reuse, 0x1, R19 ;  /* 0x00000001120e0819 */ /* 0x048fe20000010213 */
[----:B------:R-:W-:Y:S01]  /*270b0*/  @P0 IMAD.SHL.U32 R18, R18, 0x2, RZ ;  /* 0x0000000212120824 */ /* 0x000fe200078e00ff */
[----:B0-----:R-:W-:-:S02]  /*270c0*/  SHF.R.U32.HI R22, RZ, R7, R15 ;  /* 0x00000007ff167219 */ /* 0x001fc4000001160f */
[----:B------:R-:W-:Y:S02]  /*270d0*/  @P0 LOP3.LUT R7, R7, 0x3f, RZ, 0x3c, !PT ;  /* 0x0000003f07070812 */ /* 0x000fe400078e3cff */
[----:B------:R-:W-:Y:S02]  /*270e0*/  LEA.HI R19, R28, -R25, RZ, 0x1a ;  /* 0x800000191c137211 */ /* 0x000fe400078fd0ff */
[-C--:B------:R-:W-:Y:S01]  /*270f0*/  @P0 SHF.L.U64.HI R23, R18, R7.reuse, R14 ;  /* 0x0000000712170219 */ /* 0x080fe2000001020e */
[----:B------:R-:W-:Y:S01]  /*27100*/  IMAD.MOV.U32 R14, RZ, RZ, R21 ;  /* 0x000000ffff0e7224 */ /* 0x000fe200078e0015 */
[----:B------:R-:W-:Y:S01]  /*27110*/  LOP3.LUT R15, R24, 0x1, RZ, 0xc0, !PT ;  /* 0x00000001180f7812 */ /* 0x000fe200078ec0ff */
[----:B------:R-:W-:Y:S01]  /*27120*/  IMAD R27, R19, 0x8, R0 ;  /* 0x00000008131b7824 */ /* 0x000fe200078e0200 */
[----:B------:R-:W-:Y:S01]  /*27130*/  ISETP.GE.U32.AND P1, PT, R4, 0x20, PT ;  /* 0x000000200400780c */ /* 0x000fe20003f26070 */
[----:B------:R-:W-:Y:S01]  /*27140*/  VIADD R24, R26, 0x1ef ;  /* 0x000001ef1a187836 */ /* 0x000fe20000000000 */
[----:B------:R-:W-:Y:S01]  /*27150*/  @P0 SHF.L.U32 R7, R18, R7, RZ ;  /* 0x0000000712070219 */ /* 0x000fe200000006ff */
[----:B------:R0:W-:Y:S01]  /*27160*/  STG.E.64 desc[UR4][R2.64+0xa00], R14 ;  /* 0x000a000e02007986 */ /* 0x0001e2000c101b04 */
[----:B------:R-:W-:-:S02]  /*27170*/  @P0 LOP3.LUT R22, R23, R22, RZ, 0xfc, !PT ;  /* 0x0000001617160212 */ /* 0x000fc400078efcff */
[----:B------:R-:W-:Y:S02]  /*27180*/  @P0 LOP3.LUT R20, R7, R20, RZ, 0xfc, !PT ;  /* 0x0000001407140212 */ /* 0x000fe400078efcff */
[C---:B------:R-:W-:Y:S02]  /*27190*/  LOP3.LUT R7, R24.reuse, 0x2f, RZ, 0xc0, !PT ;  /* 0x0000002f18077812 */ /* 0x040fe400078ec0ff */
[----:B------:R-:W-:-:S03]  /*271a0*/  LEA.HI R23, R24, -R25, RZ, 0x1a ;  /* 0x8000001918177211 */ /* 0x000fc600078fd0ff */
[----:B------:R-:W3:Y:S04]  /*271b0*/  @P1 LDL.64 R18, [R27+0x8] ;  /* 0x000008001b121983 */ /* 0x000ee80000100a00 */
[----:B0-----:R-:W4:Y:S01]  /*271c0*/  LDL.64 R14, [R27] ;  /* 0x000000001b0e7983 */ /* 0x001f220000100a00 */
[----:B------:R-:W-:Y:S01]  /*271d0*/  ISETP.GE.U32.AND P2, PT, R7, 0x20, PT ;  /* 0x000000200700780c */ /* 0x000fe20003f46070 */
[----:B------:R-:W-:Y:S01]  /*271e0*/  IMAD R24, R23, 0x8, R0 ;  /* 0x0000000817187824 */ /* 0x000fe200078e0200 */
[----:B------:R-:W-:-:S05]  /*271f0*/  LOP3.LUT R21, R22, 0x1, RZ, 0xc0, !PT ;  /* 0x0000000116157812 */ /* 0x000fca00078ec0ff */
[----:B------:R0:W-:Y:S06]  /*27200*/  STG.E.64 desc[UR4][R2.64+0xb00], R20 ;  /* 0x000b001402007986 */ /* 0x0001ec000c101b04 */
[----:B------:R-:W3:Y:S04]  /*27210*/  @P2 LDL.64 R22, [R24+0x8] ;  /* 0x0000080018162983 */ /* 0x000ee80000100a00 */
[----:B0-----:R0:W3:Y:S02]  /*27220*/  LDL.64 R20, [R24] ;  /* 0x0000000018147983 */ /* 0x0010e40000100a00 */
[----:B0-----:R-:W-:Y:S01]  /*27230*/  VIADD R24, R26, 0x210 ;  /* 0x000002101a187836 */ /* 0x001fe20000000000 */
[----:B--2---:R-:W-:-:S02]  /*27240*/  SHF.R.U64 R12, R12, R5, R13 ;  /* 0x000000050c0c7219 */ /* 0x004fc4000000120d */
[----:B------:R-:W-:Y:S01]  /*27250*/  SHF.R.U32.HI R13, RZ, R5, R13 ;  /* 0x00000005ff0d7219 */ /* 0x000fe2000001160d */
[C---:B------:R-:W-:Y:S01]  /*27260*/  @P3 IMAD.SHL.U32 R28, R10.reuse, 0x2, RZ ;  /* 0x000000020a1c3824 */ /* 0x040fe200078e00ff */
[----:B------:R-:W-:Y:S02]  /*27270*/  @P3 LOP3.LUT R5, R5, 0x3f, RZ, 0x3c, !PT ;  /* 0x0000003f05053812 */ /* 0x000fe400078e3cff */
[----:B------:R-:W-:Y:S02]  /*27280*/  @P3 SHF.L.U64.HI R10, R10, 0x1, R11 ;  /* 0x000000010a0a3819 */ /* 0x000fe4000001020b */
[CC--:B------:R-:W-:Y:S02]  /*27290*/  @P3 SHF.L.U32 R11, R28.reuse, R5.reuse, RZ ;  /* 0x000000051c0b3219 */ /* 0x0c0fe400000006ff */
[----:B------:R-:W-:Y:S02]  /*272a0*/  @P3 SHF.L.U64.HI R10, R28, R5, R10 ;  /* 0x000000051c0a3219 */ /* 0x000fe4000001020a */
[----:B------:R-:W-:-:S02]  /*272b0*/  LOP3.LUT R5, R24, 0x30, RZ, 0xc0, !PT ;  /* 0x0000003018057812 */ /* 0x000fc400078ec0ff */
[----:B------:R-:W-:Y:S02]  /*272c0*/  @P3 LOP3.LUT R12, R11, R12, RZ, 0xfc, !PT ;  /* 0x0000000c0b0c3212 */ /* 0x000fe400078efcff */
[----:B------:R-:W-:Y:S02]  /*272d0*/  ISETP.GE.U32.AND P0, PT, R5, 0x20, PT ;  /* 0x000000200500780c */ /* 0x000fe40003f06070 */
[----:B------:R-:W-:Y:S02]  /*272e0*/  LEA.HI R11, R24, -R25, RZ, 0x1a ;  /* 0x80000019180b7211 */ /* 0x000fe400078fd0ff */
[-CC-:B------:R-:W-:Y:S02]  /*272f0*/  SHF.R.U64 R16, R16, R6.reuse, R17.reuse ;  /* 0x0000000610107219 */ /* 0x180fe40000001211 */
[----:B------:R-:W-:Y:S01]  /*27300*/  SHF.R.U32.HI R17, RZ, R6, R17 ;  /* 0x00000006ff117219 */ /* 0x000fe20000011611 */
[C---:B------:R-:W-:Y:S01]  /*27310*/  @P4 IMAD.SHL.U32 R29, R8.reuse, 0x2, RZ ;  /* 0x00000002081d4824 */ /* 0x040fe200078e00ff */
[----:B------:R-:W-:Y:S01]  /*27320*/  @P4 SHF.L.U64.HI R9, R8, 0x1, R9 ;  /* 0x0000000108094819 */ /* 0x000fe20000010209 */
[----:B------:R-:W-:Y:S01]  /*27330*/  IMAD R27, R11, 0x8, R0 ;  /* 0x000000080b1b7824 */ /* 0x000fe200078e0200 */
[----:B------:R-:W-:-:S02]  /*27340*/  @P4 LOP3.LUT R6, R6, 0x3f, RZ, 0x3c, !PT ;  /* 0x0000003f06064812 */ /* 0x000fc400078e3cff */
[----:B------:R-:W-:Y:S02]  /*27350*/  @P3 LOP3.LUT R13, R10, R13, RZ, 0xfc, !PT ;  /* 0x0000000d0a0d3212 */ /* 0x000fe400078efcff */
[-C--:B------:R-:W-:Y:S01]  /*27360*/  @P4 SHF.L.U64.HI R24, R29, R6.reuse, R9 ;  /* 0x000000061d184219 */ /* 0x080fe20000010209 */
[----:B------:R-:W2:Y:S04]  /*27370*/  @P0 LDL.64 R10, [R27+0x8] ;  /* 0x000008001b0a0983 */ /* 0x000ea80000100a00 */
[----:B------:R3:W2:Y:S01]  /*27380*/  LDL.64 R8, [R27] ;  /* 0x000000001b087983 */ /* 0x0006a20000100a00 */
[----:B------:R-:W-:Y:S01]  /*27390*/  LOP3.LUT R13, R13, 0x1, RZ, 0xc0, !PT ;  /* 0x000000010d0d7812 */ /* 0x000fe200078ec0ff */
[----:B------:R-:W-:Y:S01]  /*273a0*/  VIADD R28, R26, 0x231 ;  /* 0x000002311a1c7836 */ /* 0x000fe20000000000 */
[----:B------:R-:W-:-:S02]  /*273b0*/  @P4 SHF.L.U32 R29, R29, R6, RZ ;  /* 0x000000061d1d4219 */ /* 0x000fc400000006ff */
[----:B------:R-:W-:Y:S01]  /*273c0*/  @P4 LOP3.LUT R17, R24, R17, RZ, 0xfc, !PT ;  /* 0x0000001118114212 */ /* 0x000fe200078efcff */
[----:B------:R0:W-:Y:S01]  /*273d0*/  STG.E.64 desc[UR4][R2.64+0xc00], R12 ;  /* 0x000c000c02007986 */ /* 0x0001e2000c101b04 */
[----:B------:R-:W-:Y:S02]  /*273e0*/  @P1 LOP3.LUT R24, R4, 0x3f, RZ, 0x3c, !PT ;  /* 0x0000003f04181812 */ /* 0x000fe400078e3cff */
[----:B------:R-:W-:Y:S02]  /*273f0*/  @P4 LOP3.LUT R16, R29, R16, RZ, 0xfc, !PT ;  /* 0x000000101d104212 */ /* 0x000fe400078efcff */
[----:B------:R-:W-:-:S05]  /*27400*/  LOP3.LUT R17, R17, 0x1, RZ, 0xc0, !PT ;  /* 0x0000000111117812 */ /* 0x000fca00078ec0ff */
[----:B------:R1:W-:Y:S01]  /*27410*/  STG.E.64 desc[UR4][R2.64+0xd00], R16 ;  /* 0x000d001002007986 */ /* 0x0003e2000c101b04 */
[-CC-:B----4-:R-:W-:Y:S02]  /*27420*/  SHF.R.U64 R6, R14, R4.reuse, R15.reuse ;  /* 0x000000040e067219 */ /* 0x190fe4000000120f */
[----:B0-----:R-:W-:Y:S02]  /*27430*/  SHF.R.U32.HI R13, RZ, R4, R15 ;  /* 0x00000004ff0d7219 */ /* 0x001fe4000001160f */
[----:B------:R-:W-:Y:S01]  /*27440*/  LOP3.LUT R4, R28, 0x31, RZ, 0xc0, !PT ;  /* 0x000000311c047812 */ /* 0x000fe200078ec0ff */
[----:B------:R-:W-:Y:S01]  /*27450*/  VIADD R14, R26, 0x252 ;  /* 0x000002521a0e7836 */ /* 0x000fe20000000000 */
[----:B------:R-:W-:Y:S02]  /*27460*/  LEA.HI R15, R28, -R25, RZ, 0x1a ;  /* 0x800000191c0f7211 */ /* 0x000fe400078fd0ff */
[----:B------:R-:W-:Y:S01]  /*27470*/  ISETP.GE.U32.AND P3, PT, R4, 0x20, PT ;  /* 0x000000200400780c */ /* 0x000fe20003f66070 */
[C---:B---3--:R-:W-:Y:S01]  /*27480*/  @P1 IMAD.SHL.U32 R27, R18.reuse, 0x2, RZ ;  /* 0x00000002121b1824 */ /* 0x048fe200078e00ff */
[----:B------:R-:W-:Y:S01]  /*27490*/  @P1 SHF.L.U64.HI R18, R18, 0x1, R19 ;  /* 0x0000000112121819 */ /* 0x000fe20000010213 */
[----:B------:R-:W-:Y:S01]  /*274a0*/  IMAD R28, R15, 0x8, R0 ;  /* 0x000000080f1c7824 */ /* 0x000fe200078e0200 */
[----:B------:R-:W-:-:S02]  /*274b0*/  LOP3.LUT R12, R14, 0x32, RZ, 0xc0, !PT ;  /* 0x000000320e0c7812 */ /* 0x000fc400078ec0ff */
[CC--:B------:R-:W-:Y:S02]  /*274c0*/  @P1 SHF.L.U32 R19, R27.reuse, R24.reuse, RZ ;  /* 0x000000181b131219 */ /* 0x0c0fe400000006ff */
[----:B------:R-:W-:Y:S01]  /*274d0*/  @P1 SHF.L.U64.HI R18, R27, R24, R18 ;  /* 0x000000181b121219 */ /* 0x000fe20000010212 */
[----:B-1----:R-:W3:Y:S01]  /*274e0*/  LDL.64 R16, [R28] ;  /* 0x000000001c107983 */ /* 0x002ee20000100a00 */
[----:B------:R-:W-:Y:S02]  /*274f0*/  ISETP.GE.U32.AND P4, PT, R12, 0x20, PT ;  /* 0x000000200c00780c */ /* 0x000fe40003f86070 */
[-CC-:B------:R-:W-:Y:S02]  /*27500*/  SHF.R.U64 R24, R20, R7.reuse, R21.reuse ;  /* 0x0000000714187219 */ /* 0x180fe40000001215 */
[----:B------:R-:W-:Y:S02]  /*27510*/  SHF.R.U32.HI R27, RZ, R7, R21 ;  /* 0x00000007ff1b7219 */ /* 0x000fe40000011615 */
[----:B------:R-:W-:-:S02]  /*27520*/  LEA.HI R21, R14, -R25, RZ, 0x1a ;  /* 0x800000190e157211 */ /* 0x000fc400078fd0ff */
[----:B------:R0:W4:Y:S01]  /*27530*/  @P3 LDL.64 R14, [R28+0x8] ;  /* 0x000008001c0e3983 */ /* 0x0001220000100a00 */
[----:B------:R-:W-:Y:S01]  /*27540*/  @P1 LOP3.LUT R6, R19, R6, RZ, 0xfc, !PT ;  /* 0x0000000613061212 */ /* 0x000fe200078efcff */
[C---:B------:R-:W-:Y:S01]  /*27550*/  @P2 IMAD.SHL.U32 R20, R22.reuse, 0x2, RZ ;  /* 0x0000000216142824 */ /* 0x040fe200078e00ff */
[----:B------:R-:W-:Y:S01]  /*27560*/  @P2 SHF.L.U64.HI R19, R22, 0x1, R23 ;  /* 0x0000000116132819 */ /* 0x000fe20000010217 */
[----:B------:R-:W-:Y:S01]  /*27570*/  IMAD R29, R21, 0x8, R0 ;  /* 0x00000008151d7824 */ /* 0x000fe200078e0200 */
[----:B------:R-:W-:Y:S02]  /*27580*/  @P2 LOP3.LUT R7, R7, 0x3f, RZ, 0x3c, !PT ;  /* 0x0000003f07072812 */ /* 0x000fe400078e3cff */
[----:B------:R-:W-:Y:S02]  /*27590*/  @P1 LOP3.LUT R13, R18, R13, RZ, 0xfc, !PT ;  /* 0x0000000d120d1212 */ /* 0x000fe400078efcff */
[CC--:B------:R-:W-:Y:S02]  /*275a0*/  @P2 SHF.L.U64.HI R22, R20.reuse, R7.reuse, R19 ;  /* 0x0000000714162219 */ /* 0x0c0fe40000010213 */
[----:B------:R-:W4:Y:S01]  /*275b0*/  @P4 LDL.64 R18, [R29+0x8] ;  /* 0x000008001d124983 */ /* 0x000f220000100a00 */
[----:B------:R-:W-:-:S03]  /*275c0*/  @P2 SHF.L.U32 R23, R20, R7, RZ ;  /* 0x0000000714172219 */ /* 0x000fc600000006ff */
[----:B------:R-:W4:Y:S01]  /*275d0*/  LDL.64 R20, [R29] ;  /* 0x000000001d147983 */ /* 0x000f220000100a00 */
[----:B0-----:R-:W-:Y:S01]  /*275e0*/  VIADD R28, R26, 0x273 ;  /* 0x000002731a1c7836 */ /* 0x001fe20000000000 */
[----:B------:R-:W-:Y:S02]  /*275f0*/  LOP3.LUT R7, R13, 0x1, RZ, 0xc0, !PT ;  /* 0x000000010d077812 */ /* 0x000fe400078ec0ff */
[----:B------:R-:W-:Y:S02]  /*27600*/  @P2 LOP3.LUT R24, R23, R24, RZ, 0xfc, !PT ;  /* 0x0000001817182212 */ /* 0x000fe400078efcff */
[----:B------:R-:W-:Y:S02]  /*27610*/  @P2 LOP3.LUT R27, R22, R27, RZ, 0xfc, !PT ;  /* 0x0000001b161b2212 */ /* 0x000fe400078efcff */
[----:B------:R-:W-:Y:S01]  /*27620*/  LOP3.LUT R13, R28, 0x33, RZ, 0xc0, !PT ;  /* 0x000000331c0d7812 */ /* 0x000fe200078ec0ff */
[----:B------:R0:W-:Y:S03]  /*27630*/  STG.E.64 desc[UR4][R2.64+0xe00], R6 ;  /* 0x000e000602007986 */ /* 0x0001e6000c101b04 */
[----:B------:R-:W-:-:S02]  /*27640*/  ISETP.GE.U32.AND P1, PT, R13, 0x20, PT ;  /* 0x000000200d00780c */ /* 0x000fc40003f26070 */
[----:B0-----:R-:W-:Y:S01]  /*27650*/  LOP3.LUT R7, R27, 0x1, RZ, 0xc0, !PT ;  /* 0x000000011b077812 */ /* 0x001fe200078ec0ff */
[----:B------:R-:W-:-:S05]  /*27660*/  IMAD.MOV.U32 R6, RZ, RZ, R24 ;  /* 0x000000ffff067224 */ /* 0x000fca00078e0018 */
[----:B------:R0:W-:Y:S01]  /*27670*/  STG.E.64 desc[UR4][R2.64+0xf00], R6 ;  /* 0x000f000602007986 */ /* 0x0001e2000c101b04 */
[-CC-:B--2---:R-:W-:Y:S02]  /*27680*/  SHF.R.U64 R22, R8, R5.reuse, R9.reuse ;  /* 0x0000000508167219 */ /* 0x184fe40000001209 */
[----:B------:R-:W-:Y:S02]  /*27690*/  SHF.R.U32.HI R23, RZ, R5, R9 ;  /* 0x00000005ff177219 */ /* 0x000fe40000011609 */
[----:B------:R-:W-:Y:S02]  /*276a0*/  LEA.HI R9, R28, -R25, RZ, 0x1a ;  /* 0x800000191c097211 */ /* 0x000fe400078fd0ff */
[C---:B------:R-:W-:Y:S01]  /*276b0*/  @P0 SHF.L.U64.HI R8, R10.reuse, 0x1, R11 ;  /* 0x000000010a080819 */ /* 0x040fe2000001020b */
[----:B------:R-:W-:Y:S01]  /*276c0*/  @P0 IMAD.SHL.U32 R10, R10, 0x2, RZ ;  /* 0x000000020a0a0824 */ /* 0x000fe200078e00ff */
[----:B------:R-:W-:Y:S01]  /*276d0*/  @P0 LOP3.LUT R5, R5, 0x3f, RZ, 0x3c, !PT ;  /* 0x0000003f05050812 */ /* 0x000fe200078e3cff */
[----:B------:R-:W-:-:S03]  /*276e0*/  IMAD R27, R9, 0x8, R0 ;  /* 0x00000008091b7824 */ /* 0x000fc600078e0200 */
[CC--:B------:R-:W-:Y:S02]  /*276f0*/  @P0 SHF.L.U64.HI R8, R10.reuse, R5.reuse, R8 ;  /* 0x000000050a080219 */ /* 0x0c0fe40000010208 */
[----:B------:R-:W-:Y:S01]  /*27700*/  @P0 SHF.L.U32 R5, R10, R5, RZ ;  /* 0x000000050a050219 */ /* 0x000fe200000006ff */
[----:B------:R-:W-:Y:S01]  /*27710*/  VIADD R10, R26, 0x294 ;  /* 0x000002941a0a7836 */ /* 0x000fe20000000000 */
[----:B0-----:R-:W2:Y:S01]  /*27720*/  LDL.64 R6, [R27] ;  /* 0x000000001b067983 */ /* 0x001ea20000100a00 */
[----:B------:R-:W-:Y:S02]  /*27730*/  @P0 LOP3.LUT R23, R8, R23, RZ, 0xfc, !PT ;  /* 0x0000001708170212 */ /* 0x000fe400078efcff */
[----:B------:R-:W-:Y:S01]  /*27740*/  @P0 LOP3.LUT R22, R5, R22, RZ, 0xfc, !PT ;  /* 0x0000001605160212 */ /* 0x000fe200078efcff */
[----:B------:R-:W2:Y:S01]  /*27750*/  @P1 LDL.64 R8, [R27+0x8] ;  /* 0x000008001b081983 */ /* 0x000ea20000100a00 */
[C---:B------:R-:W-:Y:S02]  /*27760*/  LOP3.LUT R5, R10.reuse, 0x34, RZ, 0xc0, !PT ;  /* 0x000000340a057812 */ /* 0x040fe400078ec0ff */
[----:B------:R-:W-:-:S02]  /*27770*/  LEA.HI R11, R10, -R25, RZ, 0x1a ;  /* 0x800000190a0b7211 */ /* 0x000fc400078fd0ff */
[----:B------:R-:W-:-:S03]  /*27780*/  ISETP.GE.U32.AND P2, PT, R5, 0x20, PT ;  /* 0x000000200500780c */ /* 0x000fc60003f46070 */
[----:B------:R-:W-:Y:S01]  /*27790*/  IMAD R24, R11, 0x8, R0 ;  /* 0x000000080b187824 */ /* 0x000fe200078e0200 */
[----:B------:R-:W-:-:S04]  /*277a0*/  LOP3.LUT R23, R23, 0x1, RZ, 0xc0, !PT ;  /* 0x0000000117177812 */ /* 0x000fc800078ec0ff */
[----:B------:R-:W2:Y:S04]  /*277b0*/  LDL.64 R10, [R24] ;  /* 0x00000000180a7983 */ /* 0x000ea80000100a00 */
[----:B------:R0:W-:Y:S04]  /*277c0*/  STG.E.64 desc[UR4][R2.64+0x1000], R22 ;  /* 0x0010001602007986 */ /* 0x0001e8000c101b04 */
[----:B0-----:R0:W2:Y:S01]  /*277d0*/  @P2 LDL.64 R22, [R24+0x8] ;  /* 0x0000080018162983 */ /* 0x0010a20000100a00 */
[-CC-:B---3--:R-:W-:Y:S02]  /*277e0*/  SHF.R.U64 R16, R16, R4.reuse, R17.reuse ;  /* 0x0000000410107219 */ /* 0x188fe40000001211 */
[----:B------:R-:W-:Y:S01]  /*277f0*/  SHF.R.U32.HI R17, RZ, R4, R17 ;  /* 0x00000004ff117219 */ /* 0x000fe20000011611 */
[----:B0-----:R-:W-:Y:S01]  /*27800*/  VIADD R24, R26, 0x2b5 ;  /* 0x000002b51a187836 */ /* 0x001fe20000000000 */
[----:B------:R-:W-:Y:S01]  /*27810*/  @P3 LOP3.LUT R4, R4, 0x3f, RZ, 0x3c, !PT ;  /* 0x0000003f04043812 */ /* 0x000fe200078e3cff */
[C---:B----4-:R-:W-:Y:S01]  /*27820*/  @P3 IMAD.SHL.U32 R27, R14.reuse, 0x2, RZ ;  /* 0x000000020e1b3824 */ /* 0x050fe200078e00ff */
[----:B------:R-:W-:-:S04]  /*27830*/  @P3 SHF.L.U64.HI R14, R14, 0x1, R15 ;  /* 0x000000010e0e3819 */ /* 0x000fc8000001020f */
[CC--:B------:R-:W-:Y:S02]  /*27840*/  @P3 SHF.L.U32 R15, R27.reuse, R4.reuse, RZ ;  /* 0x000000041b0f3219 */ /* 0x0c0fe400000006ff */
[----:B------:R-:W-:Y:S02]  /*27850*/  @P3 SHF.L.U64.HI R14, R27, R4, R14 ;  /* 0x000000041b0e3219 */ /* 0x000fe4000001020e */
[----:B------:R-:W-:Y:S02]  /*27860*/  LOP3.LUT R4, R24, 0x35, RZ, 0xc0, !PT ;  /* 0x0000003518047812 */ /* 0x000fe400078ec0ff */
[----:B------:R-:W-:Y:S02]  /*27870*/  @P3 LOP3.LUT R16, R15, R16, RZ, 0xfc, !PT ;  /* 0x000000100f103212 */ /* 0x000fe400078efcff */
[----:B------:R-:W-:Y:S02]  /*27880*/  @P4 SHF.L.U64.HI R15, R18, 0x1, R19 ;  /* 0x00000001120f4819 */ /* 0x000fe40000010213 */
[----:B------:R-:W-:-:S02]  /*27890*/  ISETP.GE.U32.AND P0, PT, R4, 0x20, PT ;  /* 0x000000200400780c */ /* 0x000fc40003f06070 */
        /* <DEDUP_REMOVED lines=16> */
[----:B------:R-:W-:Y:S02]  /*279a0*/  @P1 LOP3.LUT R12, R13, 0x3f, RZ, 0x3c, !PT ;  /* 0x0000003f0d0c1812 */ /* 0x000fe400078e3cff */
[----:B------:R-:W-:-:S05]  /*279b0*/  LOP3.LUT R17, R17, 0x1, RZ, 0xc0, !PT ;  /* 0x0000000111117812 */ /* 0x000fca00078ec0ff */
[----:B------:R0:W-:Y:S01]  /*279c0*/  STG.E.64 desc[UR4][R2.64+0x1100], R16 ;  /* 0x0011001002007986 */ /* 0x0001e2000c101b04 */
[-CC-:B--2---:R-:W-:Y:S02]  /*279d0*/  SHF.R.U64 R6, R6, R13.reuse, R7.reuse ;  /* 0x0000000d06067219 */ /* 0x184fe40000001207 */
[----:B-1----:R-:W-:Y:S02]  /*279e0*/  SHF.R.U32.HI R21, RZ, R13, R7 ;  /* 0x0000000dff157219 */ /* 0x002fe40000011607 */
[----:B------:R-:W-:Y:S01]  /*279f0*/  LOP3.LUT R7, R28, 0x36, RZ, 0xc0, !PT ;  /* 0x000000361c077812 */ /* 0x000fe200078ec0ff */
[C---:B------:R-:W-:Y:S01]  /*27a00*/  @P1 IMAD.SHL.U32 R27, R8.reuse, 0x2, RZ ;  /* 0x00000002081b1824 */ /* 0x040fe200078e00ff */
[----:B------:R-:W-:Y:S02]  /*27a10*/  @P1 SHF.L.U64.HI R8, R8, 0x1, R9 ;  /* 0x0000000108081819 */ /* 0x000fe40000010209 */
[----:B------:R-:W-:Y:S02]  /*27a20*/  ISETP.GE.U32.AND P4, PT, R7, 0x20, PT ;  /* 0x000000200700780c */ /* 0x000fe40003f86070 */
[----:B------:R-:W-:-:S02]  /*27a30*/  LEA.HI R9, R28, -R25, RZ, 0x1a ;  /* 0x800000191c097211 */ /* 0x000fc400078fd0ff */
[CC--:B------:R-:W-:Y:S02]  /*27a40*/  @P1 SHF.L.U32 R13, R27.reuse, R12.reuse, RZ ;  /* 0x0000000c1b0d1219 */ /* 0x0c0fe400000006ff */
[----:B------:R-:W-:Y:S01]  /*27a50*/  @P1 SHF.L.U64.HI R12, R27, R12, R8 ;  /* 0x0000000c1b0c1219 */ /* 0x000fe20000010208 */
[----:B------:R-:W-:Y:S02]  /*27a60*/  VIADD R8, R26, 0x2f7 ;  /* 0x000002f71a087836 */ /* 0x000fe40000000000 */
[----:B------:R-:W-:Y:S01]  /*27a70*/  IMAD R28, R9, 0x8, R0 ;  /* 0x00000008091c7824 */ /* 0x000fe200078e0200 */
[-CC-:B------:R-:W-:Y:S02]  /*27a80*/  SHF.R.U64 R20, R10, R5.reuse, R11.reuse ;  /* 0x000000050a147219 */ /* 0x180fe4000000120b */
[----:B------:R-:W-:Y:S02]  /*27a90*/  SHF.R.U32.HI R27, RZ, R5, R11 ;  /* 0x00000005ff1b7219 */ /* 0x000fe4000001160b */
[C---:B0-----:R-:W-:Y:S01]  /*27aa0*/  LOP3.LUT R24, R8.reuse, 0x37, RZ, 0xc0, !PT ;  /* 0x0000003708187812 */ /* 0x041fe200078ec0ff */
[----:B------:R-:W2:Y:S01]  /*27ab0*/  LDL.64 R10, [R28] ;  /* 0x000000001c0a7983 */ /* 0x000ea20000100a00 */
[----:B------:R-:W-:-:S03]  /*27ac0*/  LEA.HI R17, R8, -R25, RZ, 0x1a ;  /* 0x8000001908117211 */ /* 0x000fc600078fd0ff */
[----:B------:R0:W2:Y:S01]  /*27ad0*/  @P4 LDL.64 R8, [R28+0x8] ;  /* 0x000008001c084983 */ /* 0x0000a20000100a00 */
[----:B------:R-:W-:Y:S01]  /*27ae0*/  @P1 LOP3.LUT R6, R13, R6, RZ, 0xfc, !PT ;  /* 0x000000060d061212 */ /* 0x000fe200078efcff */
[----:B------:R-:W-:Y:S01]  /*27af0*/  IMAD R29, R17, 0x8, R0 ;  /* 0x00000008111d7824 */ /* 0x000fe200078e0200 */
[----:B------:R-:W-:Y:S02]  /*27b00*/  @P2 LOP3.LUT R5, R5, 0x3f, RZ, 0x3c, !PT ;  /* 0x0000003f05052812 */ /* 0x000fe400078e3cff */
[C---:B------:R-:W-:Y:S01]  /*27b10*/  @P2 SHF.L.U64.HI R13, R22.reuse, 0x1, R23 ;  /* 0x00000001160d2819 */ /* 0x040fe20000010217 */
[----:B------:R-:W-:Y:S01]  /*27b20*/  @P2 IMAD.SHL.U32 R22, R22, 0x2, RZ ;  /* 0x0000000216162824 */ /* 0x000fe200078e00ff */
[----:B------:R-:W-:Y:S02]  /*27b30*/  ISETP.GE.U32.AND P3, PT, R24, 0x20, PT ;  /* 0x000000201800780c */ /* 0x000fe40003f66070 */
[----:B------:R-:W-:Y:S02]  /*27b40*/  @P1 LOP3.LUT R21, R12, R21, RZ, 0xfc, !PT ;  /* 0x000000150c151212 */ /* 0x000fe400078efcff */
[----:B------:R-:W-:-:S02]  /*27b50*/  @P2 SHF.L.U64.HI R30, R22, R5, R13 ;  /* 0x00000005161e2219 */ /* 0x000fc4000001020d */
[----:B------:R-:W2:Y:S07]  /*27b60*/  LDL.64 R12, [R29] ;  /* 0x000000001d0c7983 */ /* 0x000eae0000100a00 */
[----:B------:R3:W2:Y:S01]  /*27b70*/  @P3 LDL.64 R16, [R29+0x8] ;  /* 0x000008001d103983 */ /* 0x0006a20000100a00 */
[----:B------:R-:W-:Y:S01]  /*27b80*/  @P2 SHF.L.U32 R5, R22, R5, RZ ;  /* 0x0000000516052219 */ /* 0x000fe200000006ff */
[----:B0-----:R-:W-:Y:S01]  /*27b90*/  VIADD R28, R26, 0x318 ;  /* 0x000003181a1c7836 */ /* 0x001fe20000000000 */
[----:B------:R-:W-:Y:S01]  /*27ba0*/  @P2 LOP3.LUT R27, R30, R27, RZ, 0xfc, !PT ;  /* 0x0000001b1e1b2212 */ /* 0x000fe200078efcff */
[----:B------:R-:W-:Y:S01]  /*27bb0*/  IMAD.MOV.U32 R22, RZ, RZ, R6 ;  /* 0x000000ffff167224 */ /* 0x000fe200078e0006 */
[----:B------:R-:W-:-:S02]  /*27bc0*/  LOP3.LUT R23, R21, 0x1, RZ, 0xc0, !PT ;  /* 0x0000000115177812 */ /* 0x000fc400078ec0ff */
[----:B------:R-:W-:Y:S02]  /*27bd0*/  @P2 LOP3.LUT R20, R5, R20, RZ, 0xfc, !PT ;  /* 0x0000001405142212 */ /* 0x000fe400078efcff */
[----:B------:R-:W-:Y:S02]  /*27be0*/  LOP3.LUT R21, R27, 0x1, RZ, 0xc0, !PT ;  /* 0x000000011b157812 */ /* 0x000fe400078ec0ff */
[----:B------:R-:W-:-:S04]  /*27bf0*/  LOP3.LUT R5, R28, 0x38, RZ, 0xc0, !PT ;  /* 0x000000381c057812 */ /* 0x000fc800078ec0ff */
[----:B------:R-:W-:Y:S01]  /*27c00*/  ISETP.GE.U32.AND P1, PT, R5, 0x20, PT ;  /* 0x000000200500780c */ /* 0x000fe20003f26070 */
[----:B------:R0:W-:Y:S01]  /*27c10*/  STG.E.64 desc[UR4][R2.64+0x1400], R20 ;  /* 0x0014001402007986 */ /* 0x0001e2000c101b04 */
[----:B---3--:R-:W-:Y:S01]  /*27c20*/  @P0 IMAD.SHL.U32 R29, R18, 0x2, RZ ;  /* 0x00000002121d0824 */ /* 0x008fe200078e00ff */
[-CC-:B----4-:R-:W-:Y:S02]  /*27c30*/  SHF.R.U64 R6, R14, R4.reuse, R15.reuse ;  /* 0x000000040e067219 */ /* 0x190fe4000000120f */
[----:B------:R-:W-:Y:S02]  /*27c40*/  SHF.R.U32.HI R27, RZ, R4, R15 ;  /* 0x00000004ff1b7219 */ /* 0x000fe4000001160f */
[----:B------:R-:W-:Y:S02]  /*27c50*/  LEA.HI R15, R28, -R25, RZ, 0x1a ;  /* 0x800000191c0f7211 */ /* 0x000fe400078fd0ff */
[----:B------:R-:W-:Y:S02]  /*27c60*/  @P0 LOP3.LUT R4, R4, 0x3f, RZ, 0x3c, !PT ;  /* 0x0000003f04040812 */ /* 0x000fe400078e3cff */
[----:B------:R-:W-:Y:S01]  /*27c70*/  @P0 SHF.L.U64.HI R19, R18, 0x1, R19 ;  /* 0x0000000112130819 */ /* 0x000fe20000010213 */
[----:B------:R-:W-:Y:S01]  /*27c80*/  IMAD R28, R15, 0x8, R0 ;  /* 0x000000080f1c7824 */ /* 0x000fe200078e0200 */
[CC--:B------:R-:W-:Y:S01]  /*27c90*/  @P0 SHF.L.U32 R15, R29.reuse, R4.reuse, RZ ;  /* 0x000000041d0f0219 */ /* 0x0c0fe200000006ff */
[----:B------:R-:W-:Y:S01]  /*27ca0*/  VIADD R18, R26, 0x339 ;  /* 0x000003391a127836 */ /* 0x000fe20000000000 */
[----:B0-----:R-:W-:-:S02]  /*27cb0*/  @P0 SHF.L.U64.HI R20, R29, R4, R19 ;  /* 0x000000041d140219 */ /* 0x001fc40000010213 */
[----:B------:R-:W-:Y:S02]  /*27cc0*/  @P0 LOP3.LUT R6, R15, R6, RZ, 0xfc, !PT ;  /* 0x000000060f060212 */ /* 0x000fe400078efcff */
[----:B------:R-:W-:Y:S01]  /*27cd0*/  @P0 LOP3.LUT R27, R20, R27, RZ, 0xfc, !PT ;  /* 0x0000001b141b0212 */ /* 0x000fe200078efcff */
[----:B------:R-:W3:Y:S01]  /*27ce0*/  @P1 LDL.64 R14, [R28+0x8] ;  /* 0x000008001c0e1983 */ /* 0x000ee20000100a00 */
[C---:B------:R-:W-:Y:S02]  /*27cf0*/  LEA.HI R21, R18.reuse, -R25, RZ, 0x1a ;  /* 0x8000001912157211 */ /* 0x040fe400078fd0ff */
[----:B------:R-:W-:Y:S01]  /*27d00*/  LOP3.LUT R4, R18, 0x39, RZ, 0xc0, !PT ;  /* 0x0000003912047812 */ /* 0x000fe200078ec0ff */
[----:B------:R-:W-:Y:S01]  /*27d10*/  IMAD.MOV.U32 R18, RZ, RZ, R6 ;  /* 0x000000ffff127224 */ /* 0x000fe200078e0006 */
[----:B------:R-:W-:Y:S01]  /*27d20*/  LOP3.LUT R19, R27, 0x1, RZ, 0xc0, !PT ;  /* 0x000000011b137812 */ /* 0x000fe200078ec0ff */
[----:B------:R-:W-:Y:S01]  /*27d30*/  IMAD R27, R21, 0x8, R0 ;  /* 0x00000008151b7824 */ /* 0x000fe200078e0200 */
[----:B------:R0:W-:Y:S04]  /*27d40*/  STG.E.64 desc[UR4][R2.64+0x1300], R22 ;  /* 0x0013001602007986 */ /* 0x0001e8000c101b04 */
[----:B------:R1:W-:Y:S01]  /*27d50*/  STG.E.64 desc[UR4][R2.64+0x1500], R18 ;  /* 0x0015001202007986 */ /* 0x0003e2000c101b04 */
[----:B------:R-:W-:-:S03]  /*27d60*/  ISETP.GE.U32.AND P2, PT, R4, 0x20, PT ;  /* 0x000000200400780c */ /* 0x000fc60003f46070 */
[----:B0-----:R-:W4:Y:S04]  /*27d70*/  LDL.64 R22, [R28] ;  /* 0x000000001c167983 */ /* 0x001f280000100a00 */
[----:B-1----:R-:W4:Y:S06]  /*27d80*/  LDL.64 R18, [R27] ;  /* 0x000000001b127983 */ /* 0x002f2c0000100a00 */
[----:B------:R0:W4:Y:S01]  /*27d90*/  @P2 LDL.64 R20, [R27+0x8] ;  /* 0x000008001b142983 */ /* 0x0001220000100a00 */
[----:B--2---:R-:W-:-:S02]  /*27da0*/  SHF.R.U64 R6, R10, R7, R11 ;  /* 0x000000070a067219 */ /* 0x004fc4000000120b */
[----:B------:R-:W-:Y:S01]  /*27db0*/  SHF.R.U32.HI R10, RZ, R7, R11 ;  /* 0x00000007ff0a7219 */ /* 0x000fe2000001160b */
[----:B------:R-:W-:Y:S01]  /*27dc0*/  @P4 IMAD.SHL.U32 R30, R8, 0x2, RZ ;  /* 0x00000002081e4824 */ /* 0x000fe200078e00ff */
[----:B------:R-:W-:-:S04]  /*27dd0*/  @P4 LOP3.LUT R7, R7, 0x3f, RZ, 0x3c, !PT ;  /* 0x0000003f07074812 */ /* 0x000fc800078e3cff */
[----:B------:R-:W-:-:S04]  /*27de0*/  @P4 SHF.L.U32 R11, R30, R7, RZ ;  /* 0x000000071e0b4219 */ /* 0x000fc800000006ff */
[----:B------:R-:W-:Y:S02]  /*27df0*/  @P4 LOP3.LUT R6, R11, R6, RZ, 0xfc, !PT ;  /* 0x000000060b064212 */ /* 0x000fe400078efcff */
[----:B------:R-:W-:Y:S01]  /*27e00*/  SHF.R.U64 R11, R12, R24, R13 ;  /* 0x000000180c0b7219 */ /* 0x000fe2000000120d */
[----:B------:R-:W-:Y:S01]  /*27e10*/  VIADD R12, R26, 0x35a ;  /* 0x0000035a1a0c7836 */ /* 0x000fe20000000000 */
[----:B------:R-:W-:-:S04]  /*27e20*/  @P4 SHF.L.U64.HI R9, R8, 0x1, R9 ;  /* 0x0000000108094819 */ /* 0x000fc80000010209 */
[----:B0-----:R-:W-:Y:S02]  /*27e30*/  LOP3.LUT R27, R12, 0x3a, RZ, 0xc0, !PT ;  /* 0x0000003a0c1b7812 */ /* 0x001fe400078ec0ff */
[----:B------:R-:W-:Y:S02]  /*27e40*/  @P4 SHF.L.U64.HI R9, R30, R7, R9 ;  /* 0x000000071e094219 */ /* 0x000fe40000010209 */
[----:B------:R-:W-:Y:S02]  /*27e50*/  ISETP.GE.U32.AND P0, PT, R27, 0x20, PT ;  /* 0x000000201b00780c */ /* 0x000fe40003f06070 */
[C---:B------:R-:W-:Y:S01]  /*27e60*/  @P3 SHF.L.U64.HI R8, R16.reuse, 0x1, R17 ;  /* 0x0000000110083819 */ /* 0x040fe20000010211 */
[----:B------:R-:W-:Y:S01]  /*27e70*/  @P3 IMAD.SHL.U32 R16, R16, 0x2, RZ ;  /* 0x0000000210103824 */ /* 0x000fe200078e00ff */
[----:B------:R-:W-:Y:S02]  /*27e80*/  SHF.R.U32.HI R7, RZ, R24, R13 ;  /* 0x00000018ff077219 */ /* 0x000fe4000001160d */
[----:B------:R-:W-:-:S02]  /*27e90*/  LEA.HI R17, R12, -R25, RZ, 0x1a ;  /* 0x800000190c117211 */ /* 0x000fc400078fd0ff */
[----:B------:R-:W-:-:S03]  /*27ea0*/  @P3 LOP3.LUT R13, R24, 0x3f, RZ, 0x3c, !PT ;  /* 0x0000003f180d3812 */ /* 0x000fc600078e3cff */
[----:B------:R-:W-:Y:S01]  /*27eb0*/  IMAD R24, R17, 0x8, R0 ;  /* 0x0000000811187824 */ /* 0x000fe200078e0200 */
[CC--:B------:R-:W-:Y:S02]  /*27ec0*/  @P3 SHF.L.U64.HI R8, R16.reuse, R13.reuse, R8 ;  /* 0x0000000d10083219 */ /* 0x0c0fe40000010208 */
[----:B------:R-:W-:Y:S02]  /*27ed0*/  @P3 SHF.L.U32 R16, R16, R13, RZ ;  /* 0x0000000d10103219 */ /* 0x000fe400000006ff */
[----:B------:R-:W-:Y:S01]  /*27ee0*/  @P4 LOP3.LUT R10, R9, R10, RZ, 0xfc, !PT ;  /* 0x0000000a090a4212 */ /* 0x000fe200078efcff */
[----:B------:R-:W2:Y:S01]  /*27ef0*/  LDL.64 R12, [R24] ;  /* 0x00000000180c7983 */ /* 0x000ea20000100a00 */
[----:B------:R-:W-:Y:S02]  /*27f00*/  @P3 LOP3.LUT R7, R8, R7, RZ, 0xfc, !PT ;  /* 0x0000000708073212 */ /* 0x000fe400078efcff */
[----:B------:R-:W-:Y:S01]  /*27f10*/  @P3 LOP3.LUT R11, R16, R11, RZ, 0xfc, !PT ;  /* 0x0000000b100b3212 */ /* 0x000fe200078efcff */
[----:B------:R3:W2:Y:S01]  /*27f20*/  @P0 LDL.64 R8, [R24+0x8] ;  /* 0x0000080018080983 */ /* 0x0006a20000100a00 */
[----:B------:R-:W-:Y:S01]  /*27f30*/  IMAD.MOV.U32 R16, RZ, RZ, R6 ;  /* 0x000000ffff107224 */ /* 0x000fe200078e0006 */
[----:B------:R-:W-:Y:S01]  /*27f40*/  LOP3.LUT R17, R10, 0x1, RZ, 0xc0, !PT ;  /* 0x000000010a117812 */ /* 0x000fe200078ec0ff */
[----:B------:R-:W-:Y:S01]  /*27f50*/  VIADD R10, R26, 0x37b ;  /* 0x0000037b1a0a7836 */ /* 0x000fe20000000000 */
[----:B------:R-:W-:Y:S01]  /*27f60*/  LOP3.LUT R7, R7, 0x1, RZ, 0xc0, !PT ;  /* 0x0000000107077812 */ /* 0x000fe200078ec0ff */
[----:B------:R-:W-:-:S05]  /*27f70*/  IMAD.MOV.U32 R6, RZ, RZ, R11 ;  /* 0x000000ffff067224 */ /* 0x000fca00078e000b */
[----:B------:R0:W-:Y:S01]  /*27f80*/  STG.E.64 desc[UR4][R2.64+0x1700], R6 ;  /* 0x0017000602007986 */ /* 0x0001e2000c101b04 */
[----:B------:R-:W-:-:S05]  /*27f90*/  LEA.HI R11, R10, -R25, RZ, 0x1a ;  /* 0x800000190a0b7211 */ /* 0x000fca00078fd0ff */
[----:B------:R-:W-:Y:S01]  /*27fa0*/  IMAD R28, R11, 0x8, R0 ;  /* 0x000000080b1c7824 */ /* 0x000fe200078e0200 */
[----:B0-----:R-:W-:Y:S02]  /*27fb0*/  LOP3.LUT R6, R10, 0x3b, RZ, 0xc0, !PT ;  /* 0x0000003b0a067812 */ /* 0x001fe400078ec0ff */
[----:B------:R-:W-:Y:S02]  /*27fc0*/  @P1 LOP3.LUT R10, R5, 0x3f, RZ, 0x3c, !PT ;  /* 0x0000003f050a1812 */ /* 0x000fe400078e3cff */
[----:B------:R-:W-:Y:S02]  /*27fd0*/  ISETP.GE.U32.AND P3, PT, R6, 0x20, PT ;  /* 0x000000200600780c */ /* 0x000fe40003f66070 */
[C---:B---3--:R-:W-:Y:S01]  /*27fe0*/  @P1 SHF.L.U64.HI R24, R14.reuse, 0x1, R15 ;  /* 0x000000010e181819 */ /* 0x048fe2000001020f */
[----:B------:R-:W-:Y:S01]  /*27ff0*/  @P1 IMAD.SHL.U32 R15, R14, 0x2, RZ ;  /* 0x000000020e0f1824 */ /* 0x000fe200078e00ff */
[----:B------:R0:W-:Y:S04]  /*28000*/  STG.E.64 desc[UR4][R2.64+0x1600], R16 ;  /* 0x0016001002007986 */ /* 0x0001e8000c101b04 */
[----:B------:R-:W-:-:S02]  /*28010*/  @P1 SHF.L.U32 R14, R15, R10, RZ ;  /* 0x0000000a0f0e1219 */ /* 0x000fc400000006ff */
[----:B0-----:R-:W-:Y:S02]  /*28020*/  @P1 SHF.L.U64.HI R16, R15, R10, R24 ;  /* 0x0000000a0f101219 */ /* 0x001fe40000010218 */
[-C--:B----4-:R-:W-:Y:S01]  /*28030*/  SHF.R.U64 R7, R22, R5.reuse, R23 ;  /* 0x0000000516077219 */ /* 0x090fe20000001217 */
[----:B------:R-:W3:Y:S01]  /*28040*/  LDL.64 R10, [R28] ;  /* 0x000000001c0a7983 */ /* 0x000ee20000100a00 */
[----:B------:R-:W-:Y:S01]  /*28050*/  SHF.R.U64 R22, R18, R4, R19 ;  /* 0x0000000412167219 */ /* 0x000fe20000001213 */
[----:B------:R-:W-:Y:S01]  /*28060*/  VIADD R18, R26, 0x39c ;  /* 0x0000039c1a127836 */ /* 0x000fe20000000000 */
[----:B------:R-:W-:Y:S02]  /*28070*/  SHF.R.U32.HI R23, RZ, R5, R23 ;  /* 0x00000005ff177219 */ /* 0x000fe40000011617 */
[----:B------:R-:W-:Y:S02]  /*28080*/  @P1 LOP3.LUT R7, R14, R7, RZ, 0xfc, !PT ;  /* 0x000000070e071212 */ /* 0x000fe400078efcff */
[----:B------:R0:W4:Y:S01]  /*28090*/  @P3 LDL.64 R14, [R28+0x8] ;  /* 0x000008001c0e3983 */ /* 0x0001220000100a00 */
[----:B------:R-:W-:-:S02]  /*280a0*/  LOP3.LUT R5, R18, 0x3c, RZ, 0xc0, !PT ;  /* 0x0000003c12057812 */ /* 0x000fc400078ec0ff */
[----:B------:R-:W-:Y:S02]  /*280b0*/  SHF.R.U32.HI R24, RZ, R4, R19 ;  /* 0x00000004ff187219 */ /* 0x000fe40000011613 */
[----:B------:R-:W-:Y:S02]  /*280c0*/  ISETP.GE.U32.AND P4, PT, R5, 0x20, PT ;  /* 0x000000200500780c */ /* 0x000fe40003f86070 */
[----:B------:R-:W-:Y:S02]  /*280d0*/  LEA.HI R19, R18, -R25, RZ, 0x1a ;  /* 0x8000001912137211 */ /* 0x000fe400078fd0ff */
[C---:B------:R-:W-:Y:S01]  /*280e0*/  @P2 SHF.L.U64.HI R21, R20.reuse, 0x1, R21 ;  /* 0x0000000114152819 */ /* 0x040fe20000010215 */
[----:B------:R-:W-:Y:S01]  /*280f0*/  @P2 IMAD.SHL.U32 R20, R20, 0x2, RZ ;  /* 0x0000000214142824 */ /* 0x000fe200078e00ff */
[----:B------:R-:W-:Y:S01]  /*28100*/  @P2 LOP3.LUT R17, R4, 0x3f, RZ, 0x3c, !PT ;  /* 0x0000003f04112812 */ /* 0x000fe200078e3cff */
[----:B------:R-:W-:Y:S01]  /*28110*/  IMAD R4, R19, 0x8, R0 ;  /* 0x0000000813047824 */ /* 0x000fe200078e0200 */
[----:B------:R-:W-:-:S02]  /*28120*/  @P1 LOP3.LUT R23, R16, R23, RZ, 0xfc, !PT ;  /* 0x0000001710171212 */ /* 0x000fc400078efcff */
[CC--:B------:R-:W-:Y:S02]  /*28130*/  @P2 SHF.L.U64.HI R21, R20.reuse, R17.reuse, R21 ;  /* 0x0000001114152219 */ /* 0x0c0fe40000010215 */
[----:B------:R-:W-:Y:S01]  /*28140*/  @P2 SHF.L.U32 R29, R20, R17, RZ ;  /* 0x00000011141d2219 */ /* 0x000fe200000006ff */
[----:B------:R-:W4:Y:S04]  /*28150*/  LDL.64 R18, [R4] ;  /* 0x0000000004127983 */ /* 0x000f280000100a00 */
[----:B------:R1:W4:Y:S01]  /*28160*/  @P4 LDL.64 R16, [R4+0x8] ;  /* 0x0000080004104983 */ /* 0x0003220000100a00 */
[----:B0-----:R-:W-:Y:S01]  /*28170*/  VIADD R28, R26, 0x3de ;  /* 0x000003de1a1c7836 */ /* 0x001fe20000000000 */
[----:B------:R-:W-:Y:S02]  /*28180*/  @P2 LOP3.LUT R24, R21, R24, RZ, 0xfc, !PT ;  /* 0x0000001815182212 */ /* 0x000fe400078efcff */
[----:B------:R-:W-:-:S02]  /*28190*/  @P2 LOP3.LUT R22, R29, R22, RZ, 0xfc, !PT ;  /* 0x000000161d162212 */ /* 0x000fc400078efcff */
[-CC-:B--2---:R-:W-:Y:S02]  /*281a0*/  SHF.R.U64 R12, R12, R27.reuse, R13.reuse ;  /* 0x0000001b0c0c7219 */ /* 0x184fe4000000120d */
[----:B------:R-:W-:Y:S01]  /*281b0*/  SHF.R.U32.HI R13, RZ, R27, R13 ;  /* 0x0000001bff0d7219 */ /* 0x000fe2000001160d */
[C---:B------:R-:W-:Y:S01]  /*281c0*/  @P0 IMAD.SHL.U32 R20, R8.reuse, 0x2, RZ ;  /* 0x0000000208140824 */ /* 0x040fe200078e00ff */
[----:B------:R-:W-:Y:S02]  /*281d0*/  @P0 SHF.L.U64.HI R9, R8, 0x1, R9 ;  /* 0x0000000108090819 */ /* 0x000fe40000010209 */
[----:B------:R-:W-:-:S04]  /*281e0*/  @P0 LOP3.LUT R27, R27, 0x3f, RZ, 0x3c, !PT ;  /* 0x0000003f1b1b0812 */ /* 0x000fc800078e3cff */
[CC--:B------:R-:W-:Y:S02]  /*281f0*/  @P0 SHF.L.U64.HI R8, R20.reuse, R27.reuse, R9 ;  /* 0x0000001b14080219 */ /* 0x0c0fe40000010209 */
[----:B------:R-:W-:Y:S01]  /*28200*/  @P0 SHF.L.U32 R27, R20, R27, RZ ;  /* 0x0000001b141b0219 */ /* 0x000fe200000006ff */
[----:B------:R-:W-:Y:S01]  /*28210*/  VIADD R20, R26, 0x3bd ;  /* 0x000003bd1a147836 */ /* 0x000fe20000000000 */
[----:B------:R-:W-:-:S04]  /*28220*/  @P0 LOP3.LUT R13, R8, R13, RZ, 0xfc, !PT ;  /* 0x0000000d080d0212 */ /* 0x000fc800078efcff */
[----:B-1----:R-:W-:Y:S02]  /*28230*/  LOP3.LUT R4, R20, 0x3d, RZ, 0xc0, !PT ;  /* 0x0000003d14047812 */ /* 0x002fe400078ec0ff */
[----:B------:R-:W-:Y:S02]  /*28240*/  @P0 LOP3.LUT R12, R27, R12, RZ, 0xfc, !PT ;  /* 0x0000000c1b0c0212 */ /* 0x000fe400078efcff */
[----:B------:R-:W-:Y:S01]  /*28250*/  ISETP.GE.U32.AND P0, PT, R4, 0x20, PT ;  /* 0x000000200400780c */ /* 0x000fe20003f06070 */
[----:B------:R-:W-:Y:S01]  /*28260*/  IMAD.MOV.U32 R8, RZ, RZ, R7 ;  /* 0x000000ffff087224 */ /* 0x000fe200078e0007 */
[----:B------:R-:W-:Y:S01]  /*28270*/  LOP3.LUT R9, R23, 0x1, RZ, 0xc0, !PT ;  /* 0x0000000117097812 */ /* 0x000fe200078ec0ff */
[----:B------:R-:W-:Y:S01]  /*28280*/  VIADD R26, R26, 0x3ff ;  /* 0x000003ff1a1a7836 */ /* 0x000fe20000000000 */
[----:B------:R-:W-:Y:S02]  /*28290*/  LEA.HI R21, R20, -R25, RZ, 0x1a ;  /* 0x8000001914157211 */ /* 0x000fe400078fd0ff */
[----:B------:R-:W-:Y:S01]  /*282a0*/  LOP3.LUT R7, R28, 0x3e, RZ, 0xc0, !PT ;  /* 0x0000003e1c077812 */ /* 0x000fe200078ec0ff */
[----:B------:R0:W-:Y:S01]  /*282b0*/  STG.E.64 desc[UR4][R2.64+0x1800], R8 ;  /* 0x0018000802007986 */ /* 0x0001e2000c101b04 */
[----:B------:R-:W-:Y:S01]  /*282c0*/  LOP3.LUT R23, R24, 0x1, RZ, 0xc0, !PT ;  /* 0x0000000118177812 */ /* 0x000fe200078ec0ff */
[----:B------:R-:W-:Y:S01]  /*282d0*/  IMAD R24, R21, 0x8, R0 ;  /* 0x0000000815187824 */ /* 0x000fe200078e0200 */
[----:B------:R-:W-:-:S02]  /*282e0*/  LOP3.LUT R13, R13, 0x1, RZ, 0xc0, !PT ;  /* 0x000000010d0d7812 */ /* 0x000fc400078ec0ff */
[----:B------:R-:W-:Y:S01]  /*282f0*/  ISETP.GE.U32.AND P1, PT, R7, 0x20, PT ;  /* 0x000000200700780c */ /* 0x000fe20003f26070 */
[----:B------:R-:W-:Y:S04]  /*28300*/  STG.E.64 desc[UR4][R2.64+0x1900], R22 ;  /* 0x0019001602007986 */ /* 0x000fe8000c101b04 */
[----:B------:R1:W-:Y:S01]  /*28310*/  STG.E.64 desc[UR4][R2.64+0x1a00], R12 ;  /* 0x001a000c02007986 */ /* 0x0003e2000c101b04 */
[----:B0-----:R-:W-:-:S03]  /*28320*/  LOP3.LUT R9, R26, 0x3f, RZ, 0xc0, !PT ;  /* 0x0000003f1a097812 */ /* 0x001fc600078ec0ff */
[----:B------:R-:W2:Y:S01]  /*28330*/  LDL.64 R20, [R24] ;  /* 0x0000000018147983 */ /* 0x000ea20000100a00 */
[----:B------:R-:W-:Y:S02]  /*28340*/  ISETP.NE.AND P2, PT, R9, 0x1f, PT ;  /* 0x0000001f0900780c */ /* 0x000fe40003f45270 */
[-CC-:B---3--:R-:W-:Y:S01]  /*28350*/  SHF.R.U64 R8, R10, R6.reuse, R11.reuse ;  /* 0x000000060a087219 */ /* 0x188fe2000000120b */
[----:B-1----:R0:W3:Y:S01]  /*28360*/  @P0 LDL.64 R12, [R24+0x8] ;  /* 0x00000800180c0983 */ /* 0x0020e20000100a00 */
[----:B------:R-:W-:Y:S02]  /*28370*/  SHF.R.U32.HI R10, RZ, R6, R11 ;  /* 0x00000006ff0a7219 */ /* 0x000fe4000001160b */
[----:B------:R-:W-:Y:S02]  /*28380*/  LEA.HI R11, R28, -R25, RZ, 0x1a ;  /* 0x800000191c0b7211 */ /* 0x000fe400078fd0ff */
[----:B------:R-:W-:Y:S02]  /*28390*/  @P3 LOP3.LUT R6, R6, 0x3f, RZ, 0x3c, !PT ;  /* 0x0000003f06063812 */ /* 0x000fe400078e3cff */
[C---:B----4-:R-:W-:Y:S01]  /*283a0*/  @P3 SHF.L.U64.HI R23, R14.reuse, 0x1, R15 ;  /* 0x000000010e173819 */ /* 0x050fe2000001020f */
[----:B------:R-:W-:-:S02]  /*283b0*/  @P3 IMAD.SHL.U32 R15, R14, 0x2, RZ ;  /* 0x000000020e0f3824 */ /* 0x000fc400078e00ff */
[--C-:B------:R-:W-:Y:S01]  /*283c0*/  IMAD R27, R11, 0x8, R0.reuse ;  /* 0x000000080b1b7824 */ /* 0x100fe200078e0200 */
[----:B------:R-:W-:Y:S02]  /*283d0*/  LEA.HI R25, R26, -R25, RZ, 0x1a ;  /* 0x800000191a197211 */ /* 0x000fe400078fd0ff */
[CC--:B------:R-:W-:Y:S02]  /*283e0*/  @P3 SHF.L.U64.HI R23, R15.reuse, R6.reuse, R23 ;  /* 0x000000060f173219 */ /* 0x0c0fe40000010217 */
[----:B------:R-:W-:Y:S02]  /*283f0*/  @P3 SHF.L.U32 R11, R15, R6, RZ ;  /* 0x000000060f0b3219 */ /* 0x000fe400000006ff */
[----:B------:R-:W4:Y:S01]  /*28400*/  @P1 LDL.64 R14, [R27+0x8] ;  /* 0x000008001b0e1983 */ /* 0x000f220000100a00 */
[----:B------:R-:W-:Y:S01]  /*28410*/  @P3 LOP3.LUT R10, R23, R10, RZ, 0xfc, !PT ;  /* 0x0000000a170a3212 */ /* 0x000fe200078efcff */
[----:B------:R-:W-:Y:S02]  /*28420*/  @P2 IMAD R28, R25, 0x8, R0 ;  /* 0x00000008191c2824 */ /* 0x000fe400078e0200 */
[----:B------:R1:W4:Y:S01]  /*28430*/  LDL.64 R22, [R27] ;  /* 0x000000001b167983 */ /* 0x0003220000100a00 */
[----:B------:R-:W-:-:S02]  /*28440*/  @P3 LOP3.LUT R8, R11, R8, RZ, 0xfc, !PT ;  /* 0x000000080b083212 */ /* 0x000fc400078efcff */
[-CC-:B------:R-:W-:Y:S02]  /*28450*/  SHF.R.U64 R6, R18, R5.reuse, R19.reuse ;  /* 0x0000000512067219 */ /* 0x180fe40000001213 */
[----:B------:R-:W-:Y:S02]  /*28460*/  SHF.R.U32.HI R11, RZ, R5, R19 ;  /* 0x00000005ff0b7219 */ /* 0x000fe40000011613 */
[C---:B0-----:R-:W-:Y:S01]  /*28470*/  @P4 SHF.L.U64.HI R24, R16.reuse, 0x1, R17 ;  /* 0x0000000110184819 */ /* 0x041fe20000010211 */
[----:B------:R-:W-:Y:S01]  /*28480*/  @P4 IMAD.SHL.U32 R26, R16, 0x2, RZ ;  /* 0x00000002101a4824 */ /* 0x000fe200078e00ff */
[----:B------:R-:W4:Y:S04]  /*28490*/  @P2 LDL.64 R18, [R28+0x8] ;  /* 0x000008001c122983 */ /* 0x000f280000100a00 */
[----:B------:R-:W4:Y:S01]  /*284a0*/  @P2 LDL.64 R16, [R28] ;  /* 0x000000001c102983 */ /* 0x000f220000100a00 */
[----:B------:R-:W-:-:S04]  /*284b0*/  @P4 LOP3.LUT R5, R5, 0x3f, RZ, 0x3c, !PT ;  /* 0x0000003f05054812 */ /* 0x000fc800078e3cff */
[CC--:B------:R-:W-:Y:S02]  /*284c0*/  @P4 SHF.L.U64.HI R24, R26.reuse, R5.reuse, R24 ;  /* 0x000000051a184219 */ /* 0x0c0fe40000010218 */
[----:B------:R-:W-:Y:S01]  /*284d0*/  @P4 SHF.L.U32 R5, R26, R5, RZ ;  /* 0x000000051a054219 */ /* 0x000fe200000006ff */
[----:B------:R-:W-:-:S03]  /*284e0*/  IMAD.MOV.U32 R26, RZ, RZ, R8 ;  /* 0x000000ffff1a7224 */ /* 0x000fc600078e0008 */
[----:B------:R-:W-:Y:S02]  /*284f0*/  @P4 LOP3.LUT R6, R5, R6, RZ, 0xfc, !PT ;  /* 0x0000000605064212 */ /* 0x000fe400078efcff */
[----:B-1----:R-:W-:Y:S02]  /*28500*/  LOP3.LUT R27, R10, 0x1, RZ, 0xc0, !PT ;  /* 0x000000010a1b7812 */ /* 0x002fe400078ec0ff */
[----:B------:R-:W-:Y:S01]  /*28510*/  @P0 LOP3.LUT R5, R4, 0x3f, RZ, 0x3c, !PT ;  /* 0x0000003f04050812 */ /* 0x000fe200078e3cff */
[----:B------:R-:W-:Y:S01]  /*28520*/  IMAD.MOV.U32 R10, RZ, RZ, R6 ;  /* 0x000000ffff0a7224 */ /* 0x000fe200078e0006 */
[----:B------:R-:W-:-:S04]  /*28530*/  @P4 LOP3.LUT R11, R24, R11, RZ, 0xfc, !PT ;  /* 0x0000000b180b4212 */ /* 0x000fc800078efcff */
[----:B------:R-:W-:-:S05]  /*28540*/  LOP3.LUT R11, R11, 0x1, RZ, 0xc0, !PT ;  /* 0x000000010b0b7812 */ /* 0x000fca00078ec0ff */
[----:B------:R0:W-:Y:S04]  /*28550*/  STG.E.64 desc[UR4][R2.64+0x1c00], R10 ;  /* 0x001c000a02007986 */ /* 0x0001e8000c101b04 */
[----:B------:R1:W-:Y:S01]  /*28560*/  STG.E.64 desc[UR4][R2.64+0x1b00], R26 ;  /* 0x001b001a02007986 */ /* 0x0003e2000c101b04 */
[-CC-:B--2---:R-:W-:Y:S02]  /*28570*/  SHF.R.U64 R6, R20, R4.reuse, R21.reuse ;  /* 0x0000000414067219 */ /* 0x184fe40000001215 */
[----:B------:R-:W-:Y:S02]  /*28580*/  SHF.R.U32.HI R4, RZ, R4, R21 ;  /* 0x00000004ff047219 */ /* 0x000fe40000011615 */
[C---:B---3--:R-:W-:Y:S01]  /*28590*/  @P0 SHF.L.U64.HI R8, R12.reuse, 0x1, R13 ;  /* 0x000000010c080819 */ /* 0x048fe2000001020d */
[----:B------:R-:W-:-:S05]  /*285a0*/  @P0 IMAD.SHL.U32 R12, R12, 0x2, RZ ;  /* 0x000000020c0c0824 */ /* 0x000fca00078e00ff */
[CC--:B------:R-:W-:Y:S02]  /*285b0*/  @P0 SHF.L.U64.HI R21, R12.reuse, R5.reuse, R8 ;  /* 0x000000050c150219 */ /* 0x0c0fe40000010208 */
[----:B------:R-:W-:Y:S02]  /*285c0*/  @P0 SHF.L.U32 R13, R12, R5, RZ ;  /* 0x000000050c0d0219 */ /* 0x000fe400000006ff */
[----:B------:R-:W-:Y:S02]  /*285d0*/  @P1 LOP3.LUT R5, R7, 0x3f, RZ, 0x3c, !PT ;  /* 0x0000003f07051812 */ /* 0x000fe400078e3cff */
[C---:B----4-:R-:W-:Y:S01]  /*285e0*/  @P1 SHF.L.U64.HI R8, R14.reuse, 0x1, R15 ;  /* 0x000000010e081819 */ /* 0x050fe2000001020f */
[----:B------:R-:W-:Y:S01]  /*285f0*/  @P1 IMAD.SHL.U32 R14, R14, 0x2, RZ ;  /* 0x000000020e0e1824 */ /* 0x000fe200078e00ff */
[----:B------:R-:W-:-:S04]  /*28600*/  SHF.R.U32.HI R12, RZ, R7, R23 ;  /* 0x00000007ff0c7219 */ /* 0x000fc80000011617 */
[----:B0-----:R-:W-:Y:S02]  /*28610*/  @P1 SHF.L.U64.HI R11, R14, R5, R8 ;  /* 0x000000050e0b1219 */ /* 0x001fe40000010208 */
[----:B------:R-:W-:Y:S02]  /*28620*/  SHF.R.U64 R23, R22, R7, R23 ;  /* 0x0000000716177219 */ /* 0x000fe40000001217 */
[----:B------:R-:W-:Y:S02]  /*28630*/  @P1 SHF.L.U32 R10, R14, R5, RZ ;  /* 0x000000050e0a1219 */ /* 0x000fe400000006ff */
[----:B------:R-:W-:Y:S02]  /*28640*/  @P2 IADD3 R5, PT, PT, -R9, 0x40, RZ ;  /* 0x0000004009052810 */ /* 0x000fe40007ffe1ff */
[----:B------:R-:W-:Y:S02]  /*28650*/  @P1 LOP3.LUT R12, R11, R12, RZ, 0xfc, !PT ;  /* 0x0000000c0b0c1212 */ /* 0x000fe400078efcff */
[----:B------:R-:W-:-:S02]  /*28660*/  @P0 LOP3.LUT R4, R21, R4, RZ, 0xfc, !PT ;  /* 0x0000000415040212 */ /* 0x000fc400078efcff */
[-CC-:B------:R-:W-:Y:S02]  /*28670*/  @P2 SHF.R.U64 R11, R16, R9.reuse, R17.reuse ;  /* 0x00000009100b2219 */ /* 0x180fe40000001211 */
[----:B------:R-:W-:Y:S02]  /*28680*/  @P2 SHF.R.U32.HI R16, RZ, R9, R17 ;  /* 0x00000009ff102219 */ /* 0x000fe40000011611 */
[----:B------:R-:W-:Y:S02]  /*28690*/  @P1 LOP3.LUT R23, R10, R23, RZ, 0xfc, !PT ;  /* 0x000000170a171212 */ /* 0x000fe400078efcff */
[CC--:B------:R-:W-:Y:S02]  /*286a0*/  @P2 SHF.L.U64.HI R9, R18.reuse, R5.reuse, R19 ;  /* 0x0000000512092219 */ /* 0x0c0fe40000010213 */
[----:B------:R-:W-:Y:S02]  /*286b0*/  @P2 SHF.L.U32 R8, R18, R5, RZ ;  /* 0x0000000512082219 */ /* 0x000fe400000006ff */
[----:B------:R-:W-:Y:S01]  /*286c0*/  LOP3.LUT R7, R4, 0x1, RZ, 0xc0, !PT ;  /* 0x0000000104077812 */ /* 0x000fe200078ec0ff */
[----:B------:R-:W-:Y:S01]  /*286d0*/  IMAD.MOV.U32 R4, RZ, RZ, R23 ;  /* 0x000000ffff047224 */ /* 0x000fe200078e0017 */
[----:B------:R-:W-:-:S02]  /*286e0*/  @P0 LOP3.LUT R6, R13, R6, RZ, 0xfc, !PT ;  /* 0x000000060d060212 */ /* 0x000fc400078efcff */
[----:B------:R-:W-:Y:S02]  /*286f0*/  LOP3.LUT R5, R12, 0x1, RZ, 0xc0, !PT ;  /* 0x000000010c057812 */ /* 0x000fe400078ec0ff */
[----:B------:R-:W-:Y:S02]  /*28700*/  @P2 LOP3.LUT R8, R8, R11, RZ, 0xfc, !PT ;  /* 0x0000000b08082212 */ /* 0x000fe400078efcff */
[----:B------:R-:W-:Y:S01]  /*28710*/  @P2 LOP3.LUT R9, R16, 0x1, R9, 0xf8, !PT ;  /* 0x0000000110092812 */ /* 0x000fe200078ef809 */
[----:B------:R1:W-:Y:S04]  /*28720*/  STG.E.64 desc[UR4][R2.64+0x1d00], R6 ;  /* 0x001d000602007986 */ /* 0x0003e8000c101b04 */
[----:B------:R1:W-:Y:S04]  /*28730*/  STG.E.64 desc[UR4][R2.64+0x1e00], R4 ;  /* 0x001e000402007986 */ /* 0x0003e8000c101b04 */
[----:B------:R1:W-:Y:S01]  /*28740*/  @P2 STG.E.64 desc[UR4][R2.64+0x1f00], R8 ;  /* 0x001f000802002986 */ /* 0x0003e2000c101b04 */
[----:B------:R-:W-:Y:S05]  /*28750*/  @P2 EXIT ;  /* 0x000000000000294d */ /* 0x000fea0003800000 */
[----:B------:R-:W-:-:S05]  /*28760*/  IMAD R25, R25, 0x8, R0 ;  /* 0x0000000819197824 */ /* 0x000fca00078e0200 */
[----:B-1----:R-:W2:Y:S02]  /*28770*/  LDL.64 R4, [R25] ;  /* 0x0000000019047983 */ /* 0x002ea40000100a00 */
[--C-:B--2---:R-:W-:Y:S02]  /*28780*/  SHF.R.U64 R4, R4, 0x1f, R5.reuse ;  /* 0x0000001f04047819 */ /* 0x104fe40000001205 */
[----:B------:R-:W-:-:S05]  /*28790*/  SHF.R.U32.HI R5, RZ, 0x1f, R5 ;  /* 0x0000001fff057819 */ /* 0x000fca0000011605 */
[----:B------:R-:W-:Y:S01]  /*287a0*/  STG.E.64 desc[UR4][R2.64+0x1f00], R4 ;  /* 0x001f000402007986 */ /* 0x000fe2000c101b04 */
[----:B------:R-:W-:Y:S05]  /*287b0*/  EXIT ;  /* 0x000000000000794d */ /* 0x000fea0003800000 */
.L_x_36:
        /* <DEDUP_REMOVED lines=10> */
[----:B------:R-:W-:-:S03]  /*28860*/  IMAD.WIDE.U32 R2, R17, 0x8, R2 ;  /* 0x0000000811027825 */ /* 0x000fc600078e0002 */
[----:B------:R-:W5:Y:S01]  /*28870*/  LDG.E.64.CONSTANT R16, desc[UR4][R4.64+0x40] ;  /* 0x0000400404107981 */ /* 0x000f62000c1e9b00 */
[----:B------:R-:W-:-:S03]  /*28880*/  IMAD.MOV.U32 R27, RZ, RZ, RZ ;  /* 0x000000ffff1b7224 */ /* 0x000fc600078e00ff */
[----:B------:R-:W5:Y:S01]  /*28890*/  LDG.E.64.CONSTANT R22, desc[UR4][R4.64+0x50] ;  /* 0x0000500404167981 */ /* 0x000f62000c1e9b00 */
[----:B------:R-:W-:-:S03]  /*288a0*/  IMAD.MOV.U32 R31, RZ, RZ, RZ ;  /* 0x000000ffff1f7224 */ /* 0x000fc600078e00ff */
[----:B------:R-:W5:Y:S04]  /*288b0*/  LDG.E.64.CONSTANT R8, desc[UR4][R4.64+0x20] ;  /* 0x0000200404087981 */ /* 0x000f68000c1e9b00 */
[----:B------:R-:W5:Y:S01]  /*288c0*/  LDG.E.64.CONSTANT R28, desc[UR4][R4.64+0x78] ;  /* 0x00007804041c7981 */ /* 0x000f62000c1e9b00 */
[----:B--2---:R-:W-:-:S05]  /*288d0*/  IMAD.MOV.U32 R26, RZ, RZ, R14 ;  /* 0x000000ffff1a7224 */ /* 0x004fca00078e000e */
[----:B------:R0:W-:Y:S02]  /*288e0*/  STG.E.64 desc[UR4][R2.64], R26 ;  /* 0x0000001a02007986 */ /* 0x0001e4000c101b04 */
[----:B0-----:R-:W-:Y:S02]  /*288f0*/  IMAD.MOV.U32 R26, RZ, RZ, R15 ;  /* 0x000000ffff1a7224 */ /* 0x001fe400078e000f */
[----:B------:R-:W2:Y:S04]  /*28900*/  LDG.E.64.CONSTANT R14, desc[UR4][R4.64+0x48] ;  /* 0x00004804040e7981 */ /* 0x000ea8000c1e9b00 */
[----:B------:R3:W-:Y:S01]  /*28910*/  STG.E.64 desc[UR4][R2.64+0x100], R26 ;  /* 0x0001001a02007986 */ /* 0x0007e2000c101b04 */
[----:B----4-:R-:W-:Y:S02]  /*28920*/  IMAD.MOV.U32 R30, RZ, RZ, R25 ;  /* 0x000000ffff1e7224 */ /* 0x010fe400078e0019 */
[----:B---3--:R-:W-:-:S05]  /*28930*/  IMAD.MOV.U32 R26, RZ, RZ, R20 ;  /* 0x000000ffff1a7224 */ /* 0x008fca00078e0014 */
[----:B------:R0:W-:Y:S04]  /*28940*/  STG.E.64 desc[UR4][R2.64+0x200], R26 ;  /* 0x0002001a02007986 */ /* 0x0001e8000c101b04 */
[----:B------:R5:W-:Y:S01]  /*28950*/  STG.E.64 desc[UR4][R2.64+0x500], R30 ;  /* 0x0005001e02007986 */ /* 0x000be2000c101b04 */
[----:B0-----:R-:W-:-:S03]  /*28960*/  IMAD.MOV.U32 R26, RZ, RZ, R21 ;  /* 0x000000ffff1a7224 */ /* 0x001fc600078e0015 */
[----:B------:R-:W3:Y:S01]  /*28970*/  LDG.E.64.CONSTANT R20, desc[UR4][R4.64+0x58] ;  /* 0x0000580404147981 */ /* 0x000ee2000c1e9b00 */
[----:B-----5:R-:W-:-:S03]  /*28980*/  IMAD.MOV.U32 R30, RZ, RZ, R6 ;  /* 0x000000ffff1e7224 */ /* 0x020fc600078e0006 */
[----:B------:R0:W-:Y:S04]  /*28990*/  STG.E.64 desc[UR4][R2.64+0x300], R26 ;  /* 0x0003001a02007986 */ /* 0x0001e8000c101b04 */
[----:B------:R1:W-:Y:S01]  /*289a0*/  STG.E.64 desc[UR4][R2.64+0x600], R30 ;  /* 0x0006001e02007986 */ /* 0x0003e2000c101b04 */
[----:B0-----:R-:W-:-:S03]  /*289b0*/  IMAD.MOV.U32 R26, RZ, RZ, R24 ;  /* 0x000000ffff1a7224 */ /* 0x001fc600078e0018 */
[----:B------:R-:W4:Y:S01]  /*289c0*/  LDG.E.64.CONSTANT R24, desc[UR4][R4.64+0x60] ;  /* 0x0000600404187981 */ /* 0x000f22000c1e9b00 */
[----:B-1----:R-:W-:-:S03]  /*289d0*/  IMAD.MOV.U32 R30, RZ, RZ, R7 ;  /* 0x000000ffff1e7224 */ /* 0x002fc600078e0007 */
[----:B------:R-:W5:Y:S04]  /*289e0*/  LDG.E.64.CONSTANT R6, desc[UR4][R4.64+0x68] ;  /* 0x0000680404067981 */ /* 0x000f68000c1e9b00 */
[----:B------:R0:W-:Y:S04]  /*289f0*/  STG.E.64 desc[UR4][R2.64+0x400], R26 ;  /* 0x0004001a02007986 */ /* 0x0001e8000c101b04 */
[----:B0-----:R0:W5:Y:S02]  /*28a00*/  LDG.E.64.CONSTANT R26, desc[UR4][R4.64+0x70] ;  /* 0x00007004041a7981 */ /* 0x001164000c1e9b00 */
[----:B0-----:R-:W-:-:S02]  /*28a10*/  IMAD.MOV.U32 R4, RZ, RZ, R10 ;  /* 0x000000ffff047224 */ /* 0x001fc400078e000a */
[----:B------:R-:W-:-:S05]  /*28a20*/  IMAD.MOV.U32 R5, RZ, RZ, RZ ;  /* 0x000000ffff057224 */ /* 0x000fca00078e00ff */
[----:B------:R0:W-:Y:S02]  /*28a30*/  STG.E.64 desc[UR4][R2.64+0xa00], R4 ;  /* 0x000a000402007986 */ /* 0x0001e4000c101b04 */
[----:B0-----:R-:W-:-:S05]  /*28a40*/  IMAD.MOV.U32 R4, RZ, RZ, R12 ;  /* 0x000000ffff047224 */ /* 0x001fca00078e000c */
[----:B------:R0:W-:Y:S02]  /*28a50*/  STG.E.64 desc[UR4][R2.64+0xc00], R4 ;  /* 0x000c000402007986 */ /* 0x0001e4000c101b04 */
[----:B0-----:R-:W-:-:S05]  /*28a60*/  IMAD.MOV.U32 R4, RZ, RZ, R18 ;  /* 0x000000ffff047224 */ /* 0x001fca00078e0012 */
[----:B------:R0:W-:Y:S02]  /*28a70*/  STG.E.64 desc[UR4][R2.64+0xe00], R4 ;  /* 0x000e000402007986 */ /* 0x0001e4000c101b04 */
[----:B0-----:R-:W-:-:S05]  /*28a80*/  IMAD.MOV.U32 R4, RZ, RZ, R16 ;  /* 0x000000ffff047224 */ /* 0x001fca00078e0010 */
[----:B------:R-:W-:Y:S01]  /*28a90*/  STG.E.64 desc[UR4][R2.64+0x1000], R4 ;  /* 0x0010000402007986 */ /* 0x000fe2000c101b04 */
[----:B------:R-:W-:-:S03]  /*28aa0*/  IMAD.MOV.U32 R10, RZ, RZ, R11 ;  /* 0x000000ffff0a7224 */ /* 0x000fc600078e000b */
[----:B------:R0:W-:Y:S01]  /*28ab0*/  STG.E.64 desc[UR4][R2.64+0x700], R30 ;  /* 0x0007001e02007986 */ /* 0x0001e2000c101b04 */
[----:B------:R-:W-:Y:S02]  /*28ac0*/  IMAD.MOV.U32 R12, RZ, RZ, R13 ;  /* 0x000000ffff0c7224 */ /* 0x000fe400078e000d */
[----:B------:R-:W-:Y:S02]  /*28ad0*/  IMAD.MOV.U32 R18, RZ, RZ, R19 ;  /* 0x000000ffff127224 */ /* 0x000fe400078e0013 */
[----:B------:R-:W-:Y:S02]  /*28ae0*/  IMAD.MOV.U32 R16, RZ, RZ, R17 ;  /* 0x000000ffff107224 */ /* 0x000fe400078e0011 */
[----:B------:R-:W-:Y:S02]  /*28af0*/  IMAD.MOV.U32 R11, RZ, RZ, RZ ;  /* 0x000000ffff0b7224 */ /* 0x000fe400078e00ff */
[----:B------:R-:W-:Y:S02]  /*28b00*/  IMAD.MOV.U32 R13, RZ, RZ, RZ ;  /* 0x000000ffff0d7224 */ /* 0x000fe400078e00ff */
[----:B------:R-:W-:-:S02]  /*28b10*/  IMAD.MOV.U32 R19, RZ, RZ, RZ ;  /* 0x000000ffff137224 */ /* 0x000fc400078e00ff */
[----:B0-----:R-:W-:Y:S02]  /*28b20*/  IMAD.MOV.U32 R30, RZ, RZ, R8 ;  /* 0x000000ffff1e7224 */ /* 0x001fe400078e0008 */
[----:B------:R-:W-:Y:S02]  /*28b30*/  IMAD.MOV.U32 R8, RZ, RZ, R9 ;  /* 0x000000ffff087224 */ /* 0x000fe400078e0009 */
[----:B------:R-:W-:Y:S02]  /*28b40*/  IMAD.MOV.U32 R9, RZ, RZ, RZ ;  /* 0x000000ffff097224 */ /* 0x000fe400078e00ff */
[----:B------:R-:W-:Y:S01]  /*28b50*/  IMAD.MOV.U32 R17, RZ, RZ, RZ ;  /* 0x000000ffff117224 */ /* 0x000fe200078e00ff */
[----:B------:R-:W-:Y:S04]  /*28b60*/  STG.E.64 desc[UR4][R2.64+0x800], R30 ;  /* 0x0008001e02007986 */ /* 0x000fe8000c101b04 */
[----:B------:R-:W-:Y:S04]  /*28b70*/  STG.E.64 desc[UR4][R2.64+0x900], R8 ;  /* 0x0009000802007986 */ /* 0x000fe8000c101b04 */
[----:B------:R-:W-:Y:S04]  /*28b80*/  STG.E.64 desc[UR4][R2.64+0xb00], R10 ;  /* 0x000b000a02007986 */ /* 0x000fe8000c101b04 */
[----:B------:R-:W-:Y:S04]  /*28b90*/  STG.E.64 desc[UR4][R2.64+0xd00], R12 ;  /* 0x000d000c02007986 */ /* 0x000fe8000c101b04 */
[----:B------:R-:W-:Y:S04]  /*28ba0*/  STG.E.64 desc[UR4][R2.64+0xf00], R18 ;  /* 0x000f001202007986 */ /* 0x000fe8000c101b04 */
[----:B------:R-:W-:Y:S01]  /*28bb0*/  STG.E.64 desc[UR4][R2.64+0x1100], R16 ;  /* 0x0011001002007986 */ /* 0x000fe2000c101b04 */
[----:B--2---:R-:W-:-:S05]  /*28bc0*/  IMAD.MOV.U32 R4, RZ, RZ, R14 ;  /* 0x000000ffff047224 */ /* 0x004fca00078e000e */
[----:B------:R0:W-:Y:S02]  /*28bd0*/  STG.E.64 desc[UR4][R2.64+0x1200], R4 ;  /* 0x0012000402007986 */ /* 0x0001e4000c101b04 */
[----:B0-----:R-:W-:-:S05]  /*28be0*/  IMAD.MOV.U32 R4, RZ, RZ, R22 ;  /* 0x000000ffff047224 */ /* 0x001fca00078e0016 */
[----:B------:R3:W-:Y:S02]  /*28bf0*/  STG.E.64 desc[UR4][R2.64+0x1400], R4 ;  /* 0x0014000402007986 */ /* 0x0007e4000c101b04 */
[----:B---3--:R-:W-:-:S05]  /*28c00*/  IMAD.MOV.U32 R4, RZ, RZ, R20 ;  /* 0x000000ffff047224 */ /* 0x008fca00078e0014 */
[----:B------:R4:W-:Y:S02]  /*28c10*/  STG.E.64 desc[UR4][R2.64+0x1600], R4 ;  /* 0x0016000402007986 */ /* 0x0009e4000c101b04 */
[----:B----4-:R-:W-:-:S05]  /*28c20*/  IMAD.MOV.U32 R4, RZ, RZ, R24 ;  /* 0x000000ffff047224 */ /* 0x010fca00078e0018 */
[----:B------:R5:W-:Y:S01]  /*28c30*/  STG.E.64 desc[UR4][R2.64+0x1800], R4 ;  /* 0x0018000402007986 */ /* 0x000be2000c101b04 */
[----:B------:R-:W-:Y:S02]  /*28c40*/  IMAD.MOV.U32 R14, RZ, RZ, R15 ;  /* 0x000000ffff0e7224 */ /* 0x000fe400078e000f */
[----:B-----5:R-:W-:-:S05]  /*28c50*/  IMAD.MOV.U32 R4, RZ, RZ, R6 ;  /* 0x000000ffff047224 */ /* 0x020fca00078e0006 */
[----:B------:R0:W-:Y:S01]  /*28c60*/  STG.E.64 desc[UR4][R2.64+0x1a00], R4 ;  /* 0x001a000402007986 */ /* 0x0001e2000c101b04 */
[----:B------:R-:W-:Y:S02]  /*28c70*/  IMAD.MOV.U32 R22, RZ, RZ, R23 ;  /* 0x000000ffff167224 */ /* 0x000fe400078e0017 */
[----:B------:R-:W-:Y:S02]  /*28c80*/  IMAD.MOV.U32 R20, RZ, RZ, R21 ;  /* 0x000000ffff147224 */ /* 0x000fe400078e0015 */
[----:B------:R-:W-:Y:S02]  /*28c90*/  IMAD.MOV.U32 R24, RZ, RZ, R25 ;  /* 0x000000ffff187224 */ /* 0x000fe400078e0019 */
[----:B------:R-:W-:Y:S02]  /*28ca0*/  IMAD.MOV.U32 R6, RZ, RZ, R7 ;  /* 0x000000ffff067224 */ /* 0x000fe400078e0007 */
[----:B0-----:R-:W-:Y:S02]  /*28cb0*/  IMAD.MOV.U32 R4, RZ, RZ, R26 ;  /* 0x000000ffff047224 */ /* 0x001fe400078e001a */
[----:B------:R-:W-:-:S03]  /*28cc0*/  IMAD.MOV.U32 R26, RZ, RZ, R27 ;  /* 0x000000ffff1a7224 */ /* 0x000fc600078e001b */
[----:B------:R0:W-:Y:S01]  /*28cd0*/  STG.E.64 desc[UR4][R2.64+0x1c00], R4 ;  /* 0x001c000402007986 */ /* 0x0001e2000c101b04 */
[----:B------:R-:W-:Y:S02]  /*28ce0*/  IMAD.MOV.U32 R15, RZ, RZ, RZ ;  /* 0x000000ffff0f7224 */ /* 0x000fe400078e00ff */
[----:B------:R-:W-:Y:S02]  /*28cf0*/  IMAD.MOV.U32 R23, RZ, RZ, RZ ;  /* 0x000000ffff177224 */ /* 0x000fe400078e00ff */
[----:B------:R-:W-:Y:S02]  /*28d00*/  IMAD.MOV.U32 R21, RZ, RZ, RZ ;  /* 0x000000ffff157224 */ /* 0x000fe400078e00ff */
[----:B------:R-:W-:Y:S02]  /*28d10*/  IMAD.MOV.U32 R25, RZ, RZ, RZ ;  /* 0x000000ffff197224 */ /* 0x000fe400078e00ff */
[----:B------:R-:W-:Y:S02]  /*28d20*/  IMAD.MOV.U32 R7, RZ, RZ, RZ ;  /* 0x000000ffff077224 */ /* 0x000fe400078e00ff */
[----:B------:R-:W-:-:S02]  /*28d30*/  IMAD.MOV.U32 R27, RZ, RZ, RZ ;  /* 0x000000ffff1b7224 */ /* 0x000fc400078e00ff */
[----:B0-----:R-:W-:Y:S02]  /*28d40*/  IMAD.MOV.U32 R4, RZ, RZ, R28 ;  /* 0x000000ffff047224 */ /* 0x001fe400078e001c */
[----:B------:R-:W-:Y:S02]  /*28d50*/  IMAD.MOV.U32 R28, RZ, RZ, R29 ;  /* 0x000000ffff1c7224 */ /* 0x000fe400078e001d */
        /* <DEDUP_REMOVED lines=10> */
.L_x_35:
        /* <DEDUP_REMOVED lines=21> */
[----:B0-----:R-:W3:Y:S04]  /*28f50*/  LDG.E.64.CONSTANT R4, desc[UR4][R24.64+0x60] ;  /* 0x0000600418047981 */ /* 0x001ee8000c1e9b00 */
[----:B------:R-:W3:Y:S04]  /*28f60*/  LDG.E.64.CONSTANT R6, desc[UR4][R24.64+0x68] ;  /* 0x0000680418067981 */ /* 0x000ee8000c1e9b00 */
[----:B----4-:R0:W-:Y:S04]  /*28f70*/  STL.128 [R1+0x30], R16 ;  /* 0x0000301001007387 */ /* 0x0101e80000100c00 */
[----:B------:R1:W-:Y:S04]  /*28f80*/  STL.128 [R1+0x40], R12 ;  /* 0x0000400c01007387 */ /* 0x0003e80000100c00 */
[----:B0-----:R-:W4:Y:S04]  /*28f90*/  LDG.E.64.CONSTANT R16, desc[UR4][R24.64+0x70] ;  /* 0x0000700418107981 */ /* 0x001f28000c1e9b00 */
[----:B------:R-:W4:Y:S04]  /*28fa0*/  LDG.E.64.CONSTANT R18, desc[UR4][R24.64+0x78] ;  /* 0x0000780418127981 */ /* 0x000f28000c1e9b00 */
[----:B-1----:R-:W4:Y:S04]  /*28fb0*/  LDG.E.64.CONSTANT R12, desc[UR4][R24.64+0x80] ;  /* 0x00008004180c7981 */ /* 0x002f28000c1e9b00 */
[----:B------:R-:W4:Y:S04]  /*28fc0*/  LDG.E.64.CONSTANT R14, desc[UR4][R24.64+0x88] ;  /* 0x00008804180e7981 */ /* 0x000f28000c1e9b00 */
[----:B--2---:R0:W-:Y:S04]  /*28fd0*/  STL.128 [R1+0x50], R8 ;  /* 0x0000500801007387 */ /* 0x0041e80000100c00 */
[----:B0-----:R-:W2:Y:S04]  /*28fe0*/  LDG.E.64.CONSTANT R8, desc[UR4][R24.64] ;  /* 0x0000000418087981 */ /* 0x001ea8000c1e9b00 */
[----:B------:R0:W2:Y:S01]  /*28ff0*/  LDG.E.64.CONSTANT R10, desc[UR4][R24.64+0x8] ;  /* 0x00000804180a7981 */ /* 0x0000a2000c1e9b00 */
[----:B------:R-:W-:-:S02]  /*29000*/  VIADD R30, R22, 0x23 ;  /* 0x00000023161e7836 */ /* 0x000fc40000000000 */
[C---:B------:R-:W-:Y:S01]  /*29010*/  VIADD R32, R22.reuse, 0x46 ;  /* 0x0000004616207836 */ /* 0x040fe20000000000 */
[----:B---3--:R1:W-:Y:S01]  /*29020*/  STL.128 [R1+0x60], R4 ;  /* 0x0000600401007387 */ /* 0x0083e20000100c00 */
[----:B------:R-:W-:Y:S01]  /*29030*/  VIADD R28, R22, 0x69 ;  /* 0x00000069161c7836 */ /* 0x000fe20000000000 */
[----:B------:R-:W-:-:S04]  /*29040*/  LEA.HI R23, R30, -R21, RZ, 0x1a ;  /* 0x800000151e177211 */ /* 0x000fc800078fd0ff */
[-C--:B------:R-:W-:Y:S02]  /*29050*/  LEA.HI R31, R28, -R21.reuse, RZ, 0x1a ;  /* 0x800000151c1f7211 */ /* 0x080fe400078fd0ff */
[----:B-1----:R-:W-:Y:S02]  /*29060*/  LOP3.LUT R5, R30, 0x23, RZ, 0xc0, !PT ;  /* 0x000000231e057812 */ /* 0x002fe400078ec0ff */
[----:B------:R-:W-:Y:S02]  /*29070*/  LOP3.LUT R4, R32, 0x26, RZ, 0xc0, !PT ;  /* 0x0000002620047812 */ /* 0x000fe400078ec0ff */
[----:B------:R-:W-:Y:S02]  /*29080*/  ISETP.GE.U32.AND P3, PT, R5, 0x1e, PT ;  /* 0x0000001e0500780c */ /* 0x000fe40003f66070 */
[----:B------:R-:W-:Y:S02]  /*29090*/  ISETP.GE.U32.AND P2, PT, R4, 0x1e, PT ;  /* 0x0000001e0400780c */ /* 0x000fe40003f46070 */
[----:B------:R-:W-:Y:S01]  /*290a0*/  LEA.HI R7, R32, -R21, RZ, 0x1a ;  /* 0x8000001520077211 */ /* 0x000fe200078fd0ff */
[----:B0-----:R-:W-:-:S02]  /*290b0*/  IMAD R25, R23, 0x8, R0 ;  /* 0x0000000817197824 */ /* 0x001fc400078e0200 */
[--C-:B------:R-:W-:Y:S02]  /*290c0*/  IMAD R24, R31, 0x8, R0.reuse ;  /* 0x000000081f187824 */ /* 0x100fe400078e0200 */
[----:B------:R-:W-:Y:S01]  /*290d0*/  IMAD R29, R7, 0x8, R0 ;  /* 0x00000008071d7824 */ /* 0x000fe200078e0200 */
[----:B----4-:R0:W-:Y:S04]  /*290e0*/  STL.128 [R1+0x70], R16 ;  /* 0x0000701001007387 */ /* 0x0101e80000100c00 */
[----:B------:R1:W-:Y:S04]  /*290f0*/  STL.128 [R1+0x80], R12 ;  /* 0x0000800c01007387 */ /* 0x0003e80000100c00 */
[----:B------:R3:W-:Y:S04]  /*29100*/  STL.64 [R1+0x90], R26 ;  /* 0x0000901a01007387 */ /* 0x0007e80000100a00 */
[----:B--2---:R3:W-:Y:S04]  /*29110*/  STL.128 [R1], R8 ;  /* 0x0000000801007387 */ /* 0x0047e80000100c00 */
[----:B0-----:R3:W5:Y:S04]  /*29120*/  LDL.64 R18, [R25] ;  /* 0x0000000019127983 */ /* 0x0017680000100a00 */
[----:B------:R3:W5:Y:S04]  /*29130*/  @P3 LDL.64 R16, [R25+0x8] ;  /* 0x0000080019103983 */ /* 0x0007680000100a00 */
[----:B-1----:R3:W5:Y:S04]  /*29140*/  LDL.64 R14, [R29] ;  /* 0x000000001d0e7983 */ /* 0x0027680000100a00 */
[----:B------:R3:W5:Y:S04]  /*29150*/  @P2 LDL.64 R12, [R29+0x8] ;  /* 0x000008001d0c2983 */ /* 0x0007680000100a00 */
[----:B------:R3:W5:Y:S01]  /*29160*/  LDL.64 R6, [R24] ;  /* 0x0000000018067983 */ /* 0x0007620000100a00 */
[----:B------:R-:W-:-:S02]  /*29170*/  LOP3.LUT R23, R28, 0x29, RZ, 0xc0, !PT ;  /* 0x000000291c177812 */ /* 0x000fc400078ec0ff */
[----:B------:R-:W-:Y:S01]  /*29180*/  LOP3.LUT P1, R28, R22, 0x20, RZ, 0xc0, !PT ;  /* 0x00000020161c7812 */ /* 0x000fe2000782c0ff */
[----:B------:R-:W-:Y:S01]  /*29190*/  BSSY.RECONVERGENT B0, `(.L_x_40) ;  /* 0x000000c000007945 */ /* 0x000fe20003800200 */
[----:B------:R-:W-:-:S11]  /*291a0*/  ISETP.GE.U32.AND P0, PT, R23, 0x1e, PT ;  /* 0x0000001e1700780c */ /* 0x000fd60003f06070 */
[----:B---3--:R-:W-:Y:S05]  /*291b0*/  @!P1 BRA `(.L_x_41) ;  /* 0x0000000000249947 */ /* 0x008fea0003800000 */
        /* <DEDUP_REMOVED lines=9> */
.L_x_41:
[----:B------:R-:W-:Y:S05]  /*29250*/  BSYNC.RECONVERGENT B0 ;  /* 0x0000000000007941 */ /* 0x000fea0003800200 */
.L_x_40:
[----:B------:R-:W2:Y:S01]  /*29260*/  @P0 LDL.64 R10, [R24+0x8] ;  /* 0x00000800180a0983 */ /* 0x000ea20000100a00 */
[----:B------:R-:W-:Y:S01]  /*29270*/  VIADD R28, R22, 0x8c ;  /* 0x0000008c161c7836 */ /* 0x000fe20000000000 */
[----:B-----5:R-:W-:Y:S01]  /*29280*/  SHF.R.U64 R18, R18, R5, R19 ;  /* 0x0000000512127219 */ /* 0x020fe20000001213 */
[----:B------:R-:W-:Y:S01]  /*29290*/  IMAD.WIDE.U32 R2, R20, 0x8, R2 ;  /* 0x0000000814027825 */ /* 0x000fe200078e0002 */
[----:B------:R-:W-:Y:S02]  /*292a0*/  @P3 SHF.L.U64.HI R17, R16, 0x1, R17 ;  /* 0x0000000110113819 */ /* 0x000fe40000010211 */
[----:B------:R-:W-:Y:S01]  /*292b0*/  LOP3.LUT R26, R28, 0x2c, RZ, 0xc0, !PT ;  /* 0x0000002c1c1a7812 */ /* 0x000fe200078ec0ff */
[----:B------:R-:W-:Y:S01]  /*292c0*/  @P3 IMAD.SHL.U32 R16, R16, 0x2, RZ ;  /* 0x0000000210103824 */ /* 0x000fe200078e00ff */
[----:B------:R-:W-:Y:S02]  /*292d0*/  LEA.HI R27, R28, -R21, RZ, 0x1a ;  /* 0x800000151c1b7211 */ /* 0x000fe400078fd0ff */
[----:B------:R-:W-:-:S02]  /*292e0*/  ISETP.GE.U32.AND P1, PT, R26, 0x1e, PT ;  /* 0x0000001e1a00780c */ /* 0x000fc40003f26070 */
[----:B------:R-:W-:Y:S02]  /*292f0*/  SHF.R.U32.HI R19, RZ, R5, R19 ;  /* 0x00000005ff137219 */ /* 0x000fe40000011613 */
[----:B------:R-:W-:Y:S01]  /*29300*/  @P3 LOP3.LUT R25, R5, 0x3f, RZ, 0x3c, !PT ;  /* 0x0000003f05193812 */ /* 0x000fe200078e3cff */
[----:B------:R-:W-:-:S03]  /*29310*/  IMAD R5, R27, 0x8, R0 ;  /* 0x000000081b057824 */ /* 0x000fc600078e0200 */
[CC--:B------:R-:W-:Y:S02]  /*29320*/  @P3 SHF.L.U64.HI R20, R16.reuse, R25.reuse, R17 ;  /* 0x0000001910143219 */ /* 0x0c0fe40000010211 */
[----:B------:R-:W-:Y:S02]  /*29330*/  @P3 SHF.L.U32 R27, R16, R25, RZ ;  /* 0x00000019101b3219 */ /* 0x000fe400000006ff */
[----:B------:R-:W3:Y:S04]  /*29340*/  LDL.64 R24, [R5] ;  /* 0x0000000005187983 */ /* 0x000ee80000100a00 */
[----:B------:R0:W4:Y:S01]  /*29350*/  @P1 LDL.64 R16, [R5+0x8] ;  /* 0x0000080005101983 */ /* 0x0001220000100a00 */
[----:B------:R-:W-:Y:S01]  /*29360*/  @P3 LOP3.LUT R19, R20, R19, RZ, 0xfc, !PT ;  /* 0x0000001314133212 */ /* 0x000fe200078efcff */
[----:B------:R-:W-:Y:S01]  /*29370*/  VIADD R28, R22, 0xaf ;  /* 0x000000af161c7836 */ /* 0x000fe20000000000 */
[----:B------:R-:W-:Y:S01]  /*29380*/  @P3 LOP3.LUT R18, R27, R18, RZ, 0xfc, !PT ;  /* 0x000000121b123212 */ /* 0x000fe200078efcff */
[----:B------:R-:W-:Y:S01]  /*29390*/  @P2 IMAD.SHL.U32 R27, R12, 0x2, RZ ;  /* 0x000000020c1b2824 */ /* 0x000fe200078e00ff */
[----:B------:R-:W-:-:S02]  /*293a0*/  LOP3.LUT R19, R19, 0x7, RZ, 0xc0, !PT ;  /* 0x0000000713137812 */ /* 0x000fc400078ec0ff */
[----:B------:R-:W-:Y:S02]  /*293b0*/  @P2 LOP3.LUT R20, R4, 0x3f, RZ, 0x3c, !PT ;  /* 0x0000003f04142812 */ /* 0x000fe400078e3cff */
[----:B0-----:R-:W-:Y:S01]  /*293c0*/  SHF.R.U64 R5, R14, R4, R15 ;  /* 0x000000040e057219 */ /* 0x001fe2000000120f */
[----:B------:R0:W-:Y:S01]  /*293d0*/  STG.E.64 desc[UR4][R2.64+0x100], R18 ;  /* 0x0001001202007986 */ /* 0x0001e2000c101b04 */
[----:B------:R-:W-:Y:S02]  /*293e0*/  LOP3.LUT R9, R9, 0x7, RZ, 0xc0, !PT ;  /* 0x0000000709097812 */ /* 0x000fe400078ec0ff */
[----:B------:R-:W-:Y:S02]  /*293f0*/  @P2 SHF.L.U64.HI R13, R12, 0x1, R13 ;  /* 0x000000010c0d2819 */ /* 0x000fe4000001020d */
[CC--:B------:R-:W-:Y:S01]  /*29400*/  @P2 SHF.L.U32 R12, R27.reuse, R20.reuse, RZ ;  /* 0x000000141b0c2219 */ /* 0x0c0fe200000006ff */
[----:B------:R1:W-:Y:S01]  /*29410*/  STG.E.64 desc[UR4][R2.64], R8 ;  /* 0x0000000802007986 */ /* 0x0003e2000c101b04 */
[----:B------:R-:W-:-:S02]  /*29420*/  @P2 SHF.L.U64.HI R13, R27, R20, R13 ;  /* 0x000000141b0d2219 */ /* 0x000fc4000001020d */
[----:B------:R-:W-:Y:S02]  /*29430*/  @P2 LOP3.LUT R5, R12, R5, RZ, 0xfc, !PT ;  /* 0x000000050c052212 */ /* 0x000fe400078efcff */
[----:B0-----:R-:W-:Y:S02]  /*29440*/  SHF.R.U32.HI R18, RZ, R4, R15 ;  /* 0x00000004ff127219 */ /* 0x001fe4000001160f */
[----:B------:R-:W-:Y:S02]  /*29450*/  LOP3.LUT R4, R28, 0x2f, RZ, 0xc0, !PT ;  /* 0x0000002f1c047812 */ /* 0x000fe400078ec0ff */
[----:B------:R-:W-:Y:S02]  /*29460*/  SHF.R.U64 R19, R6, R23, R7 ;  /* 0x0000001706137219 */ /* 0x000fe40000001207 */
[----:B------:R-:W-:Y:S01]  /*29470*/  ISETP.GE.U32.AND P3, PT, R4, 0x1e, PT ;  /* 0x0000001e0400780c */ /* 0x000fe20003f66070 */
[----:B-1----:R-:W-:Y:S01]  /*29480*/  VIADD R8, R22, 0xd2 ;  /* 0x000000d216087836 */ /* 0x002fe20000000000 */
[----:B------:R-:W-:-:S02]  /*29490*/  LEA.HI R9, R28, -R21, RZ, 0x1a ;  /* 0x800000151c097211 */ /* 0x000fc400078fd0ff */
[----:B------:R-:W-:Y:S02]  /*294a0*/  @P0 LOP3.LUT R12, R23, 0x3f, RZ, 0x3c, !PT ;  /* 0x0000003f170c0812 */ /* 0x000fe400078e3cff */
[C---:B------:R-:W-:Y:S01]  /*294b0*/  LOP3.LUT R6, R8.reuse, 0x32, RZ, 0xc0, !PT ;  /* 0x0000003208067812 */ /* 0x040fe200078ec0ff */
[--C-:B------:R-:W-:Y:S01]  /*294c0*/  IMAD R27, R9, 0x8, R0.reuse ;  /* 0x00000008091b7824 */ /* 0x100fe200078e0200 */
[----:B------:R-:W-:Y:S02]  /*294d0*/  LEA.HI R29, R8, -R21, RZ, 0x1a ;  /* 0x80000015081d7211 */ /* 0x000fe400078fd0ff */
[----:B------:R-:W-:Y:S02]  /*294e0*/  ISETP.GE.U32.AND P4, PT, R6, 0x1e, PT ;  /* 0x0000001e0600780c */ /* 0x000fe40003f86070 */
[----:B------:R-:W-:Y:S01]  /*294f0*/  @P2 LOP3.LUT R18, R13, R18, RZ, 0xfc, !PT ;  /* 0x000000120d122212 */ /* 0x000fe200078efcff */
[----:B------:R-:W4:Y:S01]  /*29500*/  @P3 LDL.64 R8, [R27+0x8] ;  /* 0x000008001b083983 */ /* 0x000f220000100a00 */
[----:B------:R-:W-:Y:S01]  /*29510*/  IMAD R30, R29, 0x8, R0 ;  /* 0x000000081d1e7824 */ /* 0x000fe200078e0200 */
[----:B------:R-:W-:-:S02]  /*29520*/  SHF.R.U32.HI R7, RZ, R23, R7 ;  /* 0x00000017ff077219 */ /* 0x000fc40000011607 */
[----:B------:R-:W-:Y:S01]  /*29530*/  LOP3.LUT R29, R18, 0x7, RZ, 0xc0, !PT ;  /* 0x00000007121d7812 */ /* 0x000fe200078ec0ff */
[----:B------:R-:W-:Y:S02]  /*29540*/  VIADD R18, R22, 0xf5 ;  /* 0x000000f516127836 */ /* 0x000fe40000000000 */
[----:B------:R-:W-:-:S03]  /*29550*/  IMAD.MOV.U32 R28, RZ, RZ, R5 ;  /* 0x000000ffff1c7224 */ /* 0x000fc600078e0005 */
[----:B------:R-:W-:Y:S02]  /*29560*/  LOP3.LUT R5, R18, 0x35, RZ, 0xc0, !PT ;  /* 0x0000003512057812 */ /* 0x000fe400078ec0ff */
[----:B------:R-:W-:Y:S01]  /*29570*/  STG.E.64 desc[UR4][R2.64+0x200], R28 ;  /* 0x0002001c02007986 */ /* 0x000fe2000c101b04 */
[C---:B--2---:R-:W-:Y:S01]  /*29580*/  @P0 SHF.L.U64.HI R20, R10.reuse, 0x1, R11 ;  /* 0x000000010a140819 */ /* 0x044fe2000001020b */
[----:B------:R-:W-:Y:S02]  /*29590*/  @P0 IMAD.SHL.U32 R15, R10, 0x2, RZ ;  /* 0x000000020a0f0824 */ /* 0x000fe400078e00ff */
[----:B------:R0:W2:Y:S03]  /*295a0*/  LDL.64 R10, [R27] ;  /* 0x000000001b0a7983 */ /* 0x0000a60000100a00 */
[CC--:B------:R-:W-:Y:S02]  /*295b0*/  @P0 SHF.L.U64.HI R20, R15.reuse, R12.reuse, R20 ;  /* 0x0000000c0f140219 */ /* 0x0c0fe40000010214 */
[----:B------:R-:W-:-:S02]  /*295c0*/  @P0 SHF.L.U32 R32, R15, R12, RZ ;  /* 0x0000000c0f200219 */ /* 0x000fc400000006ff */
[----:B------:R-:W2:Y:S04]  /*295d0*/  @P4 LDL.64 R12, [R30+0x8] ;  /* 0x000008001e0c4983 */ /* 0x000ea80000100a00 */
[----:B------:R-:W2:Y:S01]  /*295e0*/  LDL.64 R14, [R30] ;  /* 0x000000001e0e7983 */ /* 0x000ea20000100a00 */
[----:B------:R-:W-:Y:S02]  /*295f0*/  @P0 LOP3.LUT R19, R32, R19, RZ, 0xfc, !PT ;  /* 0x0000001320130212 */ /* 0x000fe400078efcff */
[----:B------:R-:W-:Y:S02]  /*29600*/  @P0 LOP3.LUT R7, R20, R7, RZ, 0xfc, !PT ;  /* 0x0000000714070212 */ /* 0x000fe400078efcff */
[----:B------:R-:W-:Y:S02]  /*29610*/  ISETP.GE.U32.AND P0, PT, R5, 0x1e, PT ;  /* 0x0000001e0500780c */ /* 0x000fe40003f06070 */
[----:B---3--:R-:W-:-:S02]  /*29620*/  SHF.R.U64 R20, R24, R26, R25 ;  /* 0x0000001a18147219 */ /* 0x008fc40000001219 */
[----:B------:R-:W-:Y:S01]  /*29630*/  SHF.R.U32.HI R24, RZ, R26, R25 ;  /* 0x0000001aff187219 */ /* 0x000fe20000011619 */
[C---:B----4-:R-:W-:Y:S01]  /*29640*/  @P1 IMAD.SHL.U32 R31, R16.reuse, 0x2, RZ ;  /* 0x00000002101f1824 */ /* 0x050fe200078e00ff */
[----:B------:R-:W-:Y:S02]  /*29650*/  @P1 SHF.L.U64.HI R23, R16, 0x1, R17 ;  /* 0x0000000110171819 */ /* 0x000fe40000010211 */
[----:B------:R-:W-:Y:S02]  /*29660*/  @P1 LOP3.LUT R26, R26, 0x3f, RZ, 0x3c, !PT ;  /* 0x0000003f1a1a1812 */ /* 0x000fe400078e3cff */
[----:B------:R-:W-:Y:S01]  /*29670*/  LEA.HI R25, R18, -R21, RZ, 0x1a ;  /* 0x8000001512197211 */ /* 0x000fe200078fd0ff */
[----:B------:R-:W-:Y:S01]  /*29680*/  IMAD.MOV.U32 R16, RZ, RZ, R19 ;  /* 0x000000ffff107224 */ /* 0x000fe200078e0013 */
[----:B------:R-:W-:Y:S02]  /*29690*/  LOP3.LUT R17, R7, 0x7, RZ, 0xc0, !PT ;  /* 0x0000000707117812 */ /* 0x000fe400078ec0ff */
[-C--:B0-----:R-:W-:Y:S01]  /*296a0*/  @P1 SHF.L.U64.HI R27, R31, R26.reuse, R23 ;  /* 0x0000001a1f1b1219 */ /* 0x081fe20000010217 */
[----:B------:R-:W-:Y:S01]  /*296b0*/  IMAD R23, R25, 0x8, R0 ;  /* 0x0000000819177824 */ /* 0x000fe200078e0200 */
[----:B------:R-:W-:Y:S01]  /*296c0*/  @P1 SHF.L.U32 R7, R31, R26, RZ ;  /* 0x0000001a1f071219 */ /* 0x000fe200000006ff */
[----:B------:R-:W-:Y:S01]  /*296d0*/  VIADD R18, R22, 0x118 ;  /* 0x0000011816127836 */ /* 0x000fe20000000000 */
[----:B------:R0:W-:Y:S01]  /*296e0*/  STG.E.64 desc[UR4][R2.64+0x300], R16 ;  /* 0x0003001002007986 */ /* 0x0001e2000c101b04 */
[----:B------:R-:W-:-:S02]  /*296f0*/  @P1 LOP3.LUT R24, R27, R24, RZ, 0xfc, !PT ;  /* 0x000000181b181212 */ /* 0x000fc400078efcff */
[----:B------:R-:W-:Y:S02]  /*29700*/  @P1 LOP3.LUT R20, R7, R20, RZ, 0xfc, !PT ;  /* 0x0000001407141212 */ /* 0x000fe400078efcff */
[C---:B------:R-:W-:Y:S02]  /*29710*/  LOP3.LUT R7, R18.reuse, 0x38, RZ, 0xc0, !PT ;  /* 0x0000003812077812 */ /* 0x040fe400078ec0ff */
[----:B------:R-:W-:Y:S02]  /*29720*/  LEA.HI R27, R18, -R21, RZ, 0x1a ;  /* 0x80000015121b7211 */ /* 0x000fe400078fd0ff */
[----:B------:R-:W3:Y:S04]  /*29730*/  LDL.64 R18, [R23] ;  /* 0x0000000017127983 */ /* 0x000ee80000100a00 */
[----:B0-----:R0:W4:Y:S01]  /*29740*/  @P0 LDL.64 R16, [R23+0x8] ;  /* 0x0000080017100983 */ /* 0x0011220000100a00 */
[----:B------:R-:W-:-:S02]  /*29750*/  ISETP.GE.U32.AND P2, PT, R7, 0x1e, PT ;  /* 0x0000001e0700780c */ /* 0x000fc40003f46070 */
[----:B------:R-:W-:Y:S01]  /*29760*/  LOP3.LUT R25, R24, 0x7, RZ, 0xc0, !PT ;  /* 0x0000000718197812 */ /* 0x000fe200078ec0ff */
[----:B------:R-:W-:Y:S02]  /*29770*/  IMAD.MOV.U32 R24, RZ, RZ, R20 ;  /* 0x000000ffff187224 */ /* 0x000fe400078e0014 */
[----:B------:R-:W-:-:S03]  /*29780*/  IMAD R28, R27, 0x8, R0 ;  /* 0x000000081b1c7824 */ /* 0x000fc600078e0200 */
[----:B------:R1:W-:Y:S05]  /*29790*/  STG.E.64 desc[UR4][R2.64+0x400], R24 ;  /* 0x0004001802007986 */ /* 0x0003ea000c101b04 */
[----:B------:R-:W3:Y:S04]  /*297a0*/  @P2 LDL.64 R26, [R28+0x8] ;  /* 0x000008001c1a2983 */ /* 0x000ee80000100a00 */
[----:B-1----:R1:W3:Y:S01]  /*297b0*/  LDL.64 R24, [R28] ;  /* 0x000000001c187983 */ /* 0x0022e20000100a00 */
[C---:B------:R-:W-:Y:S01]  /*297c0*/  @P3 IMAD.SHL.U32 R29, R8.reuse, 0x2, RZ ;  /* 0x00000002081d3824 */ /* 0x040fe200078e00ff */
[----:B------:R-:W-:Y:S01]  /*297d0*/  @P3 SHF.L.U64.HI R8, R8, 0x1, R9 ;  /* 0x0000000108083819 */ /* 0x000fe20000010209 */
[----:B------:R-:W-:Y:S01]  /*297e0*/  VIADD R20, R22, 0x13b ;  /* 0x0000013b16147836 */ /* 0x000fe20000000000 */
[----:B--2---:R-:W-:-:S02]  /*297f0*/  SHF.R.U64 R10, R10, R4, R11 ;  /* 0x000000040a0a7219 */ /* 0x004fc4000000120b */
[----:B------:R-:W-:Y:S02]  /*29800*/  SHF.R.U32.HI R11, RZ, R4, R11 ;  /* 0x00000004ff0b7219 */ /* 0x000fe4000001160b */
[----:B------:R-:W-:-:S04]  /*29810*/  @P3 LOP3.LUT R4, R4, 0x3f, RZ, 0x3c, !PT ;  /* 0x0000003f04043812 */ /* 0x000fc800078e3cff */
[CC--:B------:R-:W-:Y:S02]  /*29820*/  @P3 SHF.L.U32 R9, R29.reuse, R4.reuse, RZ ;  /* 0x000000041d093219 */ /* 0x0c0fe400000006ff */
[----:B------:R-:W-:Y:S02]  /*29830*/  @P3 SHF.L.U64.HI R8, R29, R4, R8 ;  /* 0x000000041d083219 */ /* 0x000fe40000010208 */
[----:B------:R-:W-:Y:S02]  /*29840*/  LOP3.LUT R4, R20, 0x3b, RZ, 0xc0, !PT ;  /* 0x0000003b14047812 */ /* 0x000fe400078ec0ff */
[----:B------:R-:W-:Y:S02]  /*29850*/  @P3 LOP3.LUT R10, R9, R10, RZ, 0xfc, !PT ;  /* 0x0000000a090a3212 */ /* 0x000fe400078efcff */
[----:B------:R-:W-:Y:S02]  /*29860*/  ISETP.GE.U32.AND P1, PT, R4, 0x1e, PT ;  /* 0x0000001e0400780c */ /* 0x000fe40003f26070 */
[----:B------:R-:W-:-:S02]  /*29870*/  @P4 SHF.L.U64.HI R9, R12, 0x1, R13 ;  /* 0x000000010c094819 */ /* 0x000fc4000001020d */
[----:B------:R-:W-:Y:S01]  /*29880*/  LEA.HI R13, R20, -R21, RZ, 0x1a ;  /* 0x80000015140d7211 */ /* 0x000fe200078fd0ff */
[----:B0-----:R-:W-:Y:S01]  /*29890*/  @P4 IMAD.SHL.U32 R23, R12, 0x2, RZ ;  /* 0x000000020c174824 */ /* 0x001fe200078e00ff */
[-CC-:B------:R-:W-:Y:S02]  /*298a0*/  SHF.R.U64 R14, R14, R6.reuse, R15.reuse ;  /* 0x000000060e0e7219 */ /* 0x180fe4000000120f */
[----:B------:R-:W-:Y:S01]  /*298b0*/  SHF.R.U32.HI R15, RZ, R6, R15 ;  /* 0x00000006ff0f7219 */ /* 0x000fe2000001160f */
[----:B------:R-:W-:Y:S01]  /*298c0*/  IMAD R20, R13, 0x8, R0 ;  /* 0x000000080d147824 */ /* 0x000fe200078e0200 */
[----:B------:R-:W-:Y:S02]  /*298d0*/  @P4 LOP3.LUT R6, R6, 0x3f, RZ, 0x3c, !PT ;  /* 0x0000003f06064812 */ /* 0x000fe400078e3cff */
[----:B------:R-:W-:Y:S02]  /*298e0*/  @P3 LOP3.LUT R11, R8, R11, RZ, 0xfc, !PT ;  /* 0x0000000b080b3212 */ /* 0x000fe400078efcff */
[CC--:B-1----:R-:W-:Y:S01]  /*298f0*/  @P4 SHF.L.U64.HI R28, R23.reuse, R6.reuse, R9 ;  /* 0x00000006171c4219 */ /* 0x0c2fe20000010209 */
[----:B------:R-:W2:Y:S04]  /*29900*/  @P1 LDL.64 R12, [R20+0x8] ;  /* 0x00000800140c1983 */ /* 0x000ea80000100a00 */
[----:B------:R3:W2:Y:S01]  /*29910*/  LDL.64 R8, [R20] ;  /* 0x0000000014087983 */ /* 0x0006a20000100a00 */
[----:B------:R-:W-:Y:S01]  /*29920*/  @P4 SHF.L.U32 R23, R23, R6, RZ ;  /* 0x0000000617174219 */ /* 0x000fe200000006ff */
[----:B------:R-:W-:Y:S01]  /*29930*/  VIADD R6, R22, 0x15e ;  /* 0x0000015e16067836 */ /* 0x000fe20000000000 */
[----:B------:R-:W-:-:S04]  /*29940*/  LOP3.LUT R11, R11, 0x7, RZ, 0xc0, !PT ;  /* 0x000000070b0b7812 */ /* 0x000fc800078ec0ff */
[----:B------:R-:W-:Y:S02]  /*29950*/  LEA.HI R29, R6, -R21, RZ, 0x1a ;  /* 0x80000015061d7211 */ /* 0x000fe400078fd0ff */
[----:B------:R-:W-:-:S03]  /*29960*/  @P4 LOP3.LUT R15, R28, R15, RZ, 0xfc, !PT ;  /* 0x0000000f1c0f4212 */ /* 0x000fc600078efcff */
[----:B------:R-:W-:Y:S01]  /*29970*/  IMAD R29, R29, 0x8, R0 ;  /* 0x000000081d1d7824 */ /* 0x000fe200078e0200 */
[----:B------:R-:W-:Y:S01]  /*29980*/  @P4 LOP3.LUT R14, R23, R14, RZ, 0xfc, !PT ;  /* 0x0000000e170e4212 */ /* 0x000fe200078efcff */
[----:B------:R0:W-:Y:S01]  /*29990*/  STG.E.64 desc[UR4][R2.64+0x500], R10 ;  /* 0x0005000a02007986 */ /* 0x0001e2000c101b04 */
[----:B------:R-:W-:Y:S02]  /*299a0*/  LOP3.LUT R15, R15, 0x7, RZ, 0xc0, !PT ;  /* 0x000000070f0f7812 */ /* 0x000fe400078ec0ff */
[C---:B----4-:R-:W-:Y:S01]  /*299b0*/  @P0 SHF.L.U64.HI R23, R16.reuse, 0x1, R17 ;  /* 0x0000000110170819 */ /* 0x050fe20000010211 */
[----:B------:R-:W-:Y:S01]  /*299c0*/  @P0 IMAD.SHL.U32 R16, R16, 0x2, RZ ;  /* 0x0000000210100824 */ /* 0x000fe200078e00ff */
[----:B------:R-:W-:Y:S01]  /*299d0*/  @P0 LOP3.LUT R17, R5, 0x3f, RZ, 0x3c, !PT ;  /* 0x0000003f05110812 */ /* 0x000fe200078e3cff */
[----:B------:R1:W-:Y:S01]  /*299e0*/  STG.E.64 desc[UR4][R2.64+0x600], R14 ;  /* 0x0006000e02007986 */ /* 0x0003e2000c101b04 */
[-CC-:B---3--:R-:W-:Y:S01]  /*299f0*/  SHF.R.U64 R20, R18, R5.reuse, R19.reuse ;  /* 0x0000000512147219 */ /* 0x188fe20000001213 */
[----:B------:R-:W-:Y:S01]  /*29a00*/  VIADD R18, R22, 0x181 ;  /* 0x0000018116127836 */ /* 0x000fe20000000000 */
[----:B------:R-:W-:Y:S01]  /*29a10*/  SHF.R.U32.HI R28, RZ, R5, R19 ;  /* 0x00000005ff1c7219 */ /* 0x000fe20000011613 */
[----:B0-----:R-:W3:Y:S01]  /*29a20*/  LDL.64 R10, [R29] ;  /* 0x000000001d0a7983 */ /* 0x001ee20000100a00 */
[----:B------:R-:W-:-:S03]  /*29a30*/  @P0 SHF.L.U32 R5, R16, R17, RZ ;  /* 0x0000001110050219 */ /* 0x000fc600000006ff */
[----:B-1----:R0:W4:Y:S01]  /*29a40*/  LDL.64 R14, [R29+0x8] ;  /* 0x000008001d0e7983 */ /* 0x0021220000100a00 */
[----:B------:R-:W-:Y:S02]  /*29a50*/  @P0 LOP3.LUT R20, R5, R20, RZ, 0xfc, !PT ;  /* 0x0000001405140212 */ /* 0x000fe400078efcff */
[C---:B------:R-:W-:Y:S02]  /*29a60*/  LOP3.LUT R5, R18.reuse, 0x21, RZ, 0xc0, !PT ;  /* 0x0000002112057812 */ /* 0x040fe400078ec0ff */
[----:B------:R-:W-:Y:S02]  /*29a70*/  LEA.HI R19, R18, -R21, RZ, 0x1a ;  /* 0x8000001512137211 */ /* 0x000fe400078fd0ff */
[----:B------:R-:W-:Y:S02]  /*29a80*/  ISETP.GE.U32.AND P3, PT, R5, 0x1e, PT ;  /* 0x0000001e0500780c */ /* 0x000fe40003f66070 */
[----:B------:R-:W-:Y:S01]  /*29a90*/  @P0 SHF.L.U64.HI R17, R16, R17, R23 ;  /* 0x0000001110110219 */ /* 0x000fe20000010217 */
[----:B------:R-:W-:Y:S01]  /*29aa0*/  IMAD R30, R19, 0x8, R0 ;  /* 0x00000008131e7824 */ /* 0x000fe200078e0200 */
[----:B------:R-:W-:-:S02]  /*29ab0*/  SHF.R.U64 R23, R24, R7, R25 ;  /* 0x0000000718177219 */ /* 0x000fc40000001219 */
[C---:B------:R-:W-:Y:S01]  /*29ac0*/  @P2 SHF.L.U64.HI R16, R26.reuse, 0x1, R27 ;  /* 0x000000011a102819 */ /* 0x040fe2000001021b */
[----:B------:R-:W-:Y:S01]  /*29ad0*/  @P2 IMAD.SHL.U32 R26, R26, 0x2, RZ ;  /* 0x000000021a1a2824 */ /* 0x000fe200078e00ff */
[----:B------:R-:W-:Y:S01]  /*29ae0*/  SHF.R.U32.HI R24, RZ, R7, R25 ;  /* 0x00000007ff187219 */ /* 0x000fe20000011619 */
[----:B------:R-:W4:Y:S01]  /*29af0*/  LDL.64 R18, [R30] ;  /* 0x000000001e127983 */ /* 0x000f220000100a00 */
[----:B------:R-:W-:Y:S02]  /*29b00*/  @P2 LOP3.LUT R7, R7, 0x3f, RZ, 0x3c, !PT ;  /* 0x0000003f07072812 */ /* 0x000fe400078e3cff */
[----:B------:R-:W-:Y:S02]  /*29b10*/  @P0 LOP3.LUT R28, R17, R28, RZ, 0xfc, !PT ;  /* 0x0000001c111c0212 */ /* 0x000fe400078efcff */
[-C--:B------:R-:W-:Y:S02]  /*29b20*/  @P2 SHF.L.U64.HI R25, R26, R7.reuse, R16 ;  /* 0x000000071a192219 */ /* 0x080fe40000010210 */
[----:B------:R-:W4:Y:S01]  /*29b30*/  @P3 LDL.64 R16, [R30+0x8] ;  /* 0x000008001e103983 */ /* 0x000f220000100a00 */
[----:B------:R-:W-:Y:S01]  /*29b40*/  LOP3.LUT R27, R28, 0x7, RZ, 0xc0, !PT ;  /* 0x000000071c1b7812 */ /* 0x000fe200078ec0ff */
[----:B------:R-:W-:Y:S01]  /*29b50*/  VIADD R28, R22, 0x1a4 ;  /* 0x000001a4161c7836 */ /* 0x000fe20000000000 */
[----:B------:R-:W-:-:S02]  /*29b60*/  @P2 SHF.L.U32 R26, R26, R7, RZ ;  /* 0x000000071a1a2219 */ /* 0x000fc400000006ff */
[----:B------:R-:W-:Y:S02]  /*29b70*/  @P2 LOP3.LUT R24, R25, R24, RZ, 0xfc, !PT ;  /* 0x0000001819182212 */ /* 0x000fe400078efcff */
[----:B------:R-:W-:Y:S02]  /*29b80*/  @P2 LOP3.LUT R23, R26, R23, RZ, 0xfc, !PT ;  /* 0x000000171a172212 */ /* 0x000fe400078efcff */
[----:B------:R-:W-:Y:S01]  /*29b90*/  LOP3.LUT R7, R28, 0x24, RZ, 0xc0, !PT ;  /* 0x000000241c077812 */ /* 0x000fe200078ec0ff */
[----:B------:R-:W-:Y:S01]  /*29ba0*/  IMAD.MOV.U32 R26, RZ, RZ, R20 ;  /* 0x000000ffff1a7224 */ /* 0x000fe200078e0014 */
[----:B------:R-:W-:Y:S01]  /*29bb0*/  LOP3.LUT R25, R24, 0x7, RZ, 0xc0, !PT ;  /* 0x0000000718197812 */ /* 0x000fe200078ec0ff */
[----:B------:R-:W-:Y:S01]  /*29bc0*/  IMAD.MOV.U32 R24, RZ, RZ, R23 ;  /* 0x000000ffff187224 */ /* 0x000fe200078e0017 */
[----:B------:R-:W-:Y:S02]  /*29bd0*/  ISETP.GE.U32.AND P0, PT, R7, 0x1e, PT ;  /* 0x0000001e0700780c */ /* 0x000fe40003f06070 */
[----:B------:R1:W-:Y:S04]  /*29be0*/  STG.E.64 desc[UR4][R2.64+0x700], R26 ;  /* 0x0007001a02007986 */ /* 0x0003e8000c101b04 */
[----:B------:R1:W-:Y:S01]  /*29bf0*/  STG.E.64 desc[UR4][R2.64+0x800], R24 ;  /* 0x0008001802007986 */ /* 0x0003e2000c101b04 */
[----:B--2---:R-:W-:Y:S01]  /*29c00*/  @P1 IMAD.SHL.U32 R31, R12, 0x2, RZ ;  /* 0x000000020c1f1824 */ /* 0x004fe200078e00ff */
[----:B------:R-:W-:-:S02]  /*29c10*/  SHF.R.U64 R23, R8, R4, R9 ;  /* 0x0000000408177219 */ /* 0x000fc40000001209 */
[----:B------:R-:W-:Y:S02]  /*29c20*/  SHF.R.U32.HI R20, RZ, R4, R9 ;  /* 0x00000004ff147219 */ /* 0x000fe40000011609 */
[----:B------:R-:W-:Y:S02]  /*29c30*/  @P1 LOP3.LUT R4, R4, 0x3f, RZ, 0x3c, !PT ;  /* 0x0000003f04041812 */ /* 0x000fe400078e3cff */
[----:B------:R-:W-:Y:S02]  /*29c40*/  LEA.HI R9, R28, -R21, RZ, 0x1a ;  /* 0x800000151c097211 */ /* 0x000fe400078fd0ff */
[-C--:B------:R-:W-:Y:S02]  /*29c50*/  @P1 SHF.L.U32 R8, R31, R4.reuse, RZ ;  /* 0x000000041f081219 */ /* 0x080fe400000006ff */
[----:B------:R-:W-:Y:S01]  /*29c60*/  @P1 SHF.L.U64.HI R13, R12, 0x1, R13 ;  /* 0x000000010c0d1819 */ /* 0x000fe2000001020d */
[----:B0-----:R-:W-:Y:S01]  /*29c70*/  IMAD R29, R9, 0x8, R0 ;  /* 0x00000008091d7824 */ /* 0x001fe200078e0200 */
[----:B------:R-:W-:Y:S01]  /*29c80*/  @P1 LOP3.LUT R23, R8, R23, RZ, 0xfc, !PT ;  /* 0x0000001708171212 */ /* 0x000fe200078efcff */
[----:B------:R-:W-:Y:S01]  /*29c90*/  VIADD R12, R22, 0x1c7 ;  /* 0x000001c7160c7836 */ /* 0x000fe20000000000 */
[----:B------:R-:W-:-:S02]  /*29ca0*/  @P1 SHF.L.U64.HI R13, R31, R4, R13 ;  /* 0x000000041f0d1219 */ /* 0x000fc4000001020d */
[----:B------:R-:W2:Y:S02]  /*29cb0*/  @P0 LDL.64 R8, [R29+0x8] ;  /* 0x000008001d080983 */ /* 0x000ea40000100a00 */
[C---:B------:R-:W-:Y:S02]  /*29cc0*/  LOP3.LUT R4, R12.reuse, 0x27, RZ, 0xc0, !PT ;  /* 0x000000270c047812 */ /* 0x040fe400078ec0ff */
[----:B------:R-:W-:Y:S02]  /*29cd0*/  @P1 LOP3.LUT R20, R13, R20, RZ, 0xfc, !PT ;  /* 0x000000140d141212 */ /* 0x000fe400078efcff */
[----:B-1----:R-:W-:Y:S02]  /*29ce0*/  LEA.HI R27, R12, -R21, RZ, 0x1a ;  /* 0x800000150c1b7211 */ /* 0x002fe400078fd0ff */
[----:B------:R0:W2:Y:S01]  /*29cf0*/  LDL.64 R12, [R29] ;  /* 0x000000001d0c7983 */ /* 0x0000a20000100a00 */
[----:B------:R-:W-:Y:S01]  /*29d00*/  ISETP.GE.U32.AND P1, PT, R4, 0x1e, PT ;  /* 0x0000001e0400780c */ /* 0x000fe20003f26070 */
[----:B------:R-:W-:Y:S01]  /*29d10*/  IMAD.MOV.U32 R24, RZ, RZ, R23 ;  /* 0x000000ffff187224 */ /* 0x000fe200078e0017 */
[----:B------:R-:W-:Y:S01]  /*29d20*/  LOP3.LUT R25, R20, 0x7, RZ, 0xc0, !PT ;  /* 0x0000000714197812 */ /* 0x000fe200078ec0ff */
[----:B------:R-:W-:Y:S01]  /*29d30*/  IMAD R20, R27, 0x8, R0 ;  /* 0x000000081b147824 */ /* 0x000fe200078e0200 */
[----:B------:R-:W-:-:S03]  /*29d40*/  LOP3.LUT R23, R6, 0x3e, RZ, 0xc0, !PT ;  /* 0x0000003e06177812 */ /* 0x000fc600078ec0ff */
[----:B------:R1:W-:Y:S01]  /*29d50*/  STG.E.64 desc[UR4][R2.64+0x900], R24 ;  /* 0x0009001802007986 */ /* 0x0003e2000c101b04 */
[-CC-:B---3--:R-:W-:Y:S02]  /*29d60*/  SHF.R.U64 R28, R10, R23.reuse, R11.reuse ;  /* 0x000000170a1c7219 */ /* 0x188fe4000000120b */
[----:B------:R-:W-:Y:S02]  /*29d70*/  SHF.R.U32.HI R10, RZ, R23, R11 ;  /* 0x00000017ff0a7219 */ /* 0x000fe4000001160b */
[----:B------:R-:W-:Y:S01]  /*29d80*/  IADD3 R23, PT, PT, -R23, 0x40, RZ ;  /* 0x0000004017177810 */ /* 0x000fe20007ffe1ff */
[----:B------:R-:W3:Y:S03]  /*29d90*/  @P1 LDL.64 R26, [R20+0x8] ;  /* 0x00000800141a1983 */ /* 0x000ee60000100a00 */
[CC--:B----4-:R-:W-:Y:S01]  /*29da0*/  SHF.L.U64.HI R11, R14.reuse, R23.reuse, R15 ;  /* 0x000000170e0b7219 */ /* 0x0d0fe2000001020f */
[----:B-1----:R1:W4:Y:S01]  /*29db0*/  LDL.64 R24, [R20] ;  /* 0x0000000014187983 */ /* 0x0023220000100a00 */
[----:B------:R-:W-:Y:S01]  /*29dc0*/  SHF.L.U32 R15, R14, R23, RZ ;  /* 0x000000170e0f7219 */ /* 0x000fe200000006ff */
[----:B------:R-:W-:-:S05]  /*29dd0*/  VIADD R14, R22, 0x1ea ;  /* 0x000001ea160e7836 */ /* 0x000fca0000000000 */
[----:B------:R-:W-:Y:S02]  /*29de0*/  LOP3.LUT R6, R14, 0x2a, RZ, 0xc0, !PT ;  /* 0x0000002a0e067812 */ /* 0x000fe400078ec0ff */
[----:B0-----:R-:W-:Y:S02]  /*29df0*/  LOP3.LUT R29, R10, 0x7, R11, 0xf8, !PT ;  /* 0x000000070a1d7812 */ /* 0x001fe400078ef80b */
[----:B------:R-:W-:Y:S02]  /*29e00*/  ISETP.GE.U32.AND P2, PT, R6, 0x1e, PT ;  /* 0x0000001e0600780c */ /* 0x000fe40003f46070 */
[----:B------:R-:W-:Y:S01]  /*29e10*/  LEA.HI R11, R14, -R21, RZ, 0x1a ;  /* 0x800000150e0b7211 */ /* 0x000fe200078fd0ff */
[----:B------:R-:W-:Y:S01]  /*29e20*/  @P3 IMAD.SHL.U32 R14, R16, 0x2, RZ ;  /* 0x00000002100e3824 */ /* 0x000fe200078e00ff */
[----:B------:R-:W-:-:S03]  /*29e30*/  SHF.R.U64 R18, R18, R5, R19 ;  /* 0x0000000512127219 */ /* 0x000fc60000001213 */
[----:B-1----:R-:W-:Y:S01]  /*29e40*/  IMAD R20, R11, 0x8, R0 ;  /* 0x000000080b147824 */ /* 0x002fe200078e0200 */
[----:B------:R-:W-:Y:S02]  /*29e50*/  LOP3.LUT R28, R15, R28, RZ, 0xfc, !PT ;  /* 0x0000001c0f1c7212 */ /* 0x000fe400078efcff */
[----:B------:R-:W-:Y:S02]  /*29e60*/  SHF.R.U32.HI R19, RZ, R5, R19 ;  /* 0x00000005ff137219 */ /* 0x000fe40000011613 */
[----:B------:R-:W-:Y:S01]  /*29e70*/  @P3 SHF.L.U64.HI R15, R16, 0x1, R17 ;  /* 0x00000001100f3819 */ /* 0x000fe20000010211 */
[----:B------:R-:W4:Y:S01]  /*29e80*/  @P2 LDL.64 R10, [R20+0x8] ;  /* 0x00000800140a2983 */ /* 0x000f220000100a00 */
[----:B------:R-:W-:-:S04]  /*29e90*/  @P3 LOP3.LUT R5, R5, 0x3f, RZ, 0x3c, !PT ;  /* 0x0000003f05053812 */ /* 0x000fc800078e3cff */
[CC--:B------:R-:W-:Y:S02]  /*29ea0*/  @P3 SHF.L.U64.HI R16, R14.reuse, R5.reuse, R15 ;  /* 0x000000050e103219 */ /* 0x0c0fe4000001020f */
[----:B------:R-:W-:Y:S02]  /*29eb0*/  @P3 SHF.L.U32 R5, R14, R5, RZ ;  /* 0x000000050e053219 */ /* 0x000fe400000006ff */
[----:B------:R0:W4:Y:S01]  /*29ec0*/  LDL.64 R14, [R20] ;  /* 0x00000000140e7983 */ /* 0x0001220000100a00 */
[----:B------:R-:W-:Y:S01]  /*29ed0*/  @P3 LOP3.LUT R19, R16, R19, RZ, 0xfc, !PT ;  /* 0x0000001310133212 */ /* 0x000fe200078efcff */
[----:B------:R-:W-:Y:S01]  /*29ee0*/  VIADD R16, R22, 0x20d ;  /* 0x0000020d16107836 */ /* 0x000fe20000000000 */
[----:B------:R-:W-:-:S04]  /*29ef0*/  @P3 LOP3.LUT R18, R5, R18, RZ, 0xfc, !PT ;  /* 0x0000001205123212 */ /* 0x000fc800078efcff */
[----:B------:R-:W-:-:S04]  /*29f00*/  LOP3.LUT R5, R16, 0x2d, RZ, 0xc0, !PT ;  /* 0x0000002d10057812 */ /* 0x000fc800078ec0ff */
[----:B------:R-:W-:Y:S02]  /*29f10*/  ISETP.GE.U32.AND P4, PT, R5, 0x1e, PT ;  /* 0x0000001e0500780c */ /* 0x000fe40003f86070 */
[----:B------:R-:W-:Y:S02]  /*29f20*/  LEA.HI R17, R16, -R21, RZ, 0x1a ;  /* 0x8000001510117211 */ /* 0x000fe400078fd0ff */
[----:B------:R-:W-:Y:S02]  /*29f30*/  LOP3.LUT R19, R19, 0x7, RZ, 0xc0, !PT ;  /* 0x0000000713137812 */ /* 0x000fe400078ec0ff */
[----:B------:R-:W-:Y:S01]  /*29f40*/  @P0 LOP3.LUT R16, R7, 0x3f, RZ, 0x3c, !PT ;  /* 0x0000003f07100812 */ /* 0x000fe200078e3cff */
[----:B------:R-:W-:Y:S02]  /*29f50*/  IMAD R30, R17, 0x8, R0 ;  /* 0x00000008111e7824 */ /* 0x000fe400078e0200 */
[----:B------:R1:W-:Y:S02]  /*29f60*/  STG.E.64 desc[UR4][R2.64+0xb00], R18 ;  /* 0x000b001202007986 */ /* 0x0003e4000c101b04 */
[----:B-1----:R-:W-:-:S02]  /*29f70*/  VIADD R18, R22, 0x230 ;  /* 0x0000023016127836 */ /* 0x002fc40000000000 */
[----:B------:R1:W-:Y:S03]  /*29f80*/  STG.E.64 desc[UR4][R2.64+0xa00], R28 ;  /* 0x000a001c02007986 */ /* 0x0003e6000c101b04 */
[----:B------:R-:W-:-:S05]  /*29f90*/  LEA.HI R19, R18, -R21, RZ, 0x1a ;  /* 0x8000001512137211 */ /* 0x000fca00078fd0ff */
[----:B-1----:R-:W-:Y:S01]  /*29fa0*/  IMAD R28, R19, 0x8, R0 ;  /* 0x00000008131c7824 */ /* 0x002fe200078e0200 */
[C---:B--2---:R-:W-:Y:S01]  /*29fb0*/  @P0 SHF.L.U64.HI R31, R8.reuse, 0x1, R9 ;  /* 0x00000001081f0819 */ /* 0x044fe20000010209 */
[----:B------:R-:W-:Y:S01]  /*29fc0*/  @P0 IMAD.SHL.U32 R9, R8, 0x2, RZ ;  /* 0x0000000208090824 */ /* 0x000fe200078e00ff */
[-CC-:B0-----:R-:W-:Y:S02]  /*29fd0*/  SHF.R.U64 R20, R12, R7.reuse, R13.reuse ;  /* 0x000000070c147219 */ /* 0x181fe4000000120d */
[----:B------:R-:W-:Y:S02]  /*29fe0*/  SHF.R.U32.HI R23, RZ, R7, R13 ;  /* 0x00000007ff177219 */ /* 0x000fe4000001160d */
[CC--:B------:R-:W-:Y:S01]  /*29ff0*/  @P0 SHF.L.U32 R7, R9.reuse, R16.reuse, RZ ;  /* 0x0000001009070219 */ /* 0x0c0fe200000006ff */
[----:B------:R-:W2:Y:S01]  /*2a000*/  @P4 LDL.64 R12, [R30+0x8] ;  /* 0x000008001e0c4983 */ /* 0x000ea20000100a00 */
[----:B------:R-:W-:-:S03]  /*2a010*/  @P0 SHF.L.U64.HI R16, R9, R16, R31 ;  /* 0x0000001009100219 */ /* 0x000fc6000001021f */
[----:B------:R-:W2:Y:S01]  /*2a020*/  LDL.64 R8, [R30] ;  /* 0x000000001e087983 */ /* 0x000ea20000100a00 */
[----:B------:R-:W-:Y:S02]  /*2a030*/  @P0 LOP3.LUT R20, R7, R20, RZ, 0xfc, !PT ;  /* 0x0000001407140212 */ /* 0x000fe400078efcff */
[----:B------:R-:W-:-:S04]  /*2a040*/  LOP3.LUT R7, R18, 0x30, RZ, 0xc0, !PT ;  /* 0x0000003012077812 */ /* 0x000fc800078ec0ff */
[----:B------:R-:W-:Y:S02]  /*2a050*/  ISETP.GE.U32.AND P3, PT, R7, 0x1e, PT ;  /* 0x0000001e0700780c */ /* 0x000fe40003f66070 */
[C---:B---3--:R-:W-:Y:S01]  /*2a060*/  @P1 SHF.L.U64.HI R17, R26.reuse, 0x1, R27 ;  /* 0x000000011a111819 */ /* 0x048fe2000001021b */
[----:B------:R-:W-:Y:S01]  /*2a070*/  @P1 IMAD.SHL.U32 R27, R26, 0x2, RZ ;  /* 0x000000021a1b1824 */ /* 0x000fe200078e00ff */
[-CC-:B----4-:R-:W-:Y:S02]  /*2a080*/  SHF.R.U64 R24, R24, R4.reuse, R25.reuse ;  /* 0x0000000418187219 */ /* 0x190fe40000001219 */
[----:B------:R-:W-:Y:S02]  /*2a090*/  SHF.R.U32.HI R25, RZ, R4, R25 ;  /* 0x00000004ff197219 */ /* 0x000fe40000011619 */
[----:B------:R-:W-:Y:S02]  /*2a0a0*/  @P1 LOP3.LUT R4, R4, 0x3f, RZ, 0x3c, !PT ;  /* 0x0000003f04041812 */ /* 0x000fe400078e3cff */
[----:B------:R-:W-:-:S03]  /*2a0b0*/  @P0 LOP3.LUT R23, R16, R23, RZ, 0xfc, !PT ;  /* 0x0000001710170212 */ /* 0x000fc600078efcff */
[----:B------:R-:W3:Y:S01]  /*2a0c0*/  @P3 LDL.64 R18, [R28+0x8] ;  /* 0x000008001c123983 */ /* 0x000ee20000100a00 */
[----:B------:R-:W-:-:S03]  /*2a0d0*/  @P1 SHF.L.U64.HI R26, R27, R4, R17 ;  /* 0x000000041b1a1219 */ /* 0x000fc60000010211 */
[----:B------:R0:W4:Y:S01]  /*2a0e0*/  LDL.64 R16, [R28] ;  /* 0x000000001c107983 */ /* 0x0001220000100a00 */
[----:B------:R-:W-:Y:S01]  /*2a0f0*/  @P1 SHF.L.U32 R29, R27, R4, RZ ;  /* 0x000000041b1d1219 */ /* 0x000fe200000006ff */
[----:B------:R-:W-:Y:S01]  /*2a100*/  VIADD R4, R22, 0x253 ;  /* 0x0000025316047836 */ /* 0x000fe20000000000 */
[----:B------:R-:W-:-:S04]  /*2a110*/  LOP3.LUT R27, R23, 0x7, RZ, 0xc0, !PT ;  /* 0x00000007171b7812 */ /* 0x000fc800078ec0ff */
[C---:B------:R-:W-:Y:S02]  /*2a120*/  LEA.HI R23, R4.reuse, -R21, RZ, 0x1a ;  /* 0x8000001504177211 */ /* 0x040fe400078fd0ff */
[----:B------:R-:W-:Y:S02]  /*2a130*/  LOP3.LUT R4, R4, 0x33, RZ, 0xc0, !PT ;  /* 0x0000003304047812 */ /* 0x000fe400078ec0ff */
[----:B------:R-:W-:Y:S01]  /*2a140*/  @P1 LOP3.LUT R25, R26, R25, RZ, 0xfc, !PT ;  /* 0x000000191a191212 */ /* 0x000fe200078efcff */
[----:B------:R-:W-:Y:S01]  /*2a150*/  IMAD.MOV.U32 R26, RZ, RZ, R20 ;  /* 0x000000ffff1a7224 */ /* 0x000fe200078e0014 */
[----:B------:R-:W-:Y:S01]  /*2a160*/  @P1 LOP3.LUT R24, R29, R24, RZ, 0xfc, !PT ;  /* 0x000000181d181212 */ /* 0x000fe200078efcff */
[C---:B------:R-:W-:Y:S01]  /*2a170*/  @P2 IMAD.SHL.U32 R29, R10.reuse, 0x2, RZ ;  /* 0x000000020a1d2824 */ /* 0x040fe200078e00ff */
[----:B------:R-:W-:Y:S02]  /*2a180*/  @P2 SHF.L.U64.HI R11, R10, 0x1, R11 ;  /* 0x000000010a0b2819 */ /* 0x000fe4000001020b */
[----:B------:R-:W-:Y:S01]  /*2a190*/  ISETP.GE.U32.AND P0, PT, R4, 0x1e, PT ;  /* 0x0000001e0400780c */ /* 0x000fe20003f06070 */
[----:B------:R-:W-:Y:S01]  /*2a1a0*/  IMAD R20, R23, 0x8, R0 ;  /* 0x0000000817147824 */ /* 0x000fe200078e0200 */
[----:B------:R-:W-:Y:S01]  /*2a1b0*/  @P2 LOP3.LUT R10, R6, 0x3f, RZ, 0x3c, !PT ;  /* 0x0000003f060a2812 */ /* 0x000fe200078e3cff */
[----:B------:R1:W-:Y:S01]  /*2a1c0*/  STG.E.64 desc[UR4][R2.64+0xc00], R26 ;  /* 0x000c001a02007986 */ /* 0x0003e2000c101b04 */
[----:B------:R-:W-:Y:S01]  /*2a1d0*/  SHF.R.U64 R23, R14, R6, R15 ;  /* 0x000000060e177219 */ /* 0x000fe2000000120f */
[----:B------:R-:W-:Y:S01]  /*2a1e0*/  VIADD R14, R22, 0x276 ;  /* 0x00000276160e7836 */ /* 0x000fe20000000000 */
[----:B------:R-:W-:-:S02]  /*2a1f0*/  LOP3.LUT R25, R25, 0x7, RZ, 0xc0, !PT ;  /* 0x0000000719197812 */ /* 0x000fc400078ec0ff */
[----:B-1----:R-:W-:Y:S02]  /*2a200*/  SHF.R.U32.HI R26, RZ, R6, R15 ;  /* 0x00000006ff1a7219 */ /* 0x002fe4000001160f */
[CC--:B------:R-:W-:Y:S02]  /*2a210*/  @P2 SHF.L.U32 R6, R29.reuse, R10.reuse, RZ ;  /* 0x0000000a1d062219 */ /* 0x0c0fe400000006ff */
[----:B------:R-:W-:Y:S02]  /*2a220*/  @P2 SHF.L.U64.HI R15, R29, R10, R11 ;  /* 0x0000000a1d0f2219 */ /* 0x000fe4000001020b */
[----:B------:R-:W4:Y:S01]  /*2a230*/  LDL.64 R10, [R20] ;  /* 0x00000000140a7983 */ /* 0x000f220000100a00 */
[----:B------:R-:W-:Y:S02]  /*2a240*/  @P2 LOP3.LUT R23, R6, R23, RZ, 0xfc, !PT ;  /* 0x0000001706172212 */ /* 0x000fe400078efcff */
[----:B------:R-:W-:Y:S02]  /*2a250*/  LOP3.LUT R6, R14, 0x36, RZ, 0xc0, !PT ;  /* 0x000000360e067812 */ /* 0x000fe400078ec0ff */
[----:B------:R-:W-:-:S02]  /*2a260*/  @P2 LOP3.LUT R26, R15, R26, RZ, 0xfc, !PT ;  /* 0x0000001a0f1a2212 */ /* 0x000fc400078efcff */
[----:B------:R-:W-:Y:S02]  /*2a270*/  LEA.HI R27, R14, -R21, RZ, 0x1a ;  /* 0x800000150e1b7211 */ /* 0x000fe400078fd0ff */
[----:B------:R1:W4:Y:S01]  /*2a280*/  @P0 LDL.64 R14, [R20+0x8] ;  /* 0x00000800140e0983 */ /* 0x0003220000100a00 */
[----:B------:R-:W-:-:S03]  /*2a290*/  ISETP.GE.U32.AND P1, PT, R6, 0x1e, PT ;  /* 0x0000001e0600780c */ /* 0x000fc60003f26070 */
[----:B------:R1:W-:Y:S01]  /*2a2a0*/  STG.E.64 desc[UR4][R2.64+0xd00], R24 ;  /* 0x000d001802007986 */ /* 0x0003e2000c101b04 */
[----:B0-----:R-:W-:Y:S01]  /*2a2b0*/  IMAD R28, R27, 0x8, R0 ;  /* 0x000000081b1c7824 */ /* 0x001fe200078e0200 */
[----:B-1----:R-:W-:Y:S01]  /*2a2c0*/  LOP3.LUT R25, R26, 0x7, RZ, 0xc0, !PT ;  /* 0x000000071a197812 */ /* 0x002fe200078ec0ff */
[----:B------:R-:W-:-:S07]  /*2a2d0*/  IMAD.MOV.U32 R24, RZ, RZ, R23 ;  /* 0x000000ffff187224 */ /* 0x000fce00078e0017 */
[----:B------:R-:W4:Y:S04]  /*2a2e0*/  @P1 LDL.64 R26, [R28+0x8] ;  /* 0x000008001c1a1983 */ /* 0x000f280000100a00 */
[----:B------:R0:W-:Y:S04]  /*2a2f0*/  STG.E.64 desc[UR4][R2.64+0xe00], R24 ;  /* 0x000e001802007986 */ /* 0x0001e8000c101b04 */
[----:B0-----:R3:W4:Y:S01]  /*2a300*/  LDL.64 R24, [R28] ;  /* 0x000000001c187983 */ /* 0x0017220000100a00 */
[C---:B--2---:R-:W-:Y:S01]  /*2a310*/  @P4 SHF.L.U64.HI R13, R12.reuse, 0x1, R13 ;  /* 0x000000010c0d4819 */ /* 0x044fe2000001020d */
[----:B------:R-:W-:Y:S01]  /*2a320*/  @P4 IMAD.SHL.U32 R12, R12, 0x2, RZ ;  /* 0x000000020c0c4824 */ /* 0x000fe200078e00ff */
[----:B------:R-:W-:-:S02]  /*2a330*/  SHF.R.U64 R8, R8, R5, R9 ;  /* 0x0000000508087219 */ /* 0x000fc40000001209 */
[----:B------:R-:W-:Y:S02]  /*2a340*/  SHF.R.U32.HI R9, RZ, R5, R9 ;  /* 0x00000005ff097219 */ /* 0x000fe40000011609 */
[----:B------:R-:W-:-:S04]  /*2a350*/  @P4 LOP3.LUT R5, R5, 0x3f, RZ, 0x3c, !PT ;  /* 0x0000003f05054812 */ /* 0x000fc800078e3cff */
[CC--:B------:R-:W-:Y:S02]  /*2a360*/  @P4 SHF.L.U64.HI R20, R12.reuse, R5.reuse, R13 ;  /* 0x000000050c144219 */ /* 0x0c0fe4000001020d */
[----:B------:R-:W-:Y:S01]  /*2a370*/  @P4 SHF.L.U32 R5, R12, R5, RZ ;  /* 0x000000050c054219 */ /* 0x000fe200000006ff */
[----:B------:R-:W-:-:S03]  /*2a380*/  VIADD R12, R22, 0x299 ;  /* 0x00000299160c7836 */ /* 0x000fc60000000000 */
[----:B------:R-:W-:Y:S02]  /*2a390*/  @P4 LOP3.LUT R8, R5, R8, RZ, 0xfc, !PT ;  /* 0x0000000805084212 */ /* 0x000fe400078efcff */
[C---:B------:R-:W-:Y:S02]  /*2a3a0*/  LOP3.LUT R5, R12.reuse, 0x39, RZ, 0xc0, !PT ;  /* 0x000000390c057812 */ /* 0x040fe400078ec0ff */
[----:B------:R-:W-:Y:S02]  /*2a3b0*/  LEA.HI R13, R12, -R21, RZ, 0x1a ;  /* 0x800000150c0d7211 */ /* 0x000fe400078fd0ff */
[----:B------:R-:W-:Y:S02]  /*2a3c0*/  ISETP.GE.U32.AND P2, PT, R5, 0x1e, PT ;  /* 0x0000001e0500780c */ /* 0x000fe40003f46070 */
[----:B------:R-:W-:Y:S01]  /*2a3d0*/  @P4 LOP3.LUT R9, R20, R9, RZ, 0xfc, !PT ;  /* 0x0000000914094212 */ /* 0x000fe200078efcff */
[----:B------:R-:W-:Y:S01]  /*2a3e0*/  IMAD R20, R13, 0x8, R0 ;  /* 0x000000080d147824 */ /* 0x000fe200078e0200 */
[C---:B---3--:R-:W-:Y:S01]  /*2a3f0*/  @P3 SHF.L.U64.HI R28, R18.reuse, 0x1, R19 ;  /* 0x00000001121c3819 */ /* 0x048fe20000010213 */
[----:B------:R-:W-:Y:S01]  /*2a400*/  @P3 IMAD.SHL.U32 R18, R18, 0x2, RZ ;  /* 0x0000000212123824 */ /* 0x000fe200078e00ff */
[----:B----4-:R-:W-:-:S02]  /*2a410*/  SHF.R.U64 R12, R16, R7, R17 ;  /* 0x00000007100c7219 */ /* 0x010fc40000001211 */
[----:B------:R-:W-:Y:S02]  /*2a420*/  SHF.R.U32.HI R13, RZ, R7, R17 ;  /* 0x00000007ff0d7219 */ /* 0x000fe40000011611 */
[----:B------:R-:W-:Y:S02]  /*2a430*/  LOP3.LUT R9, R9, 0x7, RZ, 0xc0, !PT ;  /* 0x0000000709097812 */ /* 0x000fe400078ec0ff */
[----:B------:R-:W-:Y:S01]  /*2a440*/  @P3 LOP3.LUT R7, R7, 0x3f, RZ, 0x3c, !PT ;  /* 0x0000003f07073812 */ /* 0x000fe200078e3cff */
[----:B------:R-:W2:Y:S03]  /*2a450*/  @P2 LDL.64 R16, [R20+0x8] ;  /* 0x0000080014102983 */ /* 0x000ea60000100a00 */
[CC--:B------:R-:W-:Y:S01]  /*2a460*/  @P3 SHF.L.U64.HI R28, R18.reuse, R7.reuse, R28 ;  /* 0x00000007121c3219 */ /* 0x0c0fe2000001021c */
[----:B------:R0:W-:Y:S01]  /*2a470*/  STG.E.64 desc[UR4][R2.64+0xf00], R8 ;  /* 0x000f000802007986 */ /* 0x0001e2000c101b04 */
[----:B------:R-:W-:Y:S01]  /*2a480*/  @P3 SHF.L.U32 R7, R18, R7, RZ ;  /* 0x0000000712073219 */ /* 0x000fe200000006ff */
[----:B------:R-:W-:-:S03]  /*2a490*/  VIADD R18, R22, 0x2bc ;  /* 0x000002bc16127836 */ /* 0x000fc60000000000 */
[----:B------:R-:W-:Y:S02]  /*2a4a0*/  @P3 LOP3.LUT R12, R7, R12, RZ, 0xfc, !PT ;  /* 0x0000000c070c3212 */ /* 0x000fe400078efcff */
[----:B------:R-:W-:Y:S01]  /*2a4b0*/  LOP3.LUT R7, R18, 0x3c, RZ, 0xc0, !PT ;  /* 0x0000003c12077812 */ /* 0x000fe200078ec0ff */
[----:B0-----:R0:W3:Y:S01]  /*2a4c0*/  LDL.64 R8, [R20] ;  /* 0x0000000014087983 */ /* 0x0010e20000100a00 */
[----:B------:R-:W-:Y:S02]  /*2a4d0*/  @P3 LOP3.LUT R13, R28, R13, RZ, 0xfc, !PT ;  /* 0x0000000d1c0d3212 */ /* 0x000fe400078efcff */
[----:B------:R-:W-:Y:S02]  /*2a4e0*/  LEA.HI R19, R18, -R21, RZ, 0x1a ;  /* 0x8000001512137211 */ /* 0x000fe400078fd0ff */
[----:B------:R-:W-:Y:S02]  /*2a4f0*/  ISETP.GE.U32.AND P3, PT, R7, 0x1e, PT ;  /* 0x0000001e0700780c */ /* 0x000fe40003f66070 */
[----:B------:R-:W-:Y:S01]  /*2a500*/  LOP3.LUT R13, R13, 0x7, RZ, 0xc0, !PT ;  /* 0x000000070d0d7812 */ /* 0x000fe200078ec0ff */
[----:B------:R-:W-:-:S04]  /*2a510*/  IMAD R28, R19, 0x8, R0 ;  /* 0x00000008131c7824 */ /* 0x000fc800078e0200 */
[----:B------:R1:W-:Y:S01]  /*2a520*/  STG.E.64 desc[UR4][R2.64+0x1000], R12 ;  /* 0x0010000c02007986 */ /* 0x0003e2000c101b04 */
[-CC-:B------:R-:W-:Y:S02]  /*2a530*/  SHF.R.U64 R18, R10, R4.reuse, R11.reuse ;  /* 0x000000040a127219 */ /* 0x180fe4000000120b */
[----:B------:R-:W-:-:S03]  /*2a540*/  SHF.R.U32.HI R19, RZ, R4, R11 ;  /* 0x00000004ff137219 */ /* 0x000fc6000001160b */
[----:B------:R-:W4:Y:S04]  /*2a550*/  @P3 LDL.64 R10, [R28+0x8] ;  /* 0x000008001c0a3983 */ /* 0x000f280000100a00 */
[----:B-1----:R1:W4:Y:S01]  /*2a560*/  LDL.64 R12, [R28] ;  /* 0x000000001c0c7983 */ /* 0x0023220000100a00 */
[----:B------:R-:W-:Y:S01]  /*2a570*/  @P0 IMAD.SHL.U32 R23, R14, 0x2, RZ ;  /* 0x000000020e170824 */ /* 0x000fe200078e00ff */
[----:B------:R-:W-:Y:S01]  /*2a580*/  @P0 LOP3.LUT R4, R4, 0x3f, RZ, 0x3c, !PT ;  /* 0x0000003f04040812 */ /* 0x000fe200078e3cff */
[----:B0-----:R-:W-:Y:S01]  /*2a590*/  VIADD R20, R22, 0x2df ;  /* 0x000002df16147836 */ /* 0x001fe20000000000 */
[----:B------:R-:W-:Y:S02]  /*2a5a0*/  @P0 SHF.L.U64.HI R14, R14, 0x1, R15 ;  /* 0x000000010e0e0819 */ /* 0x000fe4000001020f */
[----:B------:R-:W-:-:S04]  /*2a5b0*/  @P0 SHF.L.U32 R15, R23, R4, RZ ;  /* 0x00000004170f0219 */ /* 0x000fc800000006ff */
[----:B------:R-:W-:Y:S02]  /*2a5c0*/  @P0 LOP3.LUT R18, R15, R18, RZ, 0xfc, !PT ;  /* 0x000000120f120212 */ /* 0x000fe400078efcff */
[----:B------:R-:W-:Y:S02]  /*2a5d0*/  LEA.HI R15, R20, -R21, RZ, 0x1a ;  /* 0x80000015140f7211 */ /* 0x000fe400078fd0ff */
[----:B------:R-:W-:-:S03]  /*2a5e0*/  @P0 SHF.L.U64.HI R14, R23, R4, R14 ;  /* 0x00000004170e0219 */ /* 0x000fc6000001020e */
[----:B------:R-:W-:Y:S01]  /*2a5f0*/  IMAD R29, R15, 0x8, R0 ;  /* 0x000000080f1d7824 */ /* 0x000fe200078e0200 */
[----:B------:R-:W-:-:S04]  /*2a600*/  @P0 LOP3.LUT R19, R14, R19, RZ, 0xfc, !PT ;  /* 0x000000130e130212 */ /* 0x000fc800078efcff */
[----:B------:R-:W4:Y:S01]  /*2a610*/  LDL.64 R14, [R29] ;  /* 0x000000001d0e7983 */ /* 0x000f220000100a00 */
[-C--:B------:R-:W-:Y:S02]  /*2a620*/  SHF.R.U64 R4, R24, R6.reuse, R25 ;  /* 0x0000000618047219 */ /* 0x080fe40000001219 */
[C---:B------:R-:W-:Y:S01]  /*2a630*/  @P1 SHF.L.U64.HI R24, R26.reuse, 0x1, R27 ;  /* 0x000000011a181819 */ /* 0x040fe2000001021b */
[----:B------:R-:W-:Y:S01]  /*2a640*/  @P1 IMAD.SHL.U32 R27, R26, 0x2, RZ ;  /* 0x000000021a1b1824 */ /* 0x000fe200078e00ff */
[----:B------:R-:W-:Y:S02]  /*2a650*/  SHF.R.U32.HI R23, RZ, R6, R25 ;  /* 0x00000006ff177219 */ /* 0x000fe40000011619 */
[----:B------:R-:W-:-:S04]  /*2a660*/  @P1 LOP3.LUT R6, R6, 0x3f, RZ, 0x3c, !PT ;  /* 0x0000003f06061812 */ /* 0x000fc800078e3cff */
[CC--:B------:R-:W-:Y:S02]  /*2a670*/  @P1 SHF.L.U64.HI R26, R27.reuse, R6.reuse, R24 ;  /* 0x000000061b1a1219 */ /* 0x0c0fe40000010218 */
[----:B------:R0:W4:Y:S01]  /*2a680*/  LDL.64 R24, [R29+0x8] ;  /* 0x000008001d187983 */ /* 0x0001220000100a00 */
[----:B------:R-:W-:Y:S01]  /*2a690*/  @P1 SHF.L.U32 R31, R27, R6, RZ ;  /* 0x000000061b1f1219 */ /* 0x000fe200000006ff */
[----:B-1----:R-:W-:-:S03]  /*2a6a0*/  VIADD R28, R22, 0x302 ;  /* 0x00000302161c7836 */ /* 0x002fc60000000000 */
[----:B------:R-:W-:Y:S02]  /*2a6b0*/  @P1 LOP3.LUT R4, R31, R4, RZ, 0xfc, !PT ;  /* 0x000000041f041212 */ /* 0x000fe400078efcff */
[----:B------:R-:W-:Y:S01]  /*2a6c0*/  @P1 LOP3.LUT R23, R26, R23, RZ, 0xfc, !PT ;  /* 0x000000171a171212 */ /* 0x000fe200078efcff */
[----:B------:R-:W-:Y:S02]  /*2a6d0*/  IMAD.MOV.U32 R26, RZ, RZ, R18 ;  /* 0x000000ffff1a7224 */ /* 0x000fe400078e0012 */
[----:B------:R-:W-:Y:S01]  /*2a6e0*/  IMAD.MOV.U32 R18, RZ, RZ, R4 ;  /* 0x000000ffff127224 */ /* 0x000fe200078e0004 */
[----:B------:R-:W-:Y:S02]  /*2a6f0*/  LOP3.LUT R4, R28, 0x22, RZ, 0xc0, !PT ;  /* 0x000000221c047812 */ /* 0x000fe400078ec0ff */
[----:B------:R-:W-:Y:S02]  /*2a700*/  LOP3.LUT R27, R19, 0x7, RZ, 0xc0, !PT ;  /* 0x00000007131b7812 */ /* 0x000fe400078ec0ff */
[----:B------:R-:W-:-:S02]  /*2a710*/  LOP3.LUT R19, R23, 0x7, RZ, 0xc0, !PT ;  /* 0x0000000717137812 */ /* 0x000fc400078ec0ff */
[----:B------:R-:W-:Y:S01]  /*2a720*/  ISETP.GE.U32.AND P0, PT, R4, 0x1e, PT ;  /* 0x0000001e0400780c */ /* 0x000fe20003f06070 */
[----:B------:R1:W-:Y:S04]  /*2a730*/  STG.E.64 desc[UR4][R2.64+0x1100], R26 ;  /* 0x0011001a02007986 */ /* 0x0003e8000c101b04 */
[----:B------:R0:W-:Y:S01]  /*2a740*/  STG.E.64 desc[UR4][R2.64+0x1200], R18 ;  /* 0x0012001202007986 */ /* 0x0001e2000c101b04 */
[C---:B--2---:R-:W-:Y:S01]  /*2a750*/  @P2 IMAD.SHL.U32 R30, R16.reuse, 0x2, RZ ;  /* 0x00000002101e2824 */ /* 0x044fe200078e00ff */
[----:B------:R-:W-:Y:S02]  /*2a760*/  @P2 SHF.L.U64.HI R17, R16, 0x1, R17 ;  /* 0x0000000110112819 */ /* 0x000fe40000010211 */
[-CC-:B---3--:R-:W-:Y:S01]  /*2a770*/  SHF.R.U64 R23, R8, R5.reuse, R9.reuse ;  /* 0x0000000508177219 */ /* 0x188fe20000001209 */
[----:B------:R-:W-:Y:S01]  /*2a780*/  VIADD R8, R22, 0x325 ;  /* 0x0000032516087836 */ /* 0x000fe20000000000 */
[----:B------:R-:W-:-:S02]  /*2a790*/  SHF.R.U32.HI R6, RZ, R5, R9 ;  /* 0x00000005ff067219 */ /* 0x000fc40000011609 */
[----:B------:R-:W-:Y:S02]  /*2a7a0*/  @P2 LOP3.LUT R5, R5, 0x3f, RZ, 0x3c, !PT ;  /* 0x0000003f05052812 */ /* 0x000fe400078e3cff */
[----:B------:R-:W-:Y:S02]  /*2a7b0*/  LEA.HI R9, R28, -R21, RZ, 0x1a ;  /* 0x800000151c097211 */ /* 0x000fe400078fd0ff */
[CC--:B------:R-:W-:Y:S02]  /*2a7c0*/  @P2 SHF.L.U32 R16, R30.reuse, R5.reuse, RZ ;  /* 0x000000051e102219 */ /* 0x0c0fe400000006ff */
[----:B------:R-:W-:Y:S01]  /*2a7d0*/  @P2 SHF.L.U64.HI R17, R30, R5, R17 ;  /* 0x000000051e112219 */ /* 0x000fe20000010211 */
[----:B------:R-:W-:Y:S01]  /*2a7e0*/  IMAD R28, R9, 0x8, R0 ;  /* 0x00000008091c7824 */ /* 0x000fe200078e0200 */
[C---:B------:R-:W-:Y:S02]  /*2a7f0*/  LOP3.LUT R5, R8.reuse, 0x25, RZ, 0xc0, !PT ;  /* 0x0000002508057812 */ /* 0x040fe400078ec0ff */
[----:B-1----:R-:W-:-:S02]  /*2a800*/  LEA.HI R27, R8, -R21, RZ, 0x1a ;  /* 0x80000015081b7211 */ /* 0x002fc400078fd0ff */
[----:B------:R-:W-:Y:S01]  /*2a810*/  ISETP.GE.U32.AND P1, PT, R5, 0x1e, PT ;  /* 0x0000001e0500780c */ /* 0x000fe20003f26070 */
[----:B------:R-:W2:Y:S01]  /*2a820*/  @P0 LDL.64 R8, [R28+0x8] ;  /* 0x000008001c080983 */ /* 0x000ea20000100a00 */
[----:B------:R-:W-:Y:S02]  /*2a830*/  @P2 LOP3.LUT R23, R16, R23, RZ, 0xfc, !PT ;  /* 0x0000001710172212 */ /* 0x000fe400078efcff */
[----:B------:R-:W-:Y:S02]  /*2a840*/  @P2 LOP3.LUT R6, R17, R6, RZ, 0xfc, !PT ;  /* 0x0000000611062212 */ /* 0x000fe400078efcff */
[----:B------:R-:W3:Y:S01]  /*2a850*/  LDL.64 R16, [R28] ;  /* 0x000000001c107983 */ /* 0x000ee20000100a00 */
[----:B------:R-:W-:Y:S01]  /*2a860*/  IMAD R27, R27, 0x8, R0 ;  /* 0x000000081b1b7824 */ /* 0x000fe200078e0200 */
[----:B0-----:R-:W-:Y:S02]  /*2a870*/  LOP3.LUT R19, R6, 0x7, RZ, 0xc0, !PT ;  /* 0x0000000706137812 */ /* 0x001fe400078ec0ff */
[----:B----4-:R-:W-:-:S02]  /*2a880*/  SHF.R.U64 R6, R12, R7, R13 ;  /* 0x000000070c067219 */ /* 0x010fc4000000120d */
[----:B------:R-:W-:Y:S02]  /*2a890*/  SHF.R.U32.HI R26, RZ, R7, R13 ;  /* 0x00000007ff1a7219 */ /* 0x000fe4000001160d */
[----:B------:R-:W4:Y:S01]  /*2a8a0*/  LDL.64 R12, [R27] ;  /* 0x000000001b0c7983 */ /* 0x000f220000100a00 */
[----:B------:R-:W-:Y:S01]  /*2a8b0*/  IMAD.MOV.U32 R18, RZ, RZ, R23 ;  /* 0x000000ffff127224 */ /* 0x000fe200078e0017 */
[C---:B------:R-:W-:Y:S01]  /*2a8c0*/  @P3 SHF.L.U64.HI R23, R10.reuse, 0x1, R11 ;  /* 0x000000010a173819 */ /* 0x040fe2000001020b */
[----:B------:R-:W-:Y:S02]  /*2a8d0*/  @P3 IMAD.SHL.U32 R30, R10, 0x2, RZ ;  /* 0x000000020a1e3824 */ /* 0x000fe400078e00ff */
[----:B------:R0:W4:Y:S01]  /*2a8e0*/  @P1 LDL.64 R10, [R27+0x8] ;  /* 0x000008001b0a1983 */ /* 0x0001220000100a00 */
[----:B------:R-:W-:-:S03]  /*2a8f0*/  @P3 LOP3.LUT R7, R7, 0x3f, RZ, 0x3c, !PT ;  /* 0x0000003f07073812 */ /* 0x000fc600078e3cff */
[----:B------:R1:W-:Y:S01]  /*2a900*/  STG.E.64 desc[UR4][R2.64+0x1300], R18 ;  /* 0x0013001202007986 */ /* 0x0003e2000c101b04 */
[CC--:B------:R-:W-:Y:S02]  /*2a910*/  @P3 SHF.L.U64.HI R23, R30.reuse, R7.reuse, R23 ;  /* 0x000000071e173219 */ /* 0x0c0fe40000010217 */
[----:B------:R-:W-:Y:S02]  /*2a920*/  @P3 SHF.L.U32 R7, R30, R7, RZ ;  /* 0x000000071e073219 */ /* 0x000fe400000006ff */
[----:B------:R-:W-:Y:S01]  /*2a930*/  @P3 LOP3.LUT R26, R23, R26, RZ, 0xfc, !PT ;  /* 0x0000001a171a3212 */ /* 0x000fe200078efcff */
[----:B-1----:R-:W-:Y:S01]  /*2a940*/  VIADD R18, R22, 0x348 ;  /* 0x0000034816127836 */ /* 0x002fe20000000000 */
[----:B------:R-:W-:-:S04]  /*2a950*/  LOP3.LUT R19, R20, 0x3f, RZ, 0xc0, !PT ;  /* 0x0000003f14137812 */ /* 0x000fc800078ec0ff */
[----:B------:R-:W-:Y:S02]  /*2a960*/  LOP3.LUT R23, R18, 0x28, RZ, 0xc0, !PT ;  /* 0x0000002812177812 */ /* 0x000fe400078ec0ff */
[----:B------:R-:W-:Y:S02]  /*2a970*/  @P3 LOP3.LUT R6, R7, R6, RZ, 0xfc, !PT ;  /* 0x0000000607063212 */ /* 0x000fe400078efcff */
[----:B------:R-:W-:Y:S02]  /*2a980*/  ISETP.GE.U32.AND P2, PT, R23, 0x1e, PT ;  /* 0x0000001e1700780c */ /* 0x000fe40003f46070 */
[----:B------:R-:W-:Y:S01]  /*2a990*/  LOP3.LUT R7, R26, 0x7, RZ, 0xc0, !PT ;  /* 0x000000071a077812 */ /* 0x000fe200078ec0ff */
[----:B------:R-:W-:Y:S01]  /*2a9a0*/  VIADD R26, R22, 0x36b ;  /* 0x0000036b161a7836 */ /* 0x000fe20000000000 */
[----:B------:R-:W-:Y:S02]  /*2a9b0*/  IADD3 R29, PT, PT, -R19, 0x40, RZ ;  /* 0x00000040131d7810 */ /* 0x000fe40007ffe1ff */
[----:B0-----:R-:W-:-:S02]  /*2a9c0*/  LEA.HI R27, R18, -R21, RZ, 0x1a ;  /* 0x80000015121b7211 */ /* 0x001fc400078fd0ff */
[-CC-:B------:R-:W-:Y:S02]  /*2a9d0*/  SHF.R.U64 R18, R14, R19.reuse, R15.reuse ;  /* 0x000000130e127219 */ /* 0x180fe4000000120f */
[----:B------:R-:W-:Y:S02]  /*2a9e0*/  SHF.R.U32.HI R14, RZ, R19, R15 ;  /* 0x00000013ff0e7219 */ /* 0x000fe4000001160f */
[CC--:B------:R-:W-:Y:S02]  /*2a9f0*/  SHF.L.U32 R19, R24.reuse, R29.reuse, RZ ;  /* 0x0000001d18137219 */ /* 0x0c0fe400000006ff */
[----:B------:R-:W-:Y:S01]  /*2aa00*/  SHF.L.U64.HI R29, R24, R29, R25 ;  /* 0x0000001d181d7219 */ /* 0x000fe20000010219 */
[--C-:B------:R-:W-:Y:S01]  /*2aa10*/  IMAD R27, R27, 0x8, R0.reuse ;  /* 0x000000081b1b7824 */ /* 0x100fe200078e0200 */
[C---:B------:R-:W-:Y:S02]  /*2aa20*/  LEA.HI R25, R26.reuse, -R21, RZ, 0x1a ;  /* 0x800000151a197211 */ /* 0x040fe400078fd0ff */
[----:B------:R-:W-:Y:S01]  /*2aa30*/  LOP3.LUT R18, R19, R18, RZ, 0xfc, !PT ;  /* 0x0000001213127212 */ /* 0x000fe200078efcff */
[----:B------:R0:W-:Y:S01]  /*2aa40*/  STG.E.64 desc[UR4][R2.64+0x1400], R6 ;  /* 0x0014000602007986 */ /* 0x0001e2000c101b04 */
[----:B------:R-:W-:Y:S01]  /*2aa50*/  LOP3.LUT R20, R26, 0x2b, RZ, 0xc0, !PT ;  /* 0x0000002b1a147812 */ /* 0x000fe200078ec0ff */
[----:B------:R-:W-:Y:S01]  /*2aa60*/  IMAD R28, R25, 0x8, R0 ;  /* 0x00000008191c7824 */ /* 0x000fe200078e0200 */
[----:B------:R-:W-:-:S02]  /*2aa70*/  LOP3.LUT R19, R14, 0x7, R29, 0xf8, !PT ;  /* 0x000000070e137812 */ /* 0x000fc400078ef81d */
[----:B------:R-:W-:Y:S01]  /*2aa80*/  ISETP.GE.U32.AND P4, PT, R20, 0x1e, PT ;  /* 0x0000001e1400780c */ /* 0x000fe20003f86070 */
[----:B------:R-:W4:Y:S04]  /*2aa90*/  LDL.64 R14, [R27] ;  /* 0x000000001b0e7983 */ /* 0x000f280000100a00 */
[----:B------:R1:W-:Y:S04]  /*2aaa0*/  STG.E.64 desc[UR4][R2.64+0x1500], R18 ;  /* 0x0015001202007986 */ /* 0x0003e8000c101b04 */
[----:B0-----:R-:W4:Y:S04]  /*2aab0*/  @P2 LDL.64 R6, [R27+0x8] ;  /* 0x000008001b062983 */ /* 0x001f280000100a00 */
[----:B------:R-:W4:Y:S04]  /*2aac0*/  @P4 LDL.64 R24, [R28+0x8] ;  /* 0x000008001c184983 */ /* 0x000f280000100a00 */
[----:B-1----:R0:W4:Y:S02]  /*2aad0*/  LDL.64 R18, [R28] ;  /* 0x000000001c127983 */ /* 0x0021240000100a00 */
[----:B0-----:R-:W-:-:S02]  /*2aae0*/  VIADD R28, R22, 0x38e ;  /* 0x0000038e161c7836 */ /* 0x001fc40000000000 */
[----:B--2---:R-:W-:Y:S01]  /*2aaf0*/  @P0 IMAD.SHL.U32 R29, R8, 0x2, RZ ;  /* 0x00000002081d0824 */ /* 0x004fe200078e00ff */
[-CC-:B---3--:R-:W-:Y:S02]  /*2ab00*/  SHF.R.U64 R16, R16, R4.reuse, R17.reuse ;  /* 0x0000000410107219 */ /* 0x188fe40000001211 */
[----:B------:R-:W-:Y:S02]  /*2ab10*/  SHF.R.U32.HI R17, RZ, R4, R17 ;  /* 0x00000004ff117219 */ /* 0x000fe40000011611 */
[----:B------:R-:W-:Y:S02]  /*2ab20*/  @P0 LOP3.LUT R4, R4, 0x3f, RZ, 0x3c, !PT ;  /* 0x0000003f04040812 */ /* 0x000fe400078e3cff */
[----:B------:R-:W-:Y:S02]  /*2ab30*/  @P0 SHF.L.U64.HI R8, R8, 0x1, R9 ;  /* 0x0000000108080819 */ /* 0x000fe40000010209 */
[----:B------:R-:W-:Y:S02]  /*2ab40*/  @P0 SHF.L.U32 R9, R29, R4, RZ ;  /* 0x000000041d090219 */ /* 0x000fe400000006ff */
[----:B----4-:R-:W-:-:S02]  /*2ab50*/  SHF.R.U64 R12, R12, R5, R13 ;  /* 0x000000050c0c7219 */ /* 0x010fc4000000120d */
[----:B------:R-:W-:Y:S02]  /*2ab60*/  SHF.R.U32.HI R26, RZ, R5, R13 ;  /* 0x00000005ff1a7219 */ /* 0x000fe4000001160d */
[----:B------:R-:W-:Y:S02]  /*2ab70*/  LOP3.LUT R13, R28, 0x2e, RZ, 0xc0, !PT ;  /* 0x0000002e1c0d7812 */ /* 0x000fe400078ec0ff */
[----:B------:R-:W-:Y:S02]  /*2ab80*/  @P0 SHF.L.U64.HI R4, R29, R4, R8 ;  /* 0x000000041d040219 */ /* 0x000fe40000010208 */
[----:B------:R-:W-:Y:S02]  /*2ab90*/  @P0 LOP3.LUT R16, R9, R16, RZ, 0xfc, !PT ;  /* 0x0000001009100212 */ /* 0x000fe400078efcff */
[C---:B------:R-:W-:Y:S01]  /*2aba0*/  @P1 SHF.L.U64.HI R8, R10.reuse, 0x1, R11 ;  /* 0x000000010a081819 */ /* 0x040fe2000001020b */
[----:B------:R-:W-:Y:S01]  /*2abb0*/  @P1 IMAD.SHL.U32 R10, R10, 0x2, RZ ;  /* 0x000000020a0a1824 */ /* 0x000fe200078e00ff */
[----:B------:R-:W-:-:S02]  /*2abc0*/  LEA.HI R9, R28, -R21, RZ, 0x1a ;  /* 0x800000151c097211 */ /* 0x000fc400078fd0ff */
[----:B------:R-:W-:Y:S02]  /*2abd0*/  ISETP.GE.U32.AND P3, PT, R13, 0x1e, PT ;  /* 0x0000001e0d00780c */ /* 0x000fe40003f66070 */
[----:B------:R-:W-:Y:S01]  /*2abe0*/  @P1 LOP3.LUT R5, R5, 0x3f, RZ, 0x3c, !PT ;  /* 0x0000003f05051812 */ /* 0x000fe200078e3cff */
[----:B------:R-:W-:-:S03]  /*2abf0*/  IMAD R27, R9, 0x8, R0 ;  /* 0x00000008091b7824 */ /* 0x000fc600078e0200 */
[----:B------:R-:W-:Y:S02]  /*2ac00*/  @P1 SHF.L.U64.HI R9, R10, R5, R8 ;  /* 0x000000050a091219 */ /* 0x000fe40000010208 */
[----:B------:R-:W-:Y:S02]  /*2ac10*/  @P0 LOP3.LUT R17, R4, R17, RZ, 0xfc, !PT ;  /* 0x0000001104110212 */ /* 0x000fe400078efcff */
[----:B------:R-:W-:Y:S02]  /*2ac20*/  @P1 LOP3.LUT R26, R9, R26, RZ, 0xfc, !PT ;  /* 0x0000001a091a1212 */ /* 0x000fe400078efcff */
[----:B------:R-:W2:Y:S01]  /*2ac30*/  LDL.64 R8, [R27] ;  /* 0x000000001b087983 */ /* 0x000ea20000100a00 */
[----:B------:R-:W-:-:S03]  /*2ac40*/  @P1 SHF.L.U32 R11, R10, R5, RZ ;  /* 0x000000050a0b1219 */ /* 0x000fc600000006ff */
[----:B------:R0:W3:Y:S01]  /*2ac50*/  @P3 LDL.64 R4, [R27+0x8] ;  /* 0x000008001b043983 */ /* 0x0000e20000100a00 */
[----:B------:R-:W-:Y:S02]  /*2ac60*/  @P1 LOP3.LUT R12, R11, R12, RZ, 0xfc, !PT ;  /* 0x0000000c0b0c1212 */ /* 0x000fe400078efcff */
[----:B------:R-:W-:Y:S01]  /*2ac70*/  LOP3.LUT R11, R26, 0x7, RZ, 0xc0, !PT ;  /* 0x000000071a0b7812 */ /* 0x000fe200078ec0ff */
[----:B------:R-:W-:Y:S02]  /*2ac80*/  VIADD R26, R22, 0x3b1 ;  /* 0x000003b1161a7836 */ /* 0x000fe40000000000 */
[----:B------:R-:W-:-:S05]  /*2ac90*/  IMAD.MOV.U32 R10, RZ, RZ, R12 ;  /* 0x000000ffff0a7224 */ /* 0x000fca00078e000c */
[----:B------:R1:W-:Y:S01]  /*2aca0*/  STG.E.64 desc[UR4][R2.64+0x1700], R10 ;  /* 0x0017000a02007986 */ /* 0x0003e2000c101b04 */
[C---:B------:R-:W-:Y:S02]  /*2acb0*/  LEA.HI R29, R26.reuse, -R21, RZ, 0x1a ;  /* 0x800000151a1d7211 */ /* 0x040fe400078fd0ff */
[----:B------:R-:W-:Y:S02]  /*2acc0*/  @P2 LOP3.LUT R28, R23, 0x3f, RZ, 0x3c, !PT ;  /* 0x0000003f171c2812 */ /* 0x000fe400078e3cff */
[----:B-1----:R-:W-:-:S04]  /*2acd0*/  LOP3.LUT R10, R26, 0x31, RZ, 0xc0, !PT ;  /* 0x000000311a0a7812 */ /* 0x002fc800078ec0ff */
[----:B------:R-:W-:Y:S01]  /*2ace0*/  ISETP.GE.U32.AND P0, PT, R10, 0x1e, PT ;  /* 0x0000001e0a00780c */ /* 0x000fe20003f06070 */
[C---:B0-----:R-:W-:Y:S01]  /*2acf0*/  @P2 IMAD.SHL.U32 R27, R6.reuse, 0x2, RZ ;  /* 0x00000002061b2824 */ /* 0x041fe200078e00ff */
[----:B------:R-:W-:Y:S01]  /*2ad00*/  @P2 SHF.L.U64.HI R26, R6, 0x1, R7 ;  /* 0x00000001061a2819 */ /* 0x000fe20000010207 */
[----:B------:R-:W-:Y:S01]  /*2ad10*/  IMAD R12, R29, 0x8, R0 ;  /* 0x000000081d0c7824 */ /* 0x000fe200078e0200 */
[----:B------:R-:W-:Y:S02]  /*2ad20*/  LOP3.LUT R17, R17, 0x7, RZ, 0xc0, !PT ;  /* 0x0000000711117812 */ /* 0x000fe400078ec0ff */
[-C--:B------:R-:W-:Y:S02]  /*2ad30*/  SHF.R.U64 R7, R14, R23.reuse, R15 ;  /* 0x000000170e077219 */ /* 0x080fe4000000120f */
[----:B------:R-:W-:Y:S02]  /*2ad40*/  @P2 SHF.L.U32 R6, R27, R28, RZ ;  /* 0x0000001c1b062219 */ /* 0x000fe400000006ff */
[----:B------:R-:W-:Y:S01]  /*2ad50*/  SHF.R.U64 R11, R18, R20, R19 ;  /* 0x00000014120b7219 */ /* 0x000fe20000001213 */
[----:B------:R-:W-:Y:S01]  /*2ad60*/  VIADD R18, R22, 0x3d4 ;  /* 0x000003d416127836 */ /* 0x000fe20000000000 */
[----:B------:R-:W-:Y:S01]  /*2ad70*/  SHF.R.U32.HI R23, RZ, R23, R15 ;  /* 0x00000017ff177219 */ /* 0x000fe2000001160f */
[----:B------:R0:W-:Y:S01]  /*2ad80*/  STG.E.64 desc[UR4][R2.64+0x1600], R16 ;  /* 0x0016001002007986 */ /* 0x0001e2000c101b04 */
[----:B------:R-:W-:-:S02]  /*2ad90*/  @P2 LOP3.LUT R7, R6, R7, RZ, 0xfc, !PT ;  /* 0x0000000706072212 */ /* 0x000fc400078efcff */
[----:B------:R-:W-:Y:S01]  /*2ada0*/  LOP3.LUT R6, R18, 0x34, RZ, 0xc0, !PT ;  /* 0x0000003412067812 */ /* 0x000fe200078ec0ff */
[----:B------:R-:W4:Y:S01]  /*2adb0*/  LDL.64 R14, [R12] ;  /* 0x000000000c0e7983 */ /* 0x000f220000100a00 */
[----:B------:R-:W-:Y:S02]  /*2adc0*/  @P2 SHF.L.U64.HI R28, R27, R28, R26 ;  /* 0x0000001c1b1c2219 */ /* 0x000fe4000001021a */
[----:B------:R-:W-:Y:S02]  /*2add0*/  ISETP.GE.U32.AND P1, PT, R6, 0x1e, PT ;  /* 0x0000001e0600780c */ /* 0x000fe40003f26070 */
[----:B------:R-:W-:Y:S01]  /*2ade0*/  @P4 SHF.L.U64.HI R27, R24, 0x1, R25 ;  /* 0x00000001181b4819 */ /* 0x000fe20000010219 */
[----:B0-----:R-:W4:Y:S01]  /*2adf0*/  @P0 LDL.64 R16, [R12+0x8] ;  /* 0x000008000c100983 */ /* 0x001f220000100a00 */
[----:B------:R-:W-:Y:S01]  /*2ae00*/  LEA.HI R25, R18, -R21, RZ, 0x1a ;  /* 0x8000001512197211 */ /* 0x000fe200078fd0ff */
[----:B------:R-:W-:Y:S01]  /*2ae10*/  @P4 IMAD.SHL.U32 R24, R24, 0x2, RZ ;  /* 0x0000000218184824 */ /* 0x000fe200078e00ff */
[----:B------:R-:W-:-:S02]  /*2ae20*/  SHF.R.U32.HI R26, RZ, R20, R19 ;  /* 0x00000014ff1a7219 */ /* 0x000fc40000011613 */
[----:B------:R-:W-:Y:S01]  /*2ae30*/  @P4 LOP3.LUT R19, R20, 0x3f, RZ, 0x3c, !PT ;  /* 0x0000003f14134812 */ /* 0x000fe200078e3cff */
[----:B------:R-:W-:Y:S01]  /*2ae40*/  IMAD R20, R25, 0x8, R0 ;  /* 0x0000000819147824 */ /* 0x000fe200078e0200 */
[----:B------:R-:W-:Y:S02]  /*2ae50*/  @P2 LOP3.LUT R23, R28, R23, RZ, 0xfc, !PT ;  /* 0x000000171c172212 */ /* 0x000fe400078efcff */
[CC--:B------:R-:W-:Y:S02]  /*2ae60*/  @P4 SHF.L.U64.HI R27, R24.reuse, R19.reuse, R27 ;  /* 0x00000013181b4219 */ /* 0x0c0fe4000001021b */
[----:B------:R-:W-:Y:S02]  /*2ae70*/  @P4 SHF.L.U32 R28, R24, R19, RZ ;  /* 0x00000013181c4219 */ /* 0x000fe400000006ff */
[----:B------:R-:W4:Y:S04]  /*2ae80*/  LDL.64 R24, [R20] ;  /* 0x0000000014187983 */ /* 0x000f280000100a00 */
[----:B------:R0:W4:Y:S01]  /*2ae90*/  @P1 LDL.64 R18, [R20+0x8] ;  /* 0x0000080014121983 */ /* 0x0001220000100a00 */
[----:B------:R-:W-:Y:S01]  /*2aea0*/  @P4 LOP3.LUT R26, R27, R26, RZ, 0xfc, !PT ;  /* 0x0000001a1b1a4212 */ /* 0x000fe200078efcff */
[----:B0-----:R-:W-:Y:S01]  /*2aeb0*/  VIADD R20, R22, 0x3f7 ;  /* 0x000003f716147836 */ /* 0x001fe20000000000 */
[----:B------:R-:W-:-:S02]  /*2aec0*/  @P4 LOP3.LUT R11, R28, R11, RZ, 0xfc, !PT ;  /* 0x0000000b1c0b4212 */ /* 0x000fc400078efcff */
[-CC-:B--2---:R-:W-:Y:S02]  /*2aed0*/  SHF.R.U64 R12, R8, R13.reuse, R9.reuse ;  /* 0x0000000d080c7219 */ /* 0x184fe40000001209 */
[----:B------:R-:W-:Y:S02]  /*2aee0*/  SHF.R.U32.HI R8, RZ, R13, R9 ;  /* 0x0000000dff087219 */ /* 0x000fe40000011609 */
[C---:B---3--:R-:W-:Y:S01]  /*2aef0*/  @P3 SHF.L.U64.HI R9, R4.reuse, 0x1, R5 ;  /* 0x0000000104093819 */ /* 0x048fe20000010205 */
[----:B------:R-:W-:Y:S01]  /*2af00*/  @P3 IMAD.SHL.U32 R4, R4, 0x2, RZ ;  /* 0x0000000204043824 */ /* 0x000fe200078e00ff */
[----:B------:R-:W-:Y:S02]  /*2af10*/  @P3 LOP3.LUT R13, R13, 0x3f, RZ, 0x3c, !PT ;  /* 0x0000003f0d0d3812 */ /* 0x000fe400078e3cff */
[----:B------:R-:W-:Y:S02]  /*2af20*/  LOP3.LUT R5, R23, 0x7, RZ, 0xc0, !PT ;  /* 0x0000000717057812 */ /* 0x000fe400078ec0ff */
[----:B------:R-:W-:-:S02]  /*2af30*/  @P3 SHF.L.U64.HI R9, R4, R13, R9 ;  /* 0x0000000d04093219 */ /* 0x000fc40000010209 */
[----:B------:R-:W-:Y:S01]  /*2af40*/  @P3 SHF.L.U32 R13, R4, R13, RZ ;  /* 0x0000000d040d3219 */ /* 0x000fe200000006ff */
[----:B------:R-:W-:Y:S01]  /*2af50*/  IMAD.MOV.U32 R4, RZ, RZ, R7 ;  /* 0x000000ffff047224 */ /* 0x000fe200078e0007 */
[----:B------:R-:W-:Y:S02]  /*2af60*/  @P3 LOP3.LUT R8, R9, R8, RZ, 0xfc, !PT ;  /* 0x0000000809083212 */ /* 0x000fe400078efcff */
[----:B------:R-:W-:Y:S02]  /*2af70*/  LOP3.LUT R9, R26, 0x7, RZ, 0xc0, !PT ;  /* 0x000000071a097812 */ /* 0x000fe400078ec0ff */
[----:B------:R0:W-:Y:S01]  /*2af80*/  STG.E.64 desc[UR4][R2.64+0x1800], R4 ;  /* 0x0018000402007986 */ /* 0x0001e2000c101b04 */
[----:B------:R-:W-:Y:S01]  /*2af90*/  VIADD R26, R22, 0x41a ;  /* 0x0000041a161a7836 */ /* 0x000fe20000000000 */
[----:B------:R-:W-:Y:S02]  /*2afa0*/  @P3 LOP3.LUT R12, R13, R12, RZ, 0xfc, !PT ;  /* 0x0000000c0d0c3212 */ /* 0x000fe400078efcff */
[----:B------:R-:W-:Y:S01]  /*2afb0*/  LOP3.LUT R13, R8, 0x7, RZ, 0xc0, !PT ;  /* 0x00000007080d7812 */ /* 0x000fe200078ec0ff */
[----:B------:R-:W-:Y:S01]  /*2afc0*/  IMAD.MOV.U32 R8, RZ, RZ, R11 ;  /* 0x000000ffff087224 */ /* 0x000fe200078e000b */
[----:B------:R-:W-:Y:S01]  /*2afd0*/  LEA.HI R7, R20, -R21, RZ, 0x1a ;  /* 0x8000001514077211 */ /* 0x000fe200078fd0ff */
[----:B------:R-:W-:Y:S01]  /*2afe0*/  VIADD R22, R22, 0x43d ;  /* 0x0000043d16167836 */ /* 0x000fe20000000000 */
[----:B0-----:R-:W-:-:S02]  /*2aff0*/  LOP3.LUT R4, R20, 0x37, RZ, 0xc0, !PT ;  /* 0x0000003714047812 */ /* 0x001fc400078ec0ff */
[----:B------:R-:W-:Y:S02]  /*2b000*/  LOP3.LUT R5, R26, 0x3a, RZ, 0xc0, !PT ;  /* 0x0000003a1a057812 */ /* 0x000fe400078ec0ff */
[----:B------:R-:W-:Y:S01]  /*2b010*/  ISETP.GE.U32.AND P2, PT, R4, 0x1e, PT ;  /* 0x0000001e0400780c */ /* 0x000fe20003f46070 */
[----:B------:R0:W-:Y:S01]  /*2b020*/  STG.E.64 desc[UR4][R2.64+0x1900], R8 ;  /* 0x0019000802007986 */ /* 0x0001e2000c101b04 */
[----:B------:R-:W-:Y:S01]  /*2b030*/  ISETP.GE.U32.AND P3, PT, R5, 0x1e, PT ;  /* 0x0000001e0500780c */ /* 0x000fe20003f66070 */
[----:B------:R-:W-:Y:S02]  /*2b040*/  IMAD R23, R7, 0x8, R0 ;  /* 0x0000000807177824 */ /* 0x000fe400078e0200 */
[----:B------:R1:W-:Y:S01]  /*2b050*/  STG.E.64 desc[UR4][R2.64+0x1a00], R12 ;  /* 0x001a000c02007986 */ /* 0x0003e2000c101b04 */
[----:B0-----:R-:W-:Y:S02]  /*2b060*/  LOP3.LUT R8, R22, 0x3d, RZ, 0xc0, !PT ;  /* 0x0000003d16087812 */ /* 0x001fe400078ec0ff */
[----:B------:R-:W-:-:S02]  /*2b070*/  LEA.HI R9, R26, -R21, RZ, 0x1a ;  /* 0x800000151a097211 */ /* 0x000fc400078fd0ff */
[----:B----4-:R-:W-:-:S03]  /*2b080*/  SHF.R.U64 R7, R14, R10, R15 ;  /* 0x0000000a0e077219 */ /* 0x010fc6000000120f */
[----:B-1----:R-:W2:Y:S01]  /*2b090*/  @P2 LDL.64 R12, [R23+0x8] ;  /* 0x00000800170c2983 */ /* 0x002ea20000100a00 */
[----:B------:R-:W-:Y:S02]  /*2b0a0*/  SHF.R.U32.HI R14, RZ, R10, R15 ;  /* 0x0000000aff0e7219 */ /* 0x000fe4000001160f */
[----:B------:R-:W-:Y:S01]  /*2b0b0*/  ISETP.NE.AND P4, PT, R8, 0x1d, PT ;  /* 0x0000001d0800780c */ /* 0x000fe20003f85270 */
[----:B------:R-:W-:Y:S01]  /*2b0c0*/  IMAD R26, R9, 0x8, R0 ;  /* 0x00000008091a7824 */ /* 0x000fe200078e0200 */
[----:B------:R-:W-:Y:S01]  /*2b0d0*/  @P0 LOP3.LUT R10, R10, 0x3f, RZ, 0x3c, !PT ;  /* 0x0000003f0a0a0812 */ /* 0x000fe200078e3cff */
[C---:B------:R-:W-:Y:S01]  /*2b0e0*/  @P0 IMAD.SHL.U32 R11, R16.reuse, 0x2, RZ ;  /* 0x00000002100b0824 */ /* 0x040fe200078e00ff */
[----:B------:R-:W-:Y:S02]  /*2b0f0*/  @P0 SHF.L.U64.HI R15, R16, 0x1, R17 ;  /* 0x00000001100f0819 */ /* 0x000fe40000010211 */
[----:B------:R-:W3:Y:S02]  /*2b100*/  LDL.64 R16, [R23] ;  /* 0x0000000017107983 */ /* 0x000ee40000100a00 */
[----:B------:R-:W-:-:S02]  /*2b110*/  @P0 SHF.L.U64.HI R15, R11, R10, R15 ;  /* 0x0000000a0b0f0219 */ /* 0x000fc4000001020f */
[----:B------:R-:W-:Y:S02]  /*2b120*/  @P0 SHF.L.U32 R20, R11, R10, RZ ;  /* 0x0000000a0b140219 */ /* 0x000fe400000006ff */
[----:B------:R-:W4:Y:S01]  /*2b130*/  @P3 LDL.64 R10, [R26+0x8] ;  /* 0x000008001a0a3983 */ /* 0x000f220000100a00 */
[----:B------:R-:W-:Y:S02]  /*2b140*/  LEA.HI R9, R22, -R21, RZ, 0x1a ;  /* 0x8000001516097211 */ /* 0x000fe400078fd0ff */
[----:B------:R-:W-:Y:S02]  /*2b150*/  @P0 LOP3.LUT R7, R20, R7, RZ, 0xfc, !PT ;  /* 0x0000000714070212 */ /* 0x000fe400078efcff */
[----:B------:R0:W4:Y:S01]  /*2b160*/  LDL.64 R20, [R26] ;  /* 0x000000001a147983 */ /* 0x0001220000100a00 */
[----:B------:R-:W-:Y:S01]  /*2b170*/  @P4 IMAD R28, R9, 0x8, R0 ;  /* 0x00000008091c4824 */ /* 0x000fe200078e0200 */
[----:B------:R-:W-:Y:S01]  /*2b180*/  @P0 LOP3.LUT R14, R15, R14, RZ, 0xfc, !PT ;  /* 0x0000000e0f0e0212 */ /* 0x000fe200078efcff */
[----:B------:R-:W-:Y:S01]  /*2b190*/  @P1 IMAD.SHL.U32 R27, R18, 0x2, RZ ;  /* 0x00000002121b1824 */ /* 0x000fe200078e00ff */
[----:B------:R-:W-:-:S02]  /*2b1a0*/  SHF.R.U64 R24, R24, R6, R25 ;  /* 0x0000000618187219 */ /* 0x000fc40000001219 */
[----:B------:R-:W-:Y:S01]  /*2b1b0*/  SHF.R.U32.HI R15, RZ, R6, R25 ;  /* 0x00000006ff0f7219 */ /* 0x000fe20000011619 */
[----:B------:R-:W4:Y:S01]  /*2b1c0*/  @P4 LDL.64 R22, [R28+0x8] ;  /* 0x000008001c164983 */ /* 0x000f220000100a00 */
[----:B------:R-:W-:-:S03]  /*2b1d0*/  @P1 SHF.L.U64.HI R25, R18, 0x1, R19 ;  /* 0x0000000112191819 */ /* 0x000fc60000010213 */
[----:B------:R-:W4:Y:S01]  /*2b1e0*/  @P4 LDL.64 R18, [R28] ;  /* 0x000000001c124983 */ /* 0x000f220000100a00 */
[----:B------:R-:W-:Y:S01]  /*2b1f0*/  @P1 LOP3.LUT R6, R6, 0x3f, RZ, 0x3c, !PT ;  /* 0x0000003f06061812 */ /* 0x000fe200078e3cff */
[----:B0-----:R-:W-:-:S03]  /*2b200*/  IMAD.MOV.U32 R26, RZ, RZ, R7 ;  /* 0x000000ffff1a7224 */ /* 0x001fc600078e0007 */
[CC--:B------:R-:W-:Y:S02]  /*2b210*/  @P1 SHF.L.U64.HI R30, R27.reuse, R6.reuse, R25 ;  /* 0x000000061b1e1219 */ /* 0x0c0fe40000010219 */
[----:B------:R-:W-:Y:S02]  /*2b220*/  @P1 SHF.L.U32 R25, R27, R6, RZ ;  /* 0x000000061b191219 */ /* 0x000fe400000006ff */
[----:B------:R-:W-:Y:S02]  /*2b230*/  @P2 LOP3.LUT R7, R4, 0x3f, RZ, 0x3c, !PT ;  /* 0x0000003f04072812 */ /* 0x000fe400078e3cff */
[----:B------:R-:W-:Y:S02]  /*2b240*/  @P1 LOP3.LUT R24, R25, R24, RZ, 0xfc, !PT ;  /* 0x0000001819181212 */ /* 0x000fe400078efcff */
[----:B------:R-:W-:Y:S02]  /*2b250*/  @P1 LOP3.LUT R15, R30, R15, RZ, 0xfc, !PT ;  /* 0x0000000f1e0f1212 */ /* 0x000fe400078efcff */
[----:B------:R-:W-:Y:S01]  /*2b260*/  LOP3.LUT R27, R14, 0x7, RZ, 0xc0, !PT ;  /* 0x000000070e1b7812 */ /* 0x000fe200078ec0ff */
[----:B------:R-:W-:Y:S01]  /*2b270*/  IMAD.MOV.U32 R14, RZ, RZ, R24 ;  /* 0x000000ffff0e7224 */ /* 0x000fe200078e0018 */
[----:B------:R-:W-:-:S05]  /*2b280*/  LOP3.LUT R15, R15, 0x7, RZ, 0xc0, !PT ;  /* 0x000000070f0f7812 */ /* 0x000fca00078ec0ff */
[----:B------:R0:W-:Y:S04]  /*2b290*/  STG.E.64 desc[UR4][R2.64+0x1c00], R14 ;  /* 0x001c000e02007986 */ /* 0x0001e8000c101b04 */
[----:B------:R1:W-:Y:S01]  /*2b2a0*/  STG.E.64 desc[UR4][R2.64+0x1b00], R26 ;  /* 0x001b001a02007986 */ /* 0x0003e2000c101b04 */
[C---:B--2---:R-:W-:Y:S01]  /*2b2b0*/  @P2 SHF.L.U64.HI R13, R12.reuse, 0x1, R13 ;  /* 0x000000010c0d2819 */ /* 0x044fe2000001020d */
[----:B------:R-:W-:Y:S01]  /*2b2c0*/  @P2 IMAD.SHL.U32 R12, R12, 0x2, RZ ;  /* 0x000000020c0c2824 */ /* 0x000fe200078e00ff */
[-CC-:B---3--:R-:W-:Y:S02]  /*2b2d0*/  SHF.R.U64 R6, R16, R4.reuse, R17.reuse ;  /* 0x0000000410067219 */ /* 0x188fe40000001211 */
[----:B------:R-:W-:Y:S02]  /*2b2e0*/  SHF.R.U32.HI R4, RZ, R4, R17 ;  /* 0x00000004ff047219 */ /* 0x000fe40000011611 */
[----:B------:R-:W-:-:S02]  /*2b2f0*/  @P2 SHF.L.U64.HI R17, R12, R7, R13 ;  /* 0x000000070c112219 */ /* 0x000fc4000001020d */
[C---:B----4-:R-:W-:Y:S01]  /*2b300*/  @P3 SHF.L.U64.HI R11, R10.reuse, 0x1, R11 ;  /* 0x000000010a0b3819 */ /* 0x050fe2000001020b */
[----:B------:R-:W-:Y:S01]  /*2b310*/  @P3 IMAD.SHL.U32 R10, R10, 0x2, RZ ;  /* 0x000000020a0a3824 */ /* 0x000fe200078e00ff */
[----:B------:R-:W-:Y:S02]  /*2b320*/  @P2 SHF.L.U32 R13, R12, R7, RZ ;  /* 0x000000070c0d2219 */ /* 0x000fe400000006ff */
[----:B------:R-:W-:Y:S02]  /*2b330*/  @P3 LOP3.LUT R7, R5, 0x3f, RZ, 0x3c, !PT ;  /* 0x0000003f05073812 */ /* 0x000fe400078e3cff */
[----:B------:R-:W-:Y:S02]  /*2b340*/  SHF.R.U32.HI R12, RZ, R5, R21 ;  /* 0x00000005ff0c7219 */ /* 0x000fe40000011615 */
[----:B------:R-:W-:Y:S02]  /*2b350*/  @P3 SHF.L.U64.HI R11, R10, R7, R11 ;  /* 0x000000070a0b3219 */ /* 0x000fe4000001020b */
[----:B------:R-:W-:-:S02]  /*2b360*/  SHF.R.U64 R21, R20, R5, R21 ;  /* 0x0000000514157219 */ /* 0x000fc40000001215 */
[----:B0-----:R-:W-:Y:S02]  /*2b370*/  @P3 SHF.L.U32 R14, R10, R7, RZ ;  /* 0x000000070a0e3219 */ /* 0x001fe400000006ff */
[----:B------:R-:W-:Y:S02]  /*2b380*/  @P4 IADD3 R5, PT, PT, -R8, 0x40, RZ ;  /* 0x0000004008054810 */ /* 0x000fe40007ffe1ff */
[----:B------:R-:W-:Y:S02]  /*2b390*/  @P3 LOP3.LUT R12, R11, R12, RZ, 0xfc, !PT ;  /* 0x0000000c0b0c3212 */ /* 0x000fe400078efcff */
[--C-:B------:R-:W-:Y:S02]  /*2b3a0*/  @P4 SHF.R.U64 R11, R18, R8, R19.reuse ;  /* 0x00000008120b4219 */ /* 0x100fe40000001213 */
[----:B------:R-:W-:Y:S02]  /*2b3b0*/  @P2 LOP3.LUT R4, R17, R4, RZ, 0xfc, !PT ;  /* 0x0000000411042212 */ /* 0x000fe400078efcff */
[----:B------:R-:W-:-:S02]  /*2b3c0*/  @P4 SHF.R.U32.HI R19, RZ, R8, R19 ;  /* 0x00000008ff134219 */ /* 0x000fc40000011613 */
[----:B------:R-:W-:Y:S02]  /*2b3d0*/  @P4 SHF.L.U32 R10, R22, R5, RZ ;  /* 0x00000005160a4219 */ /* 0x000fe400000006ff */
[----:B------:R-:W-:Y:S02]  /*2b3e0*/  @P3 LOP3.LUT R21, R14, R21, RZ, 0xfc, !PT ;  /* 0x000000150e153212 */ /* 0x000fe400078efcff */
[----:B------:R-:W-:Y:S02]  /*2b3f0*/  @P4 SHF.L.U64.HI R8, R22, R5, R23 ;  /* 0x0000000516084219 */ /* 0x000fe40000010217 */
[----:B------:R-:W-:Y:S01]  /*2b400*/  LOP3.LUT R7, R4, 0x7, RZ, 0xc0, !PT ;  /* 0x0000000704077812 */ /* 0x000fe200078ec0ff */
[----:B------:R-:W-:Y:S01]  /*2b410*/  IMAD.MOV.U32 R4, RZ, RZ, R21 ;  /* 0x000000ffff047224 */ /* 0x000fe200078e0015 */
[----:B------:R-:W-:Y:S02]  /*2b420*/  @P4 LOP3.LUT R10, R10, R11, RZ, 0xfc, !PT ;  /* 0x0000000b0a0a4212 */ /* 0x000fe400078efcff */
[----:B------:R-:W-:-:S02]  /*2b430*/  @P2 LOP3.LUT R6, R13, R6, RZ, 0xfc, !PT ;  /* 0x000000060d062212 */ /* 0x000fc400078efcff */
[----:B------:R-:W-:Y:S02]  /*2b440*/  LOP3.LUT R5, R12, 0x7, RZ, 0xc0, !PT ;  /* 0x000000070c057812 */ /* 0x000fe400078ec0ff */
        /* <DEDUP_REMOVED lines=11> */
.L_x_39:
        /* <DEDUP_REMOVED lines=11> */
[----:B------:R-:W-:-:S03]  /*2b5b0*/  VIADD R24, R24, -UR6 ;  /* 0x8000000618187c36 */ /* 0x000fc60008000000 */
[----:B------:R-:W5:Y:S04]  /*2b5c0*/  LDG.E.64.CONSTANT R20, desc[UR4][R22.64+0x80] ;  /* 0x0000800416147981 */ /* 0x000f68000c1e9b00 */
[----:B--2---:R0:W-:Y:S04]  /*2b5d0*/  STL.128 [R24], R16 ;  /* 0x0000001018007387 */ /* 0x0041e80000100c00 */
[----:B---3--:R1:W-:Y:S04]  /*2b5e0*/  STL.128 [R24+0x10], R12 ;  /* 0x0000100c18007387 */ /* 0x0083e80000100c00 */
[----:B0-----:R-:W2:Y:S04]  /*2b5f0*/  LDG.E.64.CONSTANT R16, desc[UR4][R22.64+0x40] ;  /* 0x0000400416107981 */ /* 0x001ea8000c1e9b00 */
[----:B------:R-:W2:Y:S04]  /*2b600*/  LDG.E.64.CONSTANT R18, desc[UR4][R22.64+0x48] ;  /* 0x0000480416127981 */ /* 0x000ea8000c1e9b00 */
[----:B----4-:R0:W-:Y:S04]  /*2b610*/  STL.128 [R24+0x20], R8 ;  /* 0x0000200818007387 */ /* 0x0101e80000100c00 */
[----:B-----5:R3:W-:Y:S04]  /*2b620*/  STL.128 [R24+0x30], R4 ;  /* 0x0000300418007387 */ /* 0x0207e80000100c00 */
[----:B-1----:R-:W4:Y:S04]  /*2b630*/  LDG.E.64.CONSTANT R12, desc[UR4][R22.64+0x70] ;  /* 0x00007004160c7981 */ /* 0x002f28000c1e9b00 */
[----:B------:R-:W4:Y:S04]  /*2b640*/  LDG.E.64.CONSTANT R14, desc[UR4][R22.64+0x78] ;  /* 0x00007804160e7981 */ /* 0x000f28000c1e9b00 */
[----:B0-----:R-:W5:Y:S04]  /*2b650*/  LDG.E.64.CONSTANT R8, desc[UR4][R22.64+0x60] ;  /* 0x0000600416087981 */ /* 0x001f68000c1e9b00 */
[----:B---3--:R-:W3:Y:S04]  /*2b660*/  LDG.E.64.CONSTANT R4, desc[UR4][R22.64+0x50] ;  /* 0x0000500416047981 */ /* 0x008ee8000c1e9b00 */
[----:B------:R-:W3:Y:S04]  /*2b670*/  LDG.E.64.CONSTANT R6, desc[UR4][R22.64+0x58] ;  /* 0x0000580416067981 */ /* 0x000ee8000c1e9b00 */
[----:B------:R-:W5:Y:S04]  /*2b680*/  LDG.E.64.CONSTANT R10, desc[UR4][R22.64+0x68] ;  /* 0x00006804160a7981 */ /* 0x000f68000c1e9b00 */
[----:B------:R-:W5:Y:S01]  /*2b690*/  LDG.E.64.CONSTANT R22, desc[UR4][R22.64+0x88] ;  /* 0x0000880416167981 */ /* 0x000f62000c1e9b00 */
[----:B------:R-:W-:-:S05]  /*2b6a0*/  IMAD R26, R0, 0x440, RZ ;  /* 0x00000440001a7824 */ /* 0x000fca00078e02ff */
[C---:B------:R-:W-:Y:S01]  /*2b6b0*/  LEA.HI R27, R26.reuse, -R25, RZ, 0x1a ;  /* 0x800000191a1b7211 */ /* 0x040fe200078fd0ff */
[----:B------:R-:W-:-:S05]  /*2b6c0*/  VIADD R28, R26, 0x44 ;  /* 0x000000441a1c7836 */ /* 0x000fca0000000000 */
[----:B------:R-:W-:Y:S01]  /*2b6d0*/  LEA.HI R29, R28, -R25, RZ, 0x1a ;  /* 0x800000191c1d7211 */ /* 0x000fe200078fd0ff */
[----:B--2---:R0:W-:Y:S02]  /*2b6e0*/  STL.128 [R24+0x40], R16 ;  /* 0x0000401018007387 */ /* 0x0041e40000100c00 */
[C---:B0-----:R-:W-:Y:S02]  /*2b6f0*/  IMAD R16, R27.reuse, 0x8, R24 ;  /* 0x000000081b107824 */ /* 0x041fe400078e0218 */
[----:B------:R-:W-:Y:S02]  /*2b700*/  VIADD R18, R26, 0x66 ;  /* 0x000000661a127836 */ /* 0x000fe40000000000 */
[--C-:B------:R-:W-:Y:S01]  /*2b710*/  IMAD R27, R27, 0x8, R16.reuse ;  /* 0x000000081b1b7824 */ /* 0x100fe200078e0210 */
[----:B----4-:R-:W-:Y:S01]  /*2b720*/  STL.128 [R24+0x70], R12 ;  /* 0x0000700c18007387 */ /* 0x010fe20000100c00 */
[----:B------:R-:W-:-:S03]  /*2b730*/  IMAD R29, R29, 0x8, R16 ;  /* 0x000000081d1d7824 */ /* 0x000fc600078e0210 */
[----:B---3--:R0:W-:Y:S04]  /*2b740*/  STL.128 [R24+0x50], R4 ;  /* 0x0000500418007387 */ /* 0x0081e80000100c00 */
[----:B-----5:R1:W-:Y:S04]  /*2b750*/  STL.128 [R24+0x60], R8 ;  /* 0x0000600818007387 */ /* 0x0203e80000100c00 */
[----:B------:R2:W-:Y:S01]  /*2b760*/  STL.128 [R24+0x80], R20 ;  /* 0x0000801418007387 */ /* 0x0005e20000100c00 */
[----:B0-----:R-:W-:-:S03]  /*2b770*/  LEA.HI R5, R18, -R25, RZ, 0x1a ;  /* 0x8000001912057211 */ /* 0x001fc600078fd0ff */
[----:B------:R-:W3:Y:S04]  /*2b780*/  LDL R17, [R27+0x4] ;  /* 0x000004001b117983 */ /* 0x000ee80000100800 */
[----:B-1----:R-:W3:Y:S01]  /*2b790*/  LDL.64 R10, [R27+0x8] ;  /* 0x000008001b0a7983 */ /* 0x002ee20000100a00 */
[----:B------:R-:W-:Y:S02]  /*2b7a0*/  IMAD R4, R5, 0x8, R16 ;  /* 0x0000000805047824 */ /* 0x000fe400078e0210 */
[----:B------:R-:W-:-:S03]  /*2b7b0*/  VIADD R6, R26, 0x88 ;  /* 0x000000881a067836 */ /* 0x000fc60000000000 */
[----:B------:R-:W4:Y:S04]  /*2b7c0*/  LDL R5, [R4+0x4] ;  /* 0x0000040004057983 */ /* 0x000f280000100800 */
[----:B--2---:R-:W2:Y:S01]  /*2b7d0*/  LDL.64 R22, [R29] ;  /* 0x000000001d167983 */ /* 0x004ea20000100a00 */
[----:B------:R-:W-:-:S03]  /*2b7e0*/  LEA.HI R7, R6, -R25, RZ, 0x1a ;  /* 0x8000001906077211 */ /* 0x000fc600078fd0ff */
[----:B------:R0:W5:Y:S02]  /*2b7f0*/  LDL.64 R18, [R4+0x8] ;  /* 0x0000080004127983 */ /* 0x0001640000100a00 */
[----:B------:R-:W-:Y:S02]  /*2b800*/  IMAD R14, R7, 0x8, R16 ;  /* 0x00000008070e7824 */ /* 0x000fe400078e0210 */
[----:B------:R-:W-:-:S04]  /*2b810*/  VIADD R6, R26, 0xaa ;  /* 0x000000aa1a067836 */ /* 0x000fc80000000000 */
[----:B------:R-:W4:Y:S01]  /*2b820*/  LDL.64 R14, [R14] ;  /* 0x000000000e0e7983 */ /* 0x000f220000100a00 */
[----:B------:R-:W-:-:S05]  /*2b830*/  LEA.HI R7, R6, -R25, RZ, 0x1a ;  /* 0x8000001906077211 */ /* 0x000fca00078fd0ff */
[----:B------:R-:W-:-:S05]  /*2b840*/  IMAD R24, R7, 0x8, R16 ;  /* 0x0000000807187824 */ /* 0x000fca00078e0210 */
[----:B------:R-:W4:Y:S04]  /*2b850*/  LDL R28, [R24+0x4] ;  /* 0x00000400181c7983 */ /* 0x000f280000100800 */
[----:B------:R-:W4:Y:S01]  /*2b860*/  LDL.64 R12, [R24+0x8] ;  /* 0x00000800180c7983 */ /* 0x000f220000100a00 */
[C---:B0-----:R-:W-:Y:S02]  /*2b870*/  VIADD R4, R26.reuse, 0xee ;  /* 0x000000ee1a047836 */ /* 0x041fe40000000000 */
[----:B------:R-:W-:-:S03]  /*2b880*/  VIADD R6, R26, 0xcc ;  /* 0x000000cc1a067836 */ /* 0x000fc60000000000 */
[-C--:B------:R-:W-:Y:S02]  /*2b890*/  LEA.HI R9, R4, -R25.reuse, RZ, 0x1a ;  /* 0x8000001904097211 */ /* 0x080fe400078fd0ff */
[----:B------:R-:W-:-:S03]  /*2b8a0*/  LEA.HI R7, R6, -R25, RZ, 0x1a ;  /* 0x8000001906077211 */ /* 0x000fc600078fd0ff */
[--C-:B------:R-:W-:Y:S02]  /*2b8b0*/  IMAD R27, R9, 0x8, R16.reuse ;  /* 0x00000008091b7824 */ /* 0x100fe400078e0210 */
[----:B------:R-:W-:-:S03]  /*2b8c0*/  IMAD R7, R7, 0x8, R16 ;  /* 0x0000000807077824 */ /* 0x000fc600078e0210 */
[----:B------:R-:W4:Y:S01]  /*2b8d0*/  LDL.64 R8, [R27+0x8] ;  /* 0x000008001b087983 */ /* 0x000f220000100a00 */
[----:B------:R-:W-:-:S03]  /*2b8e0*/  VIADD R30, R26, 0x198 ;  /* 0x000001981a1e7836 */ /* 0x000fc60000000000 */
[----:B------:R-:W4:Y:S04]  /*2b8f0*/  LDL.64 R6, [R7] ;  /* 0x0000000007067983 */ /* 0x000f280000100a00 */
[----:B------:R0:W4:Y:S02]  /*2b900*/  LDL R4, [R27+0x4] ;  /* 0x000004001b047983 */ /* 0x0001240000100800 */
[----:B0-----:R-:W-:-:S05]  /*2b910*/  LEA.HI R27, R30, -R25, RZ, 0x1a ;  /* 0x800000191e1b7211 */ /* 0x001fca00078fd0ff */
[----:B------:R-:W-:Y:S02]  /*2b920*/  IMAD R27, R27, 0x8, R16 ;  /* 0x000000081b1b7824 */ /* 0x000fe400078e0210 */
[----:B------:R-:W-:Y:S01]  /*2b930*/  VIADD R30, R26, 0x1ba ;  /* 0x000001ba1a1e7836 */ /* 0x000fe20000000000 */
[----:B---3--:R-:W-:Y:S02]  /*2b940*/  SHF.L.W.U32.HI R20, R17, 0x1e, R10 ;  /* 0x0000001e11147819 */ /* 0x008fe40000010e0a */
[----:B------:R-:W-:Y:S01]  /*2b950*/  SHF.L.W.U32.HI R17, R10, 0x1e, R11 ;  /* 0x0000001e0a117819 */ /* 0x000fe20000010e0b */
[----:B------:R-:W-:-:S03]  /*2b960*/  IMAD.WIDE.U32 R10, R0, 0x8, R2 ;  /* 0x00000008000a7825 */ /* 0x000fc600078e0002 */
[----:B------:R-:W-:Y:S02]  /*2b970*/  LOP3.LUT R21, R17, 0x3, RZ, 0xc0, !PT ;  /* 0x0000000311157812 */ /* 0x000fe400078ec0ff */
[--C-:B--2---:R-:W-:Y:S02]  /*2b980*/  SHF.R.U32.HI R24, RZ, 0x4, R23.reuse ;  /* 0x00000004ff187819 */ /* 0x104fe40000011617 */
[----:B------:R-:W-:Y:S01]  /*2b990*/  SHF.R.U64 R22, R22, 0x4, R23 ;  /* 0x0000000416167819 */ /* 0x000fe20000001217 */
[----:B------:R4:W-:Y:S01]  /*2b9a0*/  STG.E.64 desc[UR4][R10.64+0x100], R20 ;  /* 0x000100140a007986 */ /* 0x0009e2000c101b04 */
[----:B------:R-:W-:Y:S01]  /*2b9b0*/  LOP3.LUT R23, R24, 0x3, RZ, 0xc0, !PT ;  /* 0x0000000318177812 */ /* 0x000fe200078ec0ff */
[----:B------:R-:W-:Y:S01]  /*2b9c0*/  VIADD R2, R26, 0x110 ;  /* 0x000001101a027836 */ /* 0x000fe20000000000 */
[----:B-----5:R-:W-:Y:S01]  /*2b9d0*/  SHF.L.W.U32.HI R0, R18, 0x1a, R19 ;  /* 0x0000001a12007819 */ /* 0x020fe20000010e13 */
[----:B------:R-:W-:-:S05]  /*2b9e0*/  VIADD R24, R26, 0x132 ;  /* 0x000001321a187836 */ /* 0x000fca0000000000 */
[-C--:B------:R-:W-:Y:S02]  /*2b9f0*/  LEA.HI R17, R24, -R25.reuse, RZ, 0x1a ;  /* 0x8000001918117211 */ /* 0x080fe400078fd0ff */
[----:B----4-:R-:W-:Y:S01]  /*2ba00*/  SHF.L.W.U32.HI R20, R5, 0x1a, R18 ;  /* 0x0000001a05147819 */ /* 0x010fe20000010e12 */
[----:B------:R-:W-:Y:S01]  /*2ba10*/  VIADD R18, R26, 0x154 ;  /* 0x000001541a127836 */ /* 0x000fe20000000000 */
[----:B------:R-:W-:Y:S01]  /*2ba20*/  LEA.HI R5, R2, -R25, RZ, 0x1a ;  /* 0x8000001902057211 */ /* 0x000fe200078fd0ff */
[----:B------:R-:W-:-:S03]  /*2ba30*/  VIADD R24, R26, 0x176 ;  /* 0x000001761a187836 */ /* 0x000fc60000000000 */
[----:B------:R-:W-:Y:S01]  /*2ba40*/  LEA.HI R3, R18, -R25, RZ, 0x1a ;  /* 0x8000001912037211 */ /* 0x000fe200078fd0ff */
[----:B------:R0:W-:Y:S01]  /*2ba50*/  STG.E.64 desc[UR4][R10.64+0x200], R22 ;  /* 0x000200160a007986 */ /* 0x0001e2000c101b04 */
[--C-:B------:R-:W-:Y:S02]  /*2ba60*/  IMAD R18, R5, 0x8, R16.reuse ;  /* 0x0000000805127824 */ /* 0x100fe400078e0210 */
[----:B------:R-:W-:Y:S01]  /*2ba70*/  IMAD R5, R17, 0x8, R16 ;  /* 0x0000000811057824 */ /* 0x000fe200078e0210 */
[--C-:B------:R-:W-:Y:S02]  /*2ba80*/  SHF.R.U64 R2, R14, 0x8, R15.reuse ;  /* 0x000000080e027819 */ /* 0x100fe4000000120f */
[----:B------:R-:W-:Y:S01]  /*2ba90*/  SHF.R.U32.HI R17, RZ, 0x8, R15 ;  /* 0x00000008ff117819 */ /* 0x000fe2000001160f */
[----:B------:R-:W2:Y:S01]  /*2baa0*/  LDL.64 R18, [R18] ;  /* 0x0000000012127983 */ /* 0x000ea20000100a00 */
[----:B------:R-:W-:-:S03]  /*2bab0*/  LOP3.LUT R21, R0, 0x3, RZ, 0xc0, !PT ;  /* 0x0000000300157812 */ /* 0x000fc600078ec0ff */
[----:B------:R-:W3:Y:S01]  /*2bac0*/  LDL.64 R14, [R5+0x8] ;  /* 0x00000800050e7983 */ /* 0x000ee20000100a00 */
[----:B0-----:R-:W-:Y:S01]  /*2bad0*/  LEA.HI R23, R24, -R25, RZ, 0x1a ;  /* 0x8000001918177211 */ /* 0x001fe200078fd0ff */
[--C-:B------:R-:W-:Y:S02]  /*2bae0*/  IMAD R22, R3, 0x8, R16.reuse ;  /* 0x0000000803167824 */ /* 0x100fe400078e0210 */
[----:B------:R0:W4:Y:S02]  /*2baf0*/  LDL R24, [R5+0x4] ;  /* 0x0000040005187983 */ /* 0x0001240000100800 */
[----:B------:R-:W-:Y:S02]  /*2bb00*/  IMAD R0, R23, 0x8, R16 ;  /* 0x0000000817007824 */ /* 0x000fe400078e0210 */
[----:B------:R-:W5:Y:S01]  /*2bb10*/  LDL.64 R22, [R22] ;  /* 0x0000000016167983 */ /* 0x000f620000100a00 */
[----:B------:R-:W-:-:S03]  /*2bb20*/  LOP3.LUT R3, R17, 0x3, RZ, 0xc0, !PT ;  /* 0x0000000311037812 */ /* 0x000fc600078ec0ff */
[----:B------:R1:W-:Y:S04]  /*2bb30*/  STG.E.64 desc[UR4][R10.64+0x300], R20 ;  /* 0x000300140a007986 */ /* 0x0003e8000c101b04 */
[----:B------:R-:W5:Y:S04]  /*2bb40*/  LDL R17, [R0+0x4] ;  /* 0x0000040000117983 */ /* 0x000f680000100800 */
[----:B------:R0:W-:Y:S04]  /*2bb50*/  STG.E.64 desc[UR4][R10.64+0x400], R2 ;  /* 0x000400020a007986 */ /* 0x0001e8000c101b04 */
[----:B-1----:R-:W5:Y:S01]  /*2bb60*/  LDL.64 R20, [R0+0x8] ;  /* 0x0000080000147983 */ /* 0x002f620000100a00 */
[----:B0-----:R-:W-:-:S03]  /*2bb70*/  LEA.HI R5, R30, -R25, RZ, 0x1a ;  /* 0x800000191e057211 */ /* 0x001fc600078fd0ff */
[----:B------:R0:W5:Y:S01]  /*2bb80*/  LDL.64 R2, [R27] ;  /* 0x000000001b027983 */ /* 0x0001620000100a00 */
[----:B------:R-:W-:Y:S01]  /*2bb90*/  SHF.L.W.U32.HI R28, R28, 0x16, R12 ;  /* 0x000000161c1c7819 */ /* 0x000fe20000010e0c */
[----:B------:R-:W-:Y:S01]  /*2bba0*/  IMAD R30, R5, 0x8, R16 ;  /* 0x00000008051e7824 */ /* 0x000fe200078e0210 */
[----:B------:R-:W-:-:S04]  /*2bbb0*/  SHF.L.W.U32.HI R12, R12, 0x16, R13 ;  /* 0x000000160c0c7819 */ /* 0x000fc80000010e0d */
[----:B------:R-:W-:Y:S01]  /*2bbc0*/  LOP3.LUT R29, R12, 0x3, RZ, 0xc0, !PT ;  /* 0x000000030c1d7812 */ /* 0x000fe200078ec0ff */
[----:B------:R-:W5:Y:S04]  /*2bbd0*/  LDL R0, [R30+0x4] ;  /* 0x000004001e007983 */ /* 0x000f680000100800 */
[----:B------:R1:W5:Y:S01]  /*2bbe0*/  LDL.64 R12, [R30+0x8] ;  /* 0x000008001e0c7983 */ /* 0x0003620000100a00 */
[----:B------:R-:W-:Y:S02]  /*2bbf0*/  SHF.L.W.U32.HI R5, R8, 0x12, R9 ;  /* 0x0000001208057819 */ /* 0x000fe40000010e09 */
[--C-:B------:R-:W-:Y:S02]  /*2bc00*/  SHF.R.U64 R6, R6, 0xc, R7.reuse ;  /* 0x0000000c06067819 */ /* 0x100fe40000001207 */
[----:B------:R-:W-:-:S02]  /*2bc10*/  SHF.R.U32.HI R7, RZ, 0xc, R7 ;  /* 0x0000000cff077819 */ /* 0x000fc40000011607 */
[----:B------:R-:W-:Y:S02]  /*2bc20*/  SHF.L.W.U32.HI R4, R4, 0x12, R8 ;  /* 0x0000001204047819 */ /* 0x000fe40000010e08 */
[----:B------:R-:W-:Y:S01]  /*2bc30*/  LOP3.LUT R5, R5, 0x3, RZ, 0xc0, !PT ;  /* 0x0000000305057812 */ /* 0x000fe200078ec0ff */
[----:B------:R-:W-:Y:S01]  /*2bc40*/  STG.E.64 desc[UR4][R10.64+0x500], R28 ;  /* 0x0005001c0a007986 */ /* 0x000fe2000c101b04 */
[----:B------:R-:W-:Y:S01]  /*2bc50*/  LOP3.LUT R7, R7, 0x3, RZ, 0xc0, !PT ;  /* 0x0000000307077812 */ /* 0x000fe200078ec0ff */
[----:B------:R-:W-:Y:S02]  /*2bc60*/  VIADD R32, R26, 0x1dc ;  /* 0x000001dc1a207836 */ /* 0x000fe40000000000 */
[----:B------:R1:W-:Y:S04]  /*2bc70*/  STG.E.64 desc[UR4][R10.64+0x700], R4 ;  /* 0x000700040a007986 */ /* 0x0003e8000c101b04 */
[----:B------:R5:W-:Y:S01]  /*2bc80*/  STG.E.64 desc[UR4][R10.64+0x600], R6 ;  /* 0x000600060a007986 */ /* 0x000be2000c101b04 */
[----:B0-----:R-:W-:Y:S01]  /*2bc90*/  LEA.HI R27, R32, -R25, RZ, 0x1a ;  /* 0x80000019201b7211 */ /* 0x001fe200078fd0ff */
[----:B-1----:R-:W-:-:S05]  /*2bca0*/  VIADD R4, R26, 0x1fe ;  /* 0x000001fe1a047836 */ /* 0x002fca0000000000 */
[----:B------:R-:W-:Y:S01]  /*2bcb0*/  LEA.HI R5, R4, -R25, RZ, 0x1a ;  /* 0x8000001904057211 */ /* 0x000fe200078fd0ff */
[----:B------:R-:W-:-:S05]  /*2bcc0*/  IMAD R27, R27, 0x8, R16 ;  /* 0x000000081b1b7824 */ /* 0x000fca00078e0210 */
[----:B------:R0:W5:Y:S01]  /*2bcd0*/  LDL.64 R8, [R27] ;  /* 0x000000001b087983 */ /* 0x0001620000100a00 */
[----:B--2---:R-:W-:Y:S02]  /*2bce0*/  SHF.R.U32.HI R28, RZ, 0x10, R19 ;  /* 0x00000010ff1c7819 */ /* 0x004fe40000011613 */
[----:B---3--:R-:W-:Y:S02]  /*2bcf0*/  SHF.L.W.U32.HI R15, R14, 0xe, R15 ;  /* 0x0000000e0e0f7819 */ /* 0x008fe40000010e0f */
[----:B------:R-:W-:Y:S02]  /*2bd00*/  SHF.R.U64 R18, R18, 0x10, R19 ;  /* 0x0000001012127819 */ /* 0x000fe40000001213 */
[----:B----4-:R-:W-:Y:S02]  /*2bd10*/  SHF.L.W.U32.HI R14, R24, 0xe, R14 ;  /* 0x0000000e180e7819 */ /* 0x010fe40000010e0e */
[----:B------:R-:W-:Y:S02]  /*2bd20*/  LOP3.LUT R19, R28, 0x3, RZ, 0xc0, !PT ;  /* 0x000000031c137812 */ /* 0x000fe400078ec0ff */
[----:B-----5:R-:W-:-:S02]  /*2bd30*/  SHF.R.U32.HI R24, RZ, 0x14, R23 ;  /* 0x00000014ff187819 */ /* 0x020fc40000011617 */
[----:B------:R-:W-:Y:S02]  /*2bd40*/  SHF.R.U64 R22, R22, 0x14, R23 ;  /* 0x0000001416167819 */ /* 0x000fe40000001217 */
[----:B------:R-:W-:Y:S01]  /*2bd50*/  LOP3.LUT R23, R24, 0x3, RZ, 0xc0, !PT ;  /* 0x0000000318177812 */ /* 0x000fe200078ec0ff */
[----:B------:R1:W-:Y:S01]  /*2bd60*/  STG.E.64 desc[UR4][R10.64+0x800], R18 ;  /* 0x000800120a007986 */ /* 0x0003e2000c101b04 */
[----:B------:R-:W-:-:S03]  /*2bd70*/  LOP3.LUT R15, R15, 0x3, RZ, 0xc0, !PT ;  /* 0x000000030f0f7812 */ /* 0x000fc600078ec0ff */
[----:B------:R2:W-:Y:S01]  /*2bd80*/  STG.E.64 desc[UR4][R10.64+0xa00], R22 ;  /* 0x000a00160a007986 */ /* 0x0005e2000c101b04 */
[----:B------:R-:W-:Y:S02]  /*2bd90*/  SHF.L.W.U32.HI R7, R20, 0xa, R21 ;  /* 0x0000000a14077819 */ /* 0x000fe40000010e15 */
[----:B------:R-:W-:Y:S01]  /*2bda0*/  SHF.L.W.U32.HI R6, R17, 0xa, R20 ;  /* 0x0000000a11067819 */ /* 0x000fe20000010e14 */
[C---:B------:R-:W-:Y:S02]  /*2bdb0*/  VIADD R20, R26.reuse, 0x242 ;  /* 0x000002421a147836 */ /* 0x040fe40000000000 */
[--C-:B------:R-:W-:Y:S01]  /*2bdc0*/  IMAD R17, R5, 0x8, R16.reuse ;  /* 0x0000000805117824 */ /* 0x100fe200078e0210 */
[--C-:B------:R-:W-:Y:S01]  /*2bdd0*/  SHF.R.U32.HI R4, RZ, 0x18, R3.reuse ;  /* 0x00000018ff047819 */ /* 0x100fe20000011603 */
[----:B-1----:R-:W-:Y:S01]  /*2bde0*/  VIADD R18, R26, 0x286 ;  /* 0x000002861a127836 */ /* 0x002fe20000000000 */
[-C--:B------:R-:W-:Y:S01]  /*2bdf0*/  LEA.HI R19, R20, -R25.reuse, RZ, 0x1a ;  /* 0x8000001914137211 */ /* 0x080fe200078fd0ff */
[----:B--2---:R-:W-:Y:S01]  /*2be00*/  VIADD R22, R26, 0x2a8 ;  /* 0x000002a81a167836 */ /* 0x004fe20000000000 */
[----:B------:R-:W-:Y:S01]  /*2be10*/  SHF.R.U64 R20, R2, 0x18, R3 ;  /* 0x0000001802147819 */ /* 0x000fe20000001203 */
[----:B------:R1:W-:Y:S01]  /*2be20*/  STG.E.64 desc[UR4][R10.64+0x900], R14 ;  /* 0x0009000e0a007986 */ /* 0x0003e2000c101b04 */
[----:B------:R-:W-:Y:S01]  /*2be30*/  LOP3.LUT R21, R4, 0x3, RZ, 0xc0, !PT ;  /* 0x0000000304157812 */ /* 0x000fe200078ec0ff */
[----:B------:R-:W-:Y:S01]  /*2be40*/  IMAD R3, R19, 0x8, R16 ;  /* 0x0000000813037824 */ /* 0x000fe200078e0210 */
[-C--:B------:R-:W-:Y:S01]  /*2be50*/  LEA.HI R19, R18, -R25.reuse, RZ, 0x1a ;  /* 0x8000001912137211 */ /* 0x080fe200078fd0ff */
[----:B------:R-:W2:Y:S01]  /*2be60*/  LDL R2, [R17+0x4] ;  /* 0x0000040011027983 */ /* 0x000ea20000100800 */
[----:B------:R-:W-:-:S03]  /*2be70*/  LEA.HI R23, R22, -R25, RZ, 0x1a ;  /* 0x8000001916177211 */ /* 0x000fc600078fd0ff */
[----:B------:R-:W2:Y:S01]  /*2be80*/  LDL.64 R4, [R17+0x8] ;  /* 0x0000080011047983 */ /* 0x000ea20000100a00 */
[----:B------:R-:W-:Y:S01]  /*2be90*/  LOP3.LUT R7, R7, 0x3, RZ, 0xc0, !PT ;  /* 0x0000000307077812 */ /* 0x000fe200078ec0ff */
[----:B-1----:R-:W-:Y:S02]  /*2bea0*/  VIADD R14, R26, 0x264 ;  /* 0x000002641a0e7836 */ /* 0x002fe40000000000 */
[----:B------:R1:W-:Y:S01]  /*2beb0*/  STG.E.64 desc[UR4][R10.64+0xc00], R20 ;  /* 0x000c00140a007986 */ /* 0x0003e2000c101b04 */
[--C-:B------:R-:W-:Y:S02]  /*2bec0*/  IMAD R22, R19, 0x8, R16.reuse ;  /* 0x0000000813167824 */ /* 0x100fe400078e0210 */
[----:B------:R-:W-:Y:S01]  /*2bed0*/  IMAD R30, R23, 0x8, R16 ;  /* 0x00000008171e7824 */ /* 0x000fe200078e0210 */
[----:B------:R-:W-:Y:S01]  /*2bee0*/  LEA.HI R15, R14, -R25, RZ, 0x1a ;  /* 0x800000190e0f7211 */ /* 0x000fe200078fd0ff */
[----:B------:R3:W-:Y:S01]  /*2bef0*/  STG.E.64 desc[UR4][R10.64+0xb00], R6 ;  /* 0x000b00060a007986 */ /* 0x0007e2000c101b04 */
[----:B------:R-:W-:-:S02]  /*2bf00*/  SHF.L.W.U32.HI R14, R0, 0x6, R12 ;  /* 0x00000006000e7819 */ /* 0x000fc40000010e0c */
[----:B------:R-:W-:Y:S01]  /*2bf10*/  SHF.L.W.U32.HI R12, R12, 0x6, R13 ;  /* 0x000000060c0c7819 */ /* 0x000fe20000010e0d */
[----:B0-----:R-:W-:Y:S01]  /*2bf20*/  IMAD R27, R15, 0x8, R16 ;  /* 0x000000080f1b7824 */ /* 0x001fe200078e0210 */
[----:B------:R-:W4:Y:S01]  /*2bf30*/  LDL.64 R28, [R30+0x8] ;  /* 0x000008001e1c7983 */ /* 0x000f220000100a00 */
[----:B-1----:R-:W-:-:S03]  /*2bf40*/  VIADD R20, R26, 0x2ec ;  /* 0x000002ec1a147836 */ /* 0x002fc60000000000 */
[----:B------:R-:W5:Y:S01]  /*2bf50*/  LDL.64 R22, [R22] ;  /* 0x0000000016167983 */ /* 0x000f620000100a00 */
[----:B------:R-:W-:-:S03]  /*2bf60*/  VIADD R0, R26, 0x2ca ;  /* 0x000002ca1a007836 */ /* 0x000fc60000000000 */
[----:B---3--:R0:W3:Y:S01]  /*2bf70*/  LDL.64 R6, [R3] ;  /* 0x0000000003067983 */ /* 0x0080e20000100a00 */
[-C--:B------:R-:W-:Y:S01]  /*2bf80*/  LEA.HI R13, R20, -R25.reuse, RZ, 0x1a ;  /* 0x80000019140d7211 */ /* 0x080fe200078fd0ff */
[----:B------:R-:W-:Y:S02]  /*2bf90*/  VIADD R20, R26, 0x30e ;  /* 0x0000030e1a147836 */ /* 0x000fe40000000000 */
[----:B------:R-:W3:Y:S02]  /*2bfa0*/  LDL.64 R18, [R27+0x8] ;  /* 0x000008001b127983 */ /* 0x000ee40000100a00 */
[--C-:B------:R-:W-:Y:S01]  /*2bfb0*/  IMAD R31, R13, 0x8, R16.reuse ;  /* 0x000000080d1f7824 */ /* 0x100fe200078e0210 */
[-C--:B0-----:R-:W-:Y:S01]  /*2bfc0*/  LEA.HI R3, R0, -R25.reuse, RZ, 0x1a ;  /* 0x8000001900037211 */ /* 0x081fe200078fd0ff */
[----:B------:R-:W3:Y:S01]  /*2bfd0*/  LDL R24, [R27+0x4] ;  /* 0x000004001b187983 */ /* 0x000ee20000100800 */
[----:B------:R-:W-:Y:S02]  /*2bfe0*/  LOP3.LUT R15, R12, 0x3, RZ, 0xc0, !PT ;  /* 0x000000030c0f7812 */ /* 0x000fe400078ec0ff */
[----:B------:R-:W-:Y:S01]  /*2bff0*/  LEA.HI R21, R20, -R25, RZ, 0x1a ;  /* 0x8000001914157211 */ /* 0x000fe200078fd0ff */
[----:B------:R-:W3:Y:S01]  /*2c000*/  LDL R0, [R31+0x4] ;  /* 0x000004001f007983 */ /* 0x000ee20000100800 */
[----:B------:R-:W-:-:S03]  /*2c010*/  IMAD R3, R3, 0x8, R16 ;  /* 0x0000000803037824 */ /* 0x000fc600078e0210 */
[----:B------:R-:W3:Y:S01]  /*2c020*/  LDL.64 R12, [R31+0x8] ;  /* 0x000008001f0c7983 */ /* 0x000ee20000100a00 */
[----:B------:R-:W-:-:S03]  /*2c030*/  IMAD R21, R21, 0x8, R16 ;  /* 0x0000000815157824 */ /* 0x000fc600078e0210 */
[----:B------:R0:W3:Y:S04]  /*2c040*/  LDL R17, [R30+0x4] ;  /* 0x000004001e117983 */ /* 0x0000e80000100800 */
[----:B------:R1:W-:Y:S04]  /*2c050*/  STG.E.64 desc[UR4][R10.64+0xd00], R14 ;  /* 0x000d000e0a007986 */ /* 0x0003e8000c101b04 */
[----:B------:R-:W3:Y:S04]  /*2c060*/  LDL.64 R20, [R21] ;  /* 0x0000000015147983 */ /* 0x000ee80000100a00 */
[----:B-1----:R1:W3:Y:S01]  /*2c070*/  LDL.64 R14, [R3] ;  /* 0x00000000030e7983 */ /* 0x0022e20000100a00 */
[----:B------:R-:W-:-:S02]  /*2c080*/  SHF.R.U64 R8, R8, 0x1c, R9 ;  /* 0x0000001c08087819 */ /* 0x000fc40000001209 */
[----:B------:R-:W-:-:S04]  /*2c090*/  SHF.R.U32.HI R9, RZ, 0x1c, R9 ;  /* 0x0000001cff097819 */ /* 0x000fc80000011609 */
[----:B------:R-:W-:-:S05]  /*2c0a0*/  LOP3.LUT R9, R9, 0x3, RZ, 0xc0, !PT ;  /* 0x0000000309097812 */ /* 0x000fca00078ec0ff */
[----:B------:R4:W-:Y:S01]  /*2c0b0*/  STG.E.64 desc[UR4][R10.64+0xe00], R8 ;  /* 0x000e00080a007986 */ /* 0x0009e2000c101b04 */
[C---:B0-----:R-:W-:Y:S02]  /*2c0c0*/  VIADD R30, R26.reuse, 0x374 ;  /* 0x000003741a1e7836 */ /* 0x041fe40000000000 */
[----:B------:R-:W-:Y:S01]  /*2c0d0*/  VIADD R32, R26, 0x396 ;  /* 0x000003961a207836 */ /* 0x000fe20000000000 */
[----:B--2---:R-:W-:Y:S02]  /*2c0e0*/  SHF.L.W.U32.HI R2, R2, 0x2, R4 ;  /* 0x0000000202027819 */ /* 0x004fe40000010e04 */
[----:B------:R-:W-:-:S04]  /*2c0f0*/  SHF.L.W.U32.HI R4, R4, 0x2, R5 ;  /* 0x0000000204047819 */ /* 0x000fc80000010e05 */
[----:B-1----:R-:W-:-:S05]  /*2c100*/  LOP3.LUT R3, R4, 0x3, RZ, 0xc0, !PT ;  /* 0x0000000304037812 */ /* 0x002fca00078ec0ff */
[----:B------:R0:W-:Y:S01]  /*2c110*/  STG.E.64 desc[UR4][R10.64+0xf00], R2 ;  /* 0x000f00020a007986 */ /* 0x0001e2000c101b04 */
[----:B----4-:R-:W-:Y:S02]  /*2c120*/  SHF.L.W.U32.HI R8, R28, 0x18, R29 ;  /* 0x000000181c087819 */ /* 0x010fe40000010e1d */
[----:B-----5:R-:W-:Y:S01]  /*2c130*/  SHF.R.U32.HI R9, RZ, 0x6, R23 ;  /* 0x00000006ff097819 */ /* 0x020fe20000011617 */
[----:B0-----:R-:W-:Y:S01]  /*2c140*/  VIADD R2, R26, 0x330 ;  /* 0x000003301a027836 */ /* 0x001fe20000000000 */
[--C-:B---3--:R-:W-:Y:S02]  /*2c150*/  SHF.R.U32.HI R5, RZ, 0x2, R7.reuse ;  /* 0x00000002ff057819 */ /* 0x108fe40000011607 */
[----:B------:R-:W-:Y:S02]  /*2c160*/  SHF.R.U64 R6, R6, 0x2, R7 ;  /* 0x0000000206067819 */ /* 0x000fe40000001207 */
[----:B------:R-:W-:Y:S02]  /*2c170*/  LOP3.LUT R7, R5, 0x3, RZ, 0xc0, !PT ;  /* 0x0000000305077812 */ /* 0x000fe400078ec0ff */
[----:B------:R-:W-:-:S02]  /*2c180*/  SHF.R.U64 R22, R22, 0x6, R23 ;  /* 0x0000000616167819 */ /* 0x000fc40000001217 */
[----:B------:R-:W-:Y:S01]  /*2c190*/  LOP3.LUT R29, R8, 0x3, RZ, 0xc0, !PT ;  /* 0x00000003081d7812 */ /* 0x000fe200078ec0ff */
[----:B------:R-:W-:Y:S01]  /*2c1a0*/  VIADD R8, R26, 0x352 ;  /* 0x000003521a087836 */ /* 0x000fe20000000000 */
[----:B------:R-:W-:Y:S02]  /*2c1b0*/  SHF.L.W.U32.HI R5, R18, 0x1c, R19 ;  /* 0x0000001c12057819 */ /* 0x000fe40000010e13 */
[----:B------:R-:W-:Y:S02]  /*2c1c0*/  LOP3.LUT R23, R9, 0x3, RZ, 0xc0, !PT ;  /* 0x0000000309177812 */ /* 0x000fe400078ec0ff */
[-C--:B------:R-:W-:Y:S01]  /*2c1d0*/  LEA.HI R3, R2, -R25.reuse, RZ, 0x1a ;  /* 0x8000001902037211 */ /* 0x080fe200078fd0ff */
[----:B------:R0:W-:Y:S01]  /*2c1e0*/  STG.E.64 desc[UR4][R10.64+0x1100], R6 ;  /* 0x001100060a007986 */ /* 0x0001e2000c101b04 */
[----:B------:R-:W-:Y:S02]  /*2c1f0*/  SHF.L.W.U32.HI R4, R24, 0x1c, R18 ;  /* 0x0000001c18047819 */ /* 0x000fe40000010e12 */
[----:B------:R-:W-:Y:S01]  /*2c200*/  LOP3.LUT R5, R5, 0x3, RZ, 0xc0, !PT ;  /* 0x0000000305057812 */ /* 0x000fe200078ec0ff */
[----:B------:R1:W-:Y:S01]  /*2c210*/  STG.E.64 desc[UR4][R10.64+0x1300], R22 ;  /* 0x001300160a007986 */ /* 0x0003e2000c101b04 */
[----:B------:R-:W-:Y:S01]  /*2c220*/  SHF.L.W.U32.HI R18, R0, 0x14, R12 ;  /* 0x0000001400127819 */ /* 0x000fe20000010e0c */
[----:B------:R-:W-:Y:S01]  /*2c230*/  IMAD R3, R3, 0x8, R16 ;  /* 0x0000000803037824 */ /* 0x000fe200078e0210 */
[----:B------:R-:W-:Y:S01]  /*2c240*/  SHF.L.W.U32.HI R12, R12, 0x14, R13 ;  /* 0x000000140c0c7819 */ /* 0x000fe20000010e0d */
[----:B------:R-:W-:Y:S01]  /*2c250*/  VIADD R2, R26, 0x3fc ;  /* 0x000003fc1a027836 */ /* 0x000fe20000000000 */
[----:B------:R-:W-:-:S02]  /*2c260*/  LEA.HI R9, R30, -R25, RZ, 0x1a ;  /* 0x800000191e097211 */ /* 0x000fc400078fd0ff */
[-C--:B------:R-:W-:Y:S02]  /*2c270*/  LEA.HI R13, R32, -R25.reuse, RZ, 0x1a ;  /* 0x80000019200d7211 */ /* 0x080fe400078fd0ff */
[-C--:B0-----:R-:W-:Y:S01]  /*2c280*/  LEA.HI R7, R8, -R25.reuse, RZ, 0x1a ;  /* 0x8000001908077211 */ /* 0x081fe200078fd0ff */
[C---:B------:R-:W-:Y:S01]  /*2c290*/  VIADD R6, R26.reuse, 0x3da ;  /* 0x000003da1a067836 */ /* 0x040fe20000000000 */
[----:B------:R0:W-:Y:S01]  /*2c2a0*/  STG.E.64 desc[UR4][R10.64+0x1200], R4 ;  /* 0x001200040a007986 */ /* 0x0001e2000c101b04 */
[----:B-1----:R-:W-:Y:S01]  /*2c2b0*/  VIADD R22, R26, 0x3b8 ;  /* 0x000003b81a167836 */ /* 0x002fe20000000000 */
[----:B------:R-:W-:Y:S02]  /*2c2c0*/  SHF.L.W.U32.HI R28, R17, 0x18, R28 ;  /* 0x00000018111c7819 */ /* 0x000fe40000010e1c */
[----:B------:R-:W2:Y:S01]  /*2c2d0*/  LDL R0, [R3+0x4] ;  /* 0x0000040003007983 */ /* 0x000ea20000100800 */
[--C-:B------:R-:W-:Y:S01]  /*2c2e0*/  IMAD R8, R7, 0x8, R16.reuse ;  /* 0x0000000807087824 */ /* 0x100fe200078e0210 */
[-C--:B------:R-:W-:Y:S01]  /*2c2f0*/  LEA.HI R27, R2, -R25.reuse, RZ, 0x1a ;  /* 0x80000019021b7211 */ /* 0x080fe200078fd0ff */
[----:B------:R-:W-:Y:S01]  /*2c300*/  VIADD R24, R26, 0x220 ;  /* 0x000002201a187836 */ /* 0x000fe20000000000 */
[----:B------:R-:W-:Y:S01]  /*2c310*/  LEA.HI R17, R22, -R25, RZ, 0x1a ;  /* 0x8000001916117211 */ /* 0x000fe200078fd0ff */
[----:B------:R-:W-:Y:S01]  /*2c320*/  VIADD R26, R26, 0x41e ;  /* 0x0000041e1a1a7836 */ /* 0x000fe20000000000 */
[--C-:B------:R-:W-:Y:S01]  /*2c330*/  SHF.R.U64 R14, R14, 0xa, R15.reuse ;  /* 0x0000000a0e0e7819 */ /* 0x100fe2000000120f */
[--C-:B------:R-:W-:Y:S01]  /*2c340*/  IMAD R22, R9, 0x8, R16.reuse ;  /* 0x0000000809167824 */ /* 0x100fe200078e0210 */
[----:B0-----:R0:W2:Y:S01]  /*2c350*/  LDL.64 R4, [R3+0x8] ;  /* 0x0000080003047983 */ /* 0x0010a20000100a00 */
[----:B------:R-:W-:Y:S01]  /*2c360*/  IMAD R13, R13, 0x8, R16 ;  /* 0x000000080d0d7824 */ /* 0x000fe200078e0210 */
[----:B------:R-:W-:-:S02]  /*2c370*/  SHF.R.U32.HI R15, RZ, 0xa, R15 ;  /* 0x0000000aff0f7819 */ /* 0x000fc4000001160f */
[-C--:B------:R-:W-:Y:S01]  /*2c380*/  LEA.HI R23, R6, -R25.reuse, RZ, 0x1a ;  /* 0x8000001906177211 */ /* 0x080fe200078fd0ff */
[----:B------:R1:W-:Y:S01]  /*2c390*/  STG.E.64 desc[UR4][R10.64+0x1400], R28 ;  /* 0x0014001c0a007986 */ /* 0x0003e2000c101b04 */
[-C--:B------:R-:W-:Y:S01]  /*2c3a0*/  LEA.HI R24, R24, -R25.reuse, RZ, 0x1a ;  /* 0x8000001918187211 */ /* 0x080fe200078fd0ff */
[--C-:B------:R-:W-:Y:S01]  /*2c3b0*/  IMAD R27, R27, 0x8, R16.reuse ;  /* 0x000000081b1b7824 */ /* 0x100fe200078e0210 */
[----:B------:R-:W-:Y:S01]  /*2c3c0*/  LOP3.LUT R15, R15, 0x3, RZ, 0xc0, !PT ;  /* 0x000000030f0f7812 */ /* 0x000fe200078ec0ff */
[----:B------:R-:W3:Y:S01]  /*2c3d0*/  LDL.64 R8, [R8] ;  /* 0x0000000008087983 */ /* 0x000ee20000100a00 */
[----:B------:R-:W-:Y:S02]  /*2c3e0*/  LOP3.LUT R19, R12, 0x3, RZ, 0xc0, !PT ;  /* 0x000000030c137812 */ /* 0x000fe400078ec0ff */
[----:B0-----:R-:W-:Y:S01]  /*2c3f0*/  LEA.HI R3, R26, -R25, RZ, 0x1a ;  /* 0x800000191a037211 */ /* 0x001fe200078fd0ff */
[----:B------:R-:W4:Y:S04]  /*2c400*/  LDL R2, [R22+0x4] ;  /* 0x0000040016027983 */ /* 0x000f280000100800 */
[----:B------:R0:W4:Y:S01]  /*2c410*/  LDL.64 R6, [R22+0x8] ;  /* 0x0000080016067983 */ /* 0x0001220000100a00 */
[----:B-1----:R-:W-:Y:S01]  /*2c420*/  IMAD R28, R17, 0x8, R16 ;  /* 0x00000008111c7824 */ /* 0x002fe200078e0210 */
[----:B------:R-:W-:-:S02]  /*2c430*/  SHF.R.U32.HI R17, RZ, 0xe, R21 ;  /* 0x0000000eff117819 */ /* 0x000fc40000011615 */
[----:B------:R-:W5:Y:S01]  /*2c440*/  LDL.64 R12, [R13] ;  /* 0x000000000d0c7983 */ /* 0x000f620000100a00 */
[--C-:B------:R-:W-:Y:S01]  /*2c450*/  IMAD R29, R23, 0x8, R16.reuse ;  /* 0x00000008171d7824 */ /* 0x100fe200078e0210 */
[----:B------:R-:W-:Y:S01]  /*2c460*/  LOP3.LUT R23, R17, 0x3, RZ, 0xc0, !PT ;  /* 0x0000000311177812 */ /* 0x000fe200078ec0ff */
[--C-:B------:R-:W-:Y:S01]  /*2c470*/  IMAD R24, R24, 0x8, R16.reuse ;  /* 0x0000000818187824 */ /* 0x100fe200078e0210 */
[----:B0-----:R-:W-:Y:S01]  /*2c480*/  SHF.R.U64 R22, R20, 0xe, R21 ;  /* 0x0000000e14167819 */ /* 0x001fe20000001215 */
[----:B------:R0:W-:Y:S01]  /*2c490*/  STG.E.64 desc[UR4][R10.64+0x1500], R14 ;  /* 0x0015000e0a007986 */ /* 0x0001e2000c101b04 */
[----:B------:R-:W-:-:S03]  /*2c4a0*/  IMAD R30, R3, 0x8, R16 ;  /* 0x00000008031e7824 */ /* 0x000fc600078e0210 */
[----:B------:R1:W-:Y:S04]  /*2c4b0*/  STG.E.64 desc[UR4][R10.64+0x1600], R18 ;  /* 0x001600120a007986 */ /* 0x0003e8000c101b04 */
[----:B------:R-:W5:Y:S04]  /*2c4c0*/  LDL.64 R20, [R27+0x8] ;  /* 0x000008001b147983 */ /* 0x000f680000100a00 */
[----:B------:R-:W5:Y:S04]  /*2c4d0*/  LDL R25, [R27+0x4] ;  /* 0x000004001b197983 */ /* 0x000f680000100800 */
[----:B0-----:R-:W5:Y:S04]  /*2c4e0*/  LDL.64 R14, [R28+0x8] ;  /* 0x000008001c0e7983 */ /* 0x001f680000100a00 */
[----:B-1----:R-:W5:Y:S04]  /*2c4f0*/  LDL.64 R18, [R29] ;  /* 0x000000001d127983 */ /* 0x002f680000100a00 */
[----:B------:R0:W-:Y:S04]  /*2c500*/  STG.E.64 desc[UR4][R10.64+0x1700], R22 ;  /* 0x001700160a007986 */ /* 0x0001e8000c101b04 */
[----:B------:R-:W5:Y:S04]  /*2c510*/  LDL R3, [R24+0x8] ;  /* 0x0000080018037983 */ /* 0x000f680000100800 */
[----:B------:R2:W5:Y:S04]  /*2c520*/  LDL R26, [R28+0x4] ;  /* 0x000004001c1a7983 */ /* 0x0005680000100800 */
[----:B------:R-:W5:Y:S04]  /*2c530*/  LDL.64 R16, [R16] ;  /* 0x0000000010107983 */ /* 0x000f680000100a00 */
[----:B0-----:R-:W5:Y:S04]  /*2c540*/  LDL.64 R22, [R30] ;  /* 0x000000001e167983 */ /* 0x001f680000100a00 */
[----:B------:R-:W5:Y:S01]  /*2c550*/  LDL R24, [R24+0x4] ;  /* 0x0000040018187983 */ /* 0x000f620000100800 */
[----:B--2---:R-:W-:-:S02]  /*2c560*/  SHF.L.W.U32.HI R28, R0, 0x10, R4 ;  /* 0x00000010001c7819 */ /* 0x004fc40000010e04 */
[----:B------:R-:W-:-:S04]  /*2c570*/  SHF.L.W.U32.HI R4, R4, 0x10, R5 ;  /* 0x0000001004047819 */ /* 0x000fc80000010e05 */
[----:B------:R-:W-:Y:S02]  /*2c580*/  LOP3.LUT R29, R4, 0x3, RZ, 0xc0, !PT ;  /* 0x00000003041d7812 */ /* 0x000fe400078ec0ff */
[--C-:B---3--:R-:W-:Y:S02]  /*2c590*/  SHF.R.U64 R4, R8, 0x12, R9.reuse ;  /* 0x0000001208047819 */ /* 0x108fe40000001209 */
[----:B------:R-:W-:Y:S02]  /*2c5a0*/  SHF.R.U32.HI R9, RZ, 0x12, R9 ;  /* 0x00000012ff097819 */ /* 0x000fe40000011609 */
[----:B----4-:R-:W-:Y:S02]  /*2c5b0*/  SHF.L.W.U32.HI R8, R2, 0xc, R6 ;  /* 0x0000000c02087819 */ /* 0x010fe40000010e06 */
[----:B------:R-:W-:Y:S02]  /*2c5c0*/  SHF.L.W.U32.HI R6, R6, 0xc, R7 ;  /* 0x0000000c06067819 */ /* 0x000fe40000010e07 */
[----:B-----5:R-:W-:-:S02]  /*2c5d0*/  SHF.R.U32.HI R0, RZ, 0x16, R13 ;  /* 0x00000016ff007819 */ /* 0x020fc4000001160d */
[----:B------:R-:W-:Y:S02]  /*2c5e0*/  LOP3.LUT R5, R9, 0x3, RZ, 0xc0, !PT ;  /* 0x0000000309057812 */ /* 0x000fe400078ec0ff */
[----:B------:R-:W-:Y:S02]  /*2c5f0*/  SHF.R.U64 R12, R12, 0x16, R13 ;  /* 0x000000160c0c7819 */ /* 0x000fe4000000120d */
[----:B------:R-:W-:Y:S02]  /*2c600*/  LOP3.LUT R9, R6, 0x3, RZ, 0xc0, !PT ;  /* 0x0000000306097812 */ /* 0x000fe400078ec0ff */
[----:B------:R-:W-:Y:S02]  /*2c610*/  LOP3.LUT R13, R0, 0x3, RZ, 0xc0, !PT ;  /* 0x00000003000d7812 */ /* 0x000fe400078ec0ff */
[----:B------:R-:W-:Y:S02]  /*2c620*/  SHF.L.W.U32.HI R2, R20, 0x4, R21 ;  /* 0x0000000414027819 */ /* 0x000fe40000010e15 */
[----:B------:R-:W-:-:S02]  /*2c630*/  SHF.L.W.U32.HI R20, R25, 0x4, R20 ;  /* 0x0000000419147819 */ /* 0x000fc40000010e14 */
[----:B------:R-:W-:Y:S02]  /*2c640*/  SHF.L.W.U32.HI R0, R14, 0x8, R15 ;  /* 0x000000080e007819 */ /* 0x000fe40000010e0f */
[--C-:B------:R-:W-:Y:S02]  /*2c650*/  SHF.R.U32.HI R6, RZ, 0x1a, R19.reuse ;  /* 0x0000001aff067819 */ /* 0x100fe40000011613 */
[----:B------:R-:W-:Y:S02]  /*2c660*/  SHF.R.U64 R18, R18, 0x1a, R19 ;  /* 0x0000001a12127819 */ /* 0x000fe40000001213 */
[----:B------:R-:W-:Y:S02]  /*2c670*/  LOP3.LUT R21, R2, 0x3, RZ, 0xc0, !PT ;  /* 0x0000000302157812 */ /* 0x000fe400078ec0ff */
[----:B------:R-:W-:Y:S02]  /*2c680*/  LOP3.LUT R15, R0, 0x3, RZ, 0xc0, !PT ;  /* 0x00000003000f7812 */ /* 0x000fe400078ec0ff */
[----:B------:R-:W-:-:S02]  /*2c690*/  LOP3.LUT R25, R3, 0x3, RZ, 0xc0, !PT ;  /* 0x0000000303197812 */ /* 0x000fc400078ec0ff */
[----:B------:R-:W-:Y:S02]  /*2c6a0*/  LOP3.LUT R19, R6, 0x3, RZ, 0xc0, !PT ;  /* 0x0000000306137812 */ /* 0x000fe400078ec0ff */
[----:B------:R-:W-:Y:S02]  /*2c6b0*/  SHF.L.W.U32.HI R14, R26, 0x8, R14 ;  /* 0x000000081a0e7819 */ /* 0x000fe40000010e0e */
[----:B------:R-:W-:Y:S02]  /*2c6c0*/  LOP3.LUT R17, R17, 0x3, RZ, 0xc0, !PT ;  /* 0x0000000311117812 */ /* 0x000fe400078ec0ff */
[--C-:B------:R-:W-:Y:S02]  /*2c6d0*/  SHF.R.U64 R2, R22, 0x1e, R23.reuse ;  /* 0x0000001e16027819 */ /* 0x100fe40000001217 */
        /* <DEDUP_REMOVED lines=12> */
.L_x_34:
        /* <DEDUP_REMOVED lines=32> */
[----:B--2---:R0:W-:Y:S04]  /*2c9a0*/  STL.128 [R1+0x40], R12 ;  /* 0x0000400c01007387 */ /* 0x0041e80000100c00 */
[----:B0-----:R-:W2:Y:S04]  /*2c9b0*/  LDG.E.64.CONSTANT R12, desc[UR4][R28.64+0x80] ;  /* 0x000080041c0c7981 */ /* 0x001ea8000c1e9b00 */
[----:B------:R0:W2:Y:S01]  /*2c9c0*/  LDG.E.64.CONSTANT R14, desc[UR4][R28.64+0x88] ;  /* 0x000088041c0e7981 */ /* 0x0000a2000c1e9b00 */
[----:B------:R-:W-:-:S02]  /*2c9d0*/  VIADD R30, R26, 0x25 ;  /* 0x000000251a1e7836 */ /* 0x000fc40000000000 */
[----:B------:R-:W-:-:S05]  /*2c9e0*/  VIADD R32, R26, 0x4a ;  /* 0x0000004a1a207836 */ /* 0x000fca0000000000 */
[----:B------:R-:W-:Y:S02]  /*2c9f0*/  LOP3.LUT R27, R32, 0x2a, RZ, 0xc0, !PT ;  /* 0x0000002a201b7812 */ /* 0x000fe400078ec0ff */
[----:B0-----:R-:W-:Y:S02]  /*2ca00*/  LOP3.LUT R28, R30, 0x25, RZ, 0xc0, !PT ;  /* 0x000000251e1c7812 */ /* 0x001fe400078ec0ff */
[----:B------:R-:W-:Y:S02]  /*2ca10*/  ISETP.GE.U32.AND P4, PT, R27, 0x1c, PT ;  /* 0x0000001c1b00780c */ /* 0x000fe40003f86070 */
[----:B------:R-:W-:Y:S02]  /*2ca20*/  ISETP.GE.U32.AND P3, PT, R28, 0x1c, PT ;  /* 0x0000001c1c00780c */ /* 0x000fe40003f66070 */
[-C--:B------:R-:W-:Y:S02]  /*2ca30*/  LEA.HI R31, R30, -R25.reuse, RZ, 0x1a ;  /* 0x800000191e1f7211 */ /* 0x080fe400078fd0ff */
[----:B------:R-:W-:-:S03]  /*2ca40*/  LEA.HI R33, R32, -R25, RZ, 0x1a ;  /* 0x8000001920217211 */ /* 0x000fc600078fd0ff */
[--C-:B------:R-:W-:Y:S02]  /*2ca50*/  IMAD R31, R31, 0x8, R0.reuse ;  /* 0x000000081f1f7824 */ /* 0x100fe400078e0200 */
[----:B------:R-:W-:Y:S01]  /*2ca60*/  IMAD R33, R33, 0x8, R0 ;  /* 0x0000000821217824 */ /* 0x000fe200078e0200 */
[----:B----4-:R0:W-:Y:S04]  /*2ca70*/  STL.128 [R1+0x60], R4 ;  /* 0x0000600401007387 */ /* 0x0101e80000100c00 */
[----:B------:R1:W-:Y:S04]  /*2ca80*/  STL.128 [R1+0x70], R8 ;  /* 0x0000700801007387 */ /* 0x0003e80000100c00 */
[----:B------:R-:W-:Y:S04]  /*2ca90*/  STL.128 [R1+0x90], R20 ;  /* 0x0000901401007387 */ /* 0x000fe80000100c00 */
[----:B---3--:R-:W-:Y:S04]  /*2caa0*/  STL.128 [R1], R16 ;  /* 0x0000001001007387 */ /* 0x008fe80000100c00 */
[----:B--2---:R2:W-:Y:S04]  /*2cab0*/  STL.128 [R1+0x80], R12 ;  /* 0x0000800c01007387 */ /* 0x0045e80000100c00 */
[----:B0-----:R0:W5:Y:S04]  /*2cac0*/  LDL.64 R6, [R31] ;  /* 0x000000001f067983 */ /* 0x0011680000100a00 */
[----:B-1----:R0:W5:Y:S04]  /*2cad0*/  @P3 LDL.64 R8, [R31+0x8] ;  /* 0x000008001f083983 */ /* 0x0021680000100a00 */
[----:B------:R0:W5:Y:S04]  /*2cae0*/  LDL.64 R10, [R33] ;  /* 0x00000000210a7983 */ /* 0x0001680000100a00 */
[----:B------:R0:W5:Y:S01]  /*2caf0*/  @P4 LDL.64 R4, [R33+0x8] ;  /* 0x0000080021044983 */ /* 0x0001620000100a00 */
[C---:B------:R-:W-:Y:S01]  /*2cb00*/  LOP3.LUT P0, R30, R26.reuse, 0x20, RZ, 0xc0, !PT ;  /* 0x000000201a1e7812 */ /* 0x040fe2000780c0ff */
[----:B------:R-:W-:Y:S01]  /*2cb10*/  VIADD R32, R26, 0x6f ;  /* 0x0000006f1a207836 */ /* 0x000fe20000000000 */
[----:B------:R-:W-:Y:S04]  /*2cb20*/  BSSY.RECONVERGENT B0, `(.L_x_44) ;  /* 0x0000011000007945 */ /* 0x000fe80003800200 */
[----:B--2---:R-:W-:-:S02]  /*2cb30*/  LEA.HI R13, R32, -R25, RZ, 0x1a ;  /* 0x80000019200d7211 */ /* 0x004fc400078fd0ff */
[----:B------:R-:W-:Y:S01]  /*2cb40*/  LOP3.LUT R12, R32, 0x2f, RZ, 0xc0, !PT ;  /* 0x0000002f200c7812 */ /* 0x000fe200078ec0ff */
[----:B------:R-:W-:Y:S02]  /*2cb50*/  IMAD.MOV.U32 R20, RZ, RZ, R16 ;  /* 0x000000ffff147224 */ /* 0x000fe400078e0010 */
[----:B------:R-:W-:Y:S01]  /*2cb60*/  IMAD R22, R13, 0x8, R0 ;  /* 0x000000080d167824 */ /* 0x000fe200078e0200 */
[----:B------:R-:W-:Y:S01]  /*2cb70*/  ISETP.GE.U32.AND P2, PT, R12, 0x1c, PT ;  /* 0x0000001c0c00780c */ /* 0x000fe20003f46070 */
[----:B------:R-:W-:Y:S01]  /*2cb80*/  IMAD.MOV.U32 R21, RZ, RZ, R17 ;  /* 0x000000ffff157224 */ /* 0x000fe200078e0011 */
[----:B0-----:R-:W-:Y:S11]  /*2cb90*/  @!P0 BRA `(.L_x_45) ;  /* 0x0000000000248947 */ /* 0x001ff60003800000 */
[C---:B------:R-:W-:Y:S01]  /*2cba0*/  SHF.L.U64.HI R14, R18.reuse, 0x1, R19 ;  /* 0x00000001120e7819 */ /* 0x040fe20000010213 */
[----:B------:R-:W-:Y:S01]  /*2cbb0*/  IMAD.SHL.U32 R18, R18, 0x2, RZ ;  /* 0x0000000212127824 */ /* 0x000fe200078e00ff */
[----:B------:R-:W-:Y:S02]  /*2cbc0*/  LOP3.LUT R13, R30, 0x3f, RZ, 0x3c, !PT ;  /* 0x0000003f1e0d7812 */ /* 0x000fe400078e3cff */
[-CC-:B------:R-:W-:Y:S02]  /*2cbd0*/  SHF.R.U64 R15, R20, R30.reuse, R21.reuse ;  /* 0x0000001e140f7219 */ /* 0x180fe40000001215 */
[CC--:B------:R-:W-:Y:S02]  /*2cbe0*/  SHF.L.U32 R20, R18.reuse, R13.reuse, RZ ;  /* 0x0000000d12147219 */ /* 0x0c0fe400000006ff */
[----:B------:R-:W-:Y:S02]  /*2cbf0*/  SHF.R.U32.HI R30, RZ, R30, R21 ;  /* 0x0000001eff1e7219 */ /* 0x000fe40000011615 */
[----:B------:R-:W-:-:S02]  /*2cc00*/  SHF.L.U64.HI R13, R18, R13, R14 ;  /* 0x0000000d120d7219 */ /* 0x000fc4000001020e */
[----:B------:R-:W-:Y:S02]  /*2cc10*/  LOP3.LUT R20, R20, R15, RZ, 0xfc, !PT ;  /* 0x0000000f14147212 */ /* 0x000fe400078efcff */
[----:B------:R-:W-:-:S07]  /*2cc20*/  LOP3.LUT R21, R13, R30, RZ, 0xfc, !PT ;  /* 0x0000001e0d157212 */ /* 0x000fce00078efcff */
.L_x_45:
[----:B------:R-:W-:Y:S05]  /*2cc30*/  BSYNC.RECONVERGENT B0 ;  /* 0x0000000000007941 */ /* 0x000fea0003800200 */
.L_x_44:
[----:B------:R-:W2:Y:S01]  /*2cc40*/  LDL.64 R14, [R22] ;  /* 0x00000000160e7983 */ /* 0x000ea20000100a00 */
[----:B------:R-:W-:-:S03]  /*2cc50*/  VIADD R18, R26, 0x94 ;  /* 0x000000941a127836 */ /* 0x000fc60000000000 */
[----:B------:R0:W3:Y:S02]  /*2cc60*/  @P2 LDL.64 R16, [R22+0x8] ;  /* 0x0000080016102983 */ /* 0x0000e40000100a00 */
[----:B------:R-:W-:-:S04]  /*2cc70*/  LOP3.LUT R13, R18, 0x34, RZ, 0xc0, !PT ;  /* 0x00000034120d7812 */ /* 0x000fc800078ec0ff */
[----:B------:R-:W-:Y:S02]  /*2cc80*/  ISETP.GE.U32.AND P1, PT, R13, 0x1c, PT ;  /* 0x0000001c0d00780c */ /* 0x000fe40003f26070 */
[----:B------:R-:W-:-:S05]  /*2cc90*/  LEA.HI R19, R18, -R25, RZ, 0x1a ;  /* 0x8000001912137211 */ /* 0x000fca00078fd0ff */
[----:B------:R-:W-:Y:S01]  /*2cca0*/  IMAD R23, R19, 0x8, R0 ;  /* 0x0000000813177824 */ /* 0x000fe200078e0200 */
[----:B------:R-:W-:Y:S01]  /*2ccb0*/  LOP3.LUT R21, R21, 0x1f, RZ, 0xc0, !PT ;  /* 0x0000001f15157812 */ /* 0x000fe200078ec0ff */
[----:B------:R-:W-:-:S04]  /*2ccc0*/  IMAD.WIDE.U32 R2, R24, 0x8, R2 ;  /* 0x0000000818027825 */ /* 0x000fc800078e0002 */
[----:B------:R-:W4:Y:S04]  /*2ccd0*/  @P1 LDL.64 R18, [R23+0x8] ;  /* 0x0000080017121983 */ /* 0x000f280000100a00 */
[----:B------:R1:W-:Y:S04]  /*2cce0*/  STG.E.64 desc[UR4][R2.64], R20 ;  /* 0x0000001402007986 */ /* 0x0003e8000c101b04 */
[----:B-1----:R1:W4:Y:S01]  /*2ccf0*/  LDL.64 R20, [R23] ;  /* 0x0000000017147983 */ /* 0x0023220000100a00 */
[----:B------:R-:W-:Y:S01]  /*2cd00*/  VIADD R24, R26, 0xb9 ;  /* 0x000000b91a187836 */ /* 0x000fe20000000000 */
[----:B-----5:R-:W-:-:S02]  /*2cd10*/  SHF.R.U64 R10, R10, R27, R11 ;  /* 0x0000001b0a0a7219 */ /* 0x020fc4000000120b */
[----:B0-----:R-:W-:Y:S02]  /*2cd20*/  SHF.R.U32.HI R22, RZ, R27, R11 ;  /* 0x0000001bff167219 */ /* 0x001fe4000001160b */
[----:B------:R-:W-:Y:S01]  /*2cd30*/  LOP3.LUT R11, R24, 0x39, RZ, 0xc0, !PT ;  /* 0x00000039180b7812 */ /* 0x000fe200078ec0ff */
[----:B------:R-:W-:Y:S01]  /*2cd40*/  @P3 IMAD.SHL.U32 R29, R8, 0x2, RZ ;  /* 0x00000002081d3824 */ /* 0x000fe200078e00ff */
[-CC-:B------:R-:W-:Y:S02]  /*2cd50*/  SHF.R.U64 R6, R6, R28.reuse, R7.reuse ;  /* 0x0000001c06067219 */ /* 0x180fe40000001207 */
[----:B------:R-:W-:Y:S02]  /*2cd60*/  SHF.R.U32.HI R7, RZ, R28, R7 ;  /* 0x0000001cff077219 */ /* 0x000fe40000011607 */
[----:B------:R-:W-:Y:S02]  /*2cd70*/  @P3 LOP3.LUT R28, R28, 0x3f, RZ, 0x3c, !PT ;  /* 0x0000003f1c1c3812 */ /* 0x000fe400078e3cff */
[----:B------:R-:W-:-:S02]  /*2cd80*/  @P3 SHF.L.U64.HI R8, R8, 0x1, R9 ;  /* 0x0000000108083819 */ /* 0x000fc40000010209 */
[----:B------:R-:W-:Y:S02]  /*2cd90*/  ISETP.GE.U32.AND P0, PT, R11, 0x1c, PT ;  /* 0x0000001c0b00780c */ /* 0x000fe40003f06070 */
[----:B-1----:R-:W-:Y:S02]  /*2cda0*/  @P4 SHF.L.U64.HI R23, R4, 0x1, R5 ;  /* 0x0000000104174819 */ /* 0x002fe40000010205 */
[----:B------:R-:W-:Y:S02]  /*2cdb0*/  LEA.HI R5, R24, -R25, RZ, 0x1a ;  /* 0x8000001918057211 */ /* 0x000fe400078fd0ff */
[CC--:B------:R-:W-:Y:S02]  /*2cdc0*/  @P3 SHF.L.U32 R9, R29.reuse, R28.reuse, RZ ;  /* 0x0000001c1d093219 */ /* 0x0c0fe400000006ff */
[----:B------:R-:W-:Y:S01]  /*2cdd0*/  @P3 SHF.L.U64.HI R8, R29, R28, R8 ;  /* 0x0000001c1d083219 */ /* 0x000fe20000010208 */
[----:B------:R-:W-:Y:S01]  /*2cde0*/  @P4 IMAD.SHL.U32 R29, R4, 0x2, RZ ;  /* 0x00000002041d4824 */ /* 0x000fe200078e00ff */
[----:B------:R-:W-:Y:S01]  /*2cdf0*/  @P4 LOP3.LUT R4, R27, 0x3f, RZ, 0x3c, !PT ;  /* 0x0000003f1b044812 */ /* 0x000fe200078e3cff */
[----:B------:R-:W-:Y:S01]  /*2ce00*/  IMAD R27, R5, 0x8, R0 ;  /* 0x00000008051b7824 */ /* 0x000fe200078e0200 */
[----:B------:R-:W-:-:S02]  /*2ce10*/  @P3 LOP3.LUT R6, R9, R6, RZ, 0xfc, !PT ;  /* 0x0000000609063212 */ /* 0x000fc400078efcff */
[CC--:B------:R-:W-:Y:S02]  /*2ce20*/  @P4 SHF.L.U64.HI R23, R29.reuse, R4.reuse, R23 ;  /* 0x000000041d174219 */ /* 0x0c0fe40000010217 */
[----:B------:R-:W-:Y:S02]  /*2ce30*/  @P4 SHF.L.U32 R29, R29, R4, RZ ;  /* 0x000000041d1d4219 */ /* 0x000fe400000006ff */
[----:B------:R-:W-:Y:S01]  /*2ce40*/  @P3 LOP3.LUT R7, R8, R7, RZ, 0xfc, !PT ;  /* 0x0000000708073212 */ /* 0x000fe200078efcff */
[----:B------:R-:W4:Y:S04]  /*2ce50*/  LDL.64 R4, [R27] ;  /* 0x000000001b047983 */ /* 0x000f280000100a00 */
[----:B------:R0:W4:Y:S01]  /*2ce60*/  @P0 LDL.64 R8, [R27+0x8] ;  /* 0x000008001b080983 */ /* 0x0001220000100a00 */
[----:B------:R-:W-:-:S02]  /*2ce70*/  LOP3.LUT R7, R7, 0x1f, RZ, 0xc0, !PT ;  /* 0x0000001f07077812 */ /* 0x000fc400078ec0ff */
[----:B------:R-:W-:-:S03]  /*2ce80*/  @P4 LOP3.LUT R22, R23, R22, RZ, 0xfc, !PT ;  /* 0x0000001617164212 */ /* 0x000fc600078efcff */
[----:B------:R1:W-:Y:S01]  /*2ce90*/  STG.E.64 desc[UR4][R2.64+0x100], R6 ;  /* 0x0001000602007986 */ /* 0x0003e2000c101b04 */
[----:B------:R-:W-:Y:S01]  /*2cea0*/  @P4 LOP3.LUT R10, R29, R10, RZ, 0xfc, !PT ;  /* 0x0000000a1d0a4212 */ /* 0x000fe200078efcff */
[----:B-1----:R-:W-:-:S05]  /*2ceb0*/  VIADD R6, R26, 0xde ;  /* 0x000000de1a067836 */ /* 0x002fca0000000000 */
[----:B------:R-:W-:Y:S02]  /*2cec0*/  LEA.HI R29, R6, -R25, RZ, 0x1a ;  /* 0x80000019061d7211 */ /* 0x000fe400078fd0ff */
[-CC-:B--2---:R-:W-:Y:S02]  /*2ced0*/  SHF.R.U64 R23, R14, R12.reuse, R15.reuse ;  /* 0x0000000c0e177219 */ /* 0x184fe4000000120f */
[----:B------:R-:W-:Y:S02]  /*2cee0*/  SHF.R.U32.HI R24, RZ, R12, R15 ;  /* 0x0000000cff187219 */ /* 0x000fe4000001160f */
[C---:B---3--:R-:W-:Y:S01]  /*2cef0*/  @P2 SHF.L.U64.HI R14, R16.reuse, 0x1, R17 ;  /* 0x00000001100e2819 */ /* 0x048fe20000010211 */
[----:B------:R-:W-:Y:S01]  /*2cf00*/  @P2 IMAD.SHL.U32 R16, R16, 0x2, RZ ;  /* 0x0000000210102824 */ /* 0x000fe200078e00ff */
[----:B------:R-:W-:Y:S01]  /*2cf10*/  @P2 LOP3.LUT R15, R12, 0x3f, RZ, 0x3c, !PT ;  /* 0x0000003f0c0f2812 */ /* 0x000fe200078e3cff */
[----:B------:R-:W-:Y:S01]  /*2cf20*/  IMAD R12, R29, 0x8, R0 ;  /* 0x000000081d0c7824 */ /* 0x000fe200078e0200 */
[----:B------:R-:W-:-:S02]  /*2cf30*/  LOP3.LUT R17, R22, 0x1f, RZ, 0xc0, !PT ;  /* 0x0000001f16117812 */ /* 0x000fc400078ec0ff */
[CC--:B------:R-:W-:Y:S02]  /*2cf40*/  @P2 SHF.L.U64.HI R7, R16.reuse, R15.reuse, R14 ;  /* 0x0000000f10072219 */ /* 0x0c0fe4000001020e */
[----:B------:R-:W-:Y:S01]  /*2cf50*/  @P2 SHF.L.U32 R22, R16, R15, RZ ;  /* 0x0000000f10162219 */ /* 0x000fe200000006ff */
[----:B------:R-:W-:Y:S01]  /*2cf60*/  IMAD.MOV.U32 R16, RZ, RZ, R10 ;  /* 0x000000ffff107224 */ /* 0x000fe200078e000a */
[----:B------:R-:W2:Y:S04]  /*2cf70*/  LDL.64 R14, [R12] ;  /* 0x000000000c0e7983 */ /* 0x000ea80000100a00 */
[----:B------:R1:W-:Y:S04]  /*2cf80*/  STG.E.64 desc[UR4][R2.64+0x200], R16 ;  /* 0x0002001002007986 */ /* 0x0003e8000c101b04 */
[----:B-1----:R1:W3:Y:S01]  /*2cf90*/  LDL.64 R16, [R12+0x8] ;  /* 0x000008000c107983 */ /* 0x0022e20000100a00 */
[----:B------:R-:W-:Y:S01]  /*2cfa0*/  @P2 LOP3.LUT R23, R22, R23, RZ, 0xfc, !PT ;  /* 0x0000001716172212 */ /* 0x000fe200078efcff */
[----:B------:R-:W-:Y:S01]  /*2cfb0*/  VIADD R22, R26, 0x103 ;  /* 0x000001031a167836 */ /* 0x000fe20000000000 */
[C---:B----4-:R-:W-:Y:S01]  /*2cfc0*/  @P1 SHF.L.U64.HI R10, R18.reuse, 0x1, R19 ;  /* 0x00000001120a1819 */ /* 0x050fe20000010213 */
[----:B------:R-:W-:Y:S01]  /*2cfd0*/  @P1 IMAD.SHL.U32 R18, R18, 0x2, RZ ;  /* 0x0000000212121824 */ /* 0x000fe200078e00ff */
[----:B------:R-:W-:-:S02]  /*2cfe0*/  @P1 LOP3.LUT R19, R13, 0x3f, RZ, 0x3c, !PT ;  /* 0x0000003f0d131812 */ /* 0x000fc400078e3cff */
[----:B------:R-:W-:Y:S02]  /*2cff0*/  @P2 LOP3.LUT R24, R7, R24, RZ, 0xfc, !PT ;  /* 0x0000001807182212 */ /* 0x000fe400078efcff */
[C---:B------:R-:W-:Y:S02]  /*2d000*/  LOP3.LUT R7, R22.reuse, 0x23, RZ, 0xc0, !PT ;  /* 0x0000002316077812 */ /* 0x040fe400078ec0ff */
[----:B0-----:R-:W-:Y:S02]  /*2d010*/  LEA.HI R27, R22, -R25, RZ, 0x1a ;  /* 0x80000019161b7211 */ /* 0x001fe400078fd0ff */
[CC--:B------:R-:W-:Y:S02]  /*2d020*/  @P1 SHF.L.U64.HI R22, R18.reuse, R19.reuse, R10 ;  /* 0x0000001312161219 */ /* 0x0c0fe4000001020a */
[----:B------:R-:W-:Y:S01]  /*2d030*/  @P1 SHF.L.U32 R19, R18, R19, RZ ;  /* 0x0000001312131219 */ /* 0x000fe200000006ff */
[----:B------:R-:W-:Y:S01]  /*2d040*/  VIADD R18, R26, 0x128 ;  /* 0x000001281a127836 */ /* 0x000fe20000000000 */
[----:B------:R-:W-:-:S02]  /*2d050*/  SHF.R.U64 R20, R20, R13, R21 ;  /* 0x0000000d14147219 */ /* 0x000fc40000001215 */
[----:B------:R-:W-:Y:S02]  /*2d060*/  SHF.R.U32.HI R21, RZ, R13, R21 ;  /* 0x0000000dff157219 */ /* 0x000fe40000011615 */
[----:B------:R-:W-:Y:S01]  /*2d070*/  ISETP.GE.U32.AND P3, PT, R7, 0x1c, PT ;  /* 0x0000001c0700780c */ /* 0x000fe20003f66070 */
[----:B-1----:R-:W-:Y:S01]  /*2d080*/  IMAD.MOV.U32 R12, RZ, RZ, R23 ;  /* 0x000000ffff0c7224 */ /* 0x002fe200078e0017 */
[----:B------:R-:W-:Y:S02]  /*2d090*/  @P1 LOP3.LUT R21, R22, R21, RZ, 0xfc, !PT ;  /* 0x0000001516151212 */ /* 0x000fe400078efcff */
[----:B------:R-:W-:Y:S01]  /*2d0a0*/  LEA.HI R23, R18, -R25, RZ, 0x1a ;  /* 0x8000001912177211 */ /* 0x000fe200078fd0ff */
[--C-:B------:R-:W-:Y:S01]  /*2d0b0*/  IMAD R27, R27, 0x8, R0.reuse ;  /* 0x000000081b1b7824 */ /* 0x100fe200078e0200 */
[----:B------:R-:W-:Y:S02]  /*2d0c0*/  LOP3.LUT R13, R24, 0x1f, RZ, 0xc0, !PT ;  /* 0x0000001f180d7812 */ /* 0x000fe400078ec0ff */
[----:B------:R-:W-:Y:S01]  /*2d0d0*/  @P1 LOP3.LUT R20, R19, R20, RZ, 0xfc, !PT ;  /* 0x0000001413141212 */ /* 0x000fe200078efcff */
[----:B------:R-:W-:Y:S01]  /*2d0e0*/  IMAD R24, R23, 0x8, R0 ;  /* 0x0000000817187824 */ /* 0x000fe200078e0200 */
[----:B------:R-:W-:Y:S01]  /*2d0f0*/  LOP3.LUT R21, R21, 0x1f, RZ, 0xc0, !PT ;  /* 0x0000001f15157812 */ /* 0x000fe200078ec0ff */
[----:B------:R0:W-:Y:S01]  /*2d100*/  STG.E.64 desc[UR4][R2.64+0x300], R12 ;  /* 0x0003000c02007986 */ /* 0x0001e2000c101b04 */
[----:B------:R-:W-:-:S03]  /*2d110*/  LOP3.LUT R10, R18, 0x28, RZ, 0xc0, !PT ;  /* 0x00000028120a7812 */ /* 0x000fc600078ec0ff */
[----:B------:R1:W-:Y:S04]  /*2d120*/  STG.E.64 desc[UR4][R2.64+0x400], R20 ;  /* 0x0004001402007986 */ /* 0x0003e8000c101b04 */
[----:B------:R-:W4:Y:S04]  /*2d130*/  @P3 LDL.64 R18, [R27+0x8] ;  /* 0x000008001b123983 */ /* 0x000f280000100a00 */
[----:B0-----:R-:W4:Y:S04]  /*2d140*/  LDL.64 R12, [R27] ;  /* 0x000000001b0c7983 */ /* 0x001f280000100a00 */
[----:B-1----:R-:W4:Y:S01]  /*2d150*/  LDL.64 R20, [R24] ;  /* 0x0000000018147983 */ /* 0x002f220000100a00 */
[----:B------:R-:W-:-:S13]  /*2d160*/  ISETP.GE.U32.AND P4, PT, R10, 0x1c, PT ;  /* 0x0000001c0a00780c */ /* 0x000fda0003f86070 */
[----:B------:R0:W4:Y:S01]  /*2d170*/  @P4 LDL.64 R22, [R24+0x8] ;  /* 0x0000080018164983 */ /* 0x0001220000100a00 */
[-CC-:B------:R-:W-:Y:S01]  /*2d180*/  SHF.R.U64 R4, R4, R11.reuse, R5.reuse ;  /* 0x0000000b04047219 */ /* 0x180fe20000001205 */
[C---:B------:R-:W-:Y:S01]  /*2d190*/  @P0 IMAD.SHL.U32 R28, R8.reuse, 0x2, RZ ;  /* 0x00000002081c0824 */ /* 0x040fe200078e00ff */
[----:B------:R-:W-:Y:S02]  /*2d1a0*/  SHF.R.U32.HI R5, RZ, R11, R5 ;  /* 0x0000000bff057219 */ /* 0x000fe40000011605 */
[----:B------:R-:W-:Y:S02]  /*2d1b0*/  @P0 SHF.L.U64.HI R9, R8, 0x1, R9 ;  /* 0x0000000108090819 */ /* 0x000fe40000010209 */
[----:B------:R-:W-:-:S04]  /*2d1c0*/  @P0 LOP3.LUT R11, R11, 0x3f, RZ, 0x3c, !PT ;  /* 0x0000003f0b0b0812 */ /* 0x000fc800078e3cff */
[CC--:B------:R-:W-:Y:S02]  /*2d1d0*/  @P0 SHF.L.U64.HI R8, R28.reuse, R11.reuse, R9 ;  /* 0x0000000b1c080219 */ /* 0x0c0fe40000010209 */
[----:B------:R-:W-:Y:S02]  /*2d1e0*/  @P0 SHF.L.U32 R11, R28, R11, RZ ;  /* 0x0000000b1c0b0219 */ /* 0x000fe400000006ff */
[----:B------:R-:W-:Y:S01]  /*2d1f0*/  @P0 LOP3.LUT R5, R8, R5, RZ, 0xfc, !PT ;  /* 0x0000000508050212 */ /* 0x000fe200078efcff */
[----:B------:R-:W-:Y:S01]  /*2d200*/  VIADD R8, R26, 0x14d ;  /* 0x0000014d1a087836 */ /* 0x000fe20000000000 */
[----:B------:R-:W-:-:S04]  /*2d210*/  @P0 LOP3.LUT R4, R11, R4, RZ, 0xfc, !PT ;  /* 0x000000040b040212 */ /* 0x000fc800078efcff */
[----:B------:R-:W-:-:S04]  /*2d220*/  LOP3.LUT R11, R8, 0x2d, RZ, 0xc0, !PT ;  /* 0x0000002d080b7812 */ /* 0x000fc800078ec0ff */
[----:B------:R-:W-:Y:S02]  /*2d230*/  ISETP.GE.U32.AND P0, PT, R11, 0x1c, PT ;  /* 0x0000001c0b00780c */ /* 0x000fe40003f06070 */
[----:B------:R-:W-:Y:S02]  /*2d240*/  LEA.HI R29, R8, -R25, RZ, 0x1a ;  /* 0x80000019081d7211 */ /* 0x000fe400078fd0ff */
[----:B------:R-:W-:Y:S02]  /*2d250*/  LOP3.LUT R9, R6, 0x3e, RZ, 0xc0, !PT ;  /* 0x0000003e06097812 */ /* 0x000fe400078ec0ff */
[----:B------:R-:W-:Y:S01]  /*2d260*/  LOP3.LUT R5, R5, 0x1f, RZ, 0xc0, !PT ;  /* 0x0000001f05057812 */ /* 0x000fe200078ec0ff */
[----:B0-----:R-:W-:Y:S01]  /*2d270*/  IMAD R24, R29, 0x8, R0 ;  /* 0x000000081d187824 */ /* 0x001fe200078e0200 */
[----:B------:R-:W-:Y:S01]  /*2d280*/  IADD3 R27, PT, PT, -R9, 0x40, RZ ;  /* 0x00000040091b7810 */ /* 0x000fe20007ffe1ff */
[----:B------:R-:W-:Y:S02]  /*2d290*/  VIADD R8, R26, 0x172 ;  /* 0x000001721a087836 */ /* 0x000fe40000000000 */
[----:B------:R0:W-:Y:S03]  /*2d2a0*/  STG.E.64 desc[UR4][R2.64+0x500], R4 ;  /* 0x0005000402007986 */ /* 0x0001e6000c101b04 */
[----:B------:R-:W-:Y:S01]  /*2d2b0*/  LOP3.LUT R6, R8, 0x32, RZ, 0xc0, !PT ;  /* 0x0000003208067812 */ /* 0x000fe200078ec0ff */
[----:B0-----:R-:W4:Y:S03]  /*2d2c0*/  @P0 LDL.64 R4, [R24+0x8] ;  /* 0x0000080018040983 */ /* 0x001f260000100a00 */
[----:B------:R-:W-:-:S02]  /*2d2d0*/  ISETP.GE.U32.AND P2, PT, R6, 0x1c, PT ;  /* 0x0000001c0600780c */ /* 0x000fc40003f46070 */
[-CC-:B--2---:R-:W-:Y:S02]  /*2d2e0*/  SHF.R.U64 R14, R14, R9.reuse, R15.reuse ;  /* 0x000000090e0e7219 */ /* 0x184fe4000000120f */
[----:B------:R-:W-:Y:S02]  /*2d2f0*/  SHF.R.U32.HI R15, RZ, R9, R15 ;  /* 0x00000009ff0f7219 */ /* 0x000fe4000001160f */
[CC--:B---3--:R-:W-:Y:S02]  /*2d300*/  SHF.L.U32 R9, R16.reuse, R27.reuse, RZ ;  /* 0x0000001b10097219 */ /* 0x0c8fe400000006ff */
[----:B------:R-:W-:Y:S02]  /*2d310*/  SHF.L.U64.HI R16, R16, R27, R17 ;  /* 0x0000001b10107219 */ /* 0x000fe40000010211 */
[----:B------:R-:W-:Y:S02]  /*2d320*/  LOP3.LUT R14, R9, R14, RZ, 0xfc, !PT ;  /* 0x0000000e090e7212 */ /* 0x000fe400078efcff */
[----:B------:R-:W-:-:S02]  /*2d330*/  LEA.HI R17, R8, -R25, RZ, 0x1a ;  /* 0x8000001908117211 */ /* 0x000fc400078fd0ff */
[----:B------:R0:W2:Y:S01]  /*2d340*/  LDL.64 R8, [R24] ;  /* 0x0000000018087983 */ /* 0x0000a20000100a00 */
[----:B------:R-:W-:Y:S02]  /*2d350*/  LOP3.LUT R15, R15, 0x1f, R16, 0xf8, !PT ;  /* 0x0000001f0f0f7812 */ /* 0x000fe400078ef810 */
[----:B------:R-:W-:-:S03]  /*2d360*/  IMAD R28, R17, 0x8, R0 ;  /* 0x00000008111c7824 */ /* 0x000fc600078e0200 */
[----:B------:R1:W-:Y:S04]  /*2d370*/  STG.E.64 desc[UR4][R2.64+0x600], R14 ;  /* 0x0006000e02007986 */ /* 0x0003e8000c101b04 */
[----:B------:R-:W3:Y:S04]  /*2d380*/  @P2 LDL.64 R16, [R28+0x8] ;  /* 0x000008001c102983 */ /* 0x000ee80000100a00 */
[----:B-1----:R1:W3:Y:S01]  /*2d390*/  LDL.64 R14, [R28] ;  /* 0x000000001c0e7983 */ /* 0x0022e20000100a00 */
[C---:B----4-:R-:W-:Y:S01]  /*2d3a0*/  @P3 IMAD.SHL.U32 R30, R18.reuse, 0x2, RZ ;  /* 0x00000002121e3824 */ /* 0x050fe200078e00ff */
[----:B------:R-:W-:-:S02]  /*2d3b0*/  @P3 SHF.L.U64.HI R18, R18, 0x1, R19 ;  /* 0x0000000112123819 */ /* 0x000fc40000010213 */
[-CC-:B------:R-:W-:Y:S02]  /*2d3c0*/  SHF.R.U64 R12, R12, R7.reuse, R13.reuse ;  /* 0x000000070c0c7219 */ /* 0x180fe4000000120d */
[----:B------:R-:W-:Y:S02]  /*2d3d0*/  SHF.R.U32.HI R13, RZ, R7, R13 ;  /* 0x00000007ff0d7219 */ /* 0x000fe4000001160d */
[----:B0-----:R-:W-:Y:S01]  /*2d3e0*/  SHF.R.U64 R24, R20, R10, R21 ;  /* 0x0000000a14187219 */ /* 0x001fe20000001215 */
[----:B------:R-:W-:Y:S01]  /*2d3f0*/  VIADD R20, R26, 0x197 ;  /* 0x000001971a147836 */ /* 0x000fe20000000000 */
[----:B------:R-:W-:-:S04]  /*2d400*/  @P3 LOP3.LUT R7, R7, 0x3f, RZ, 0x3c, !PT ;  /* 0x0000003f07073812 */ /* 0x000fc800078e3cff */
[CC--:B------:R-:W-:Y:S02]  /*2d410*/  @P3 SHF.L.U32 R19, R30.reuse, R7.reuse, RZ ;  /* 0x000000071e133219 */ /* 0x0c0fe400000006ff */
[----:B------:R-:W-:Y:S02]  /*2d420*/  @P3 SHF.L.U64.HI R18, R30, R7, R18 ;  /* 0x000000071e123219 */ /* 0x000fe40000010212 */
[C---:B------:R-:W-:Y:S02]  /*2d430*/  LOP3.LUT R7, R20.reuse, 0x37, RZ, 0xc0, !PT ;  /* 0x0000003714077812 */ /* 0x040fe400078ec0ff */
[----:B------:R-:W-:Y:S02]  /*2d440*/  SHF.R.U32.HI R27, RZ, R10, R21 ;  /* 0x0000000aff1b7219 */ /* 0x000fe40000011615 */
[----:B------:R-:W-:Y:S02]  /*2d450*/  ISETP.GE.U32.AND P1, PT, R7, 0x1c, PT ;  /* 0x0000001c0700780c */ /* 0x000fe40003f26070 */
[----:B------:R-:W-:-:S02]  /*2d460*/  LEA.HI R21, R20, -R25, RZ, 0x1a ;  /* 0x8000001914157211 */ /* 0x000fc400078fd0ff */
[----:B------:R-:W-:-:S03]  /*2d470*/  @P3 LOP3.LUT R12, R19, R12, RZ, 0xfc, !PT ;  /* 0x0000000c130c3212 */ /* 0x000fc600078efcff */
[----:B------:R-:W-:Y:S01]  /*2d480*/  IMAD R30, R21, 0x8, R0 ;  /* 0x00000008151e7824 */ /* 0x000fe200078e0200 */
[C---:B------:R-:W-:Y:S01]  /*2d490*/  @P4 SHF.L.U64.HI R19, R22.reuse, 0x1, R23 ;  /* 0x0000000116134819 */ /* 0x040fe20000010217 */
[----:B------:R-:W-:Y:S01]  /*2d4a0*/  @P4 IMAD.SHL.U32 R23, R22, 0x2, RZ ;  /* 0x0000000216174824 */ /* 0x000fe200078e00ff */
[----:B------:R-:W-:-:S03]  /*2d4b0*/  @P4 LOP3.LUT R10, R10, 0x3f, RZ, 0x3c, !PT ;  /* 0x0000003f0a0a4812 */ /* 0x000fc600078e3cff */
[----:B------:R-:W4:Y:S01]  /*2d4c0*/  @P1 LDL.64 R20, [R30+0x8] ;  /* 0x000008001e141983 */ /* 0x000f220000100a00 */
[----:B------:R-:W-:Y:S02]  /*2d4d0*/  @P3 LOP3.LUT R13, R18, R13, RZ, 0xfc, !PT ;  /* 0x0000000d120d3212 */ /* 0x000fe400078efcff */
[CC--:B------:R-:W-:Y:S02]  /*2d4e0*/  @P4 SHF.L.U64.HI R22, R23.reuse, R10.reuse, R19 ;  /* 0x0000000a17164219 */ /* 0x0c0fe40000010213 */
[----:B------:R0:W4:Y:S01]  /*2d4f0*/  LDL.64 R18, [R30] ;  /* 0x000000001e127983 */ /* 0x0001220000100a00 */
[----:B------:R-:W-:Y:S02]  /*2d500*/  @P4 SHF.L.U32 R29, R23, R10, RZ ;  /* 0x0000000a171d4219 */ /* 0x000fe400000006ff */
[----:B------:R-:W-:Y:S01]  /*2d510*/  @P4 LOP3.LUT R27, R22, R27, RZ, 0xfc, !PT ;  /* 0x0000001b161b4212 */ /* 0x000fe200078efcff */
[----:B------:R-:W-:Y:S01]  /*2d520*/  IMAD.MOV.U32 R22, RZ, RZ, R12 ;  /* 0x000000ffff167224 */ /* 0x000fe200078e000c */
[----:B------:R-:W-:-:S02]  /*2d530*/  LOP3.LUT R23, R13, 0x1f, RZ, 0xc0, !PT ;  /* 0x0000001f0d177812 */ /* 0x000fc400078ec0ff */
[----:B------:R-:W-:Y:S02]  /*2d540*/  @P4 LOP3.LUT R24, R29, R24, RZ, 0xfc, !PT ;  /* 0x000000181d184212 */ /* 0x000fe400078efcff */
[----:B-1----:R-:W-:Y:S01]  /*2d550*/  @P0 LOP3.LUT R28, R11, 0x3f, RZ, 0x3c, !PT ;  /* 0x0000003f0b1c0812 */ /* 0x002fe200078e3cff */
[----:B------:R-:W-:Y:S01]  /*2d560*/  STG.E.64 desc[UR4][R2.64+0x700], R22 ;  /* 0x0007001602007986 */ /* 0x000fe2000c101b04 */
[----:B------:R-:W-:Y:S01]  /*2d570*/  LOP3.LUT R13, R27, 0x1f, RZ, 0xc0, !PT ;  /* 0x0000001f1b0d7812 */ /* 0x000fe200078ec0ff */
[C---:B------:R-:W-:Y:S01]  /*2d580*/  @P0 IMAD.SHL.U32 R29, R4.reuse, 0x2, RZ ;  /* 0x00000002041d0824 */ /* 0x040fe200078e00ff */
[----:B------:R-:W-:Y:S01]  /*2d590*/  @P0 SHF.L.U64.HI R10, R4, 0x1, R5 ;  /* 0x00000001040a0819 */ /* 0x000fe20000010205 */
[----:B------:R-:W-:-:S03]  /*2d5a0*/  VIADD R4, R26, 0x1bc ;  /* 0x000001bc1a047836 */ /* 0x000fc60000000000 */
[CC--:B------:R-:W-:Y:S01]  /*2d5b0*/  @P0 SHF.L.U32 R5, R29.reuse, R28.reuse, RZ ;  /* 0x0000001c1d050219 */ /* 0x0c0fe200000006ff */
[----:B------:R-:W-:Y:S01]  /*2d5c0*/  IMAD.MOV.U32 R12, RZ, RZ, R24 ;  /* 0x000000ffff0c7224 */ /* 0x000fe200078e0018 */
[----:B------:R-:W-:-:S04]  /*2d5d0*/  @P0 SHF.L.U64.HI R28, R29, R28, R10 ;  /* 0x0000001c1d1c0219 */ /* 0x000fc8000001020a */
[----:B------:R1:W-:Y:S02]  /*2d5e0*/  STG.E.64 desc[UR4][R2.64+0x800], R12 ;  /* 0x0008000c02007986 */ /* 0x0003e4000c101b04 */
[----:B-1----:R-:W-:Y:S02]  /*2d5f0*/  @P2 LOP3.LUT R13, R6, 0x3f, RZ, 0x3c, !PT ;  /* 0x0000003f060d2812 */ /* 0x002fe400078e3cff */
[----:B--2---:R-:W-:-:S04]  /*2d600*/  SHF.R.U64 R22, R8, R11, R9 ;  /* 0x0000000b08167219 */ /* 0x004fc80000001209 */
[----:B------:R-:W-:Y:S02]  /*2d610*/  @P0 LOP3.LUT R22, R5, R22, RZ, 0xfc, !PT ;  /* 0x0000001605160212 */ /* 0x000fe400078efcff */
[----:B------:R-:W-:Y:S01]  /*2d620*/  LEA.HI R5, R4, -R25, RZ, 0x1a ;  /* 0x8000001904057211 */ /* 0x000fe200078fd0ff */
[----:B------:R-:W-:Y:S01]  /*2d630*/  VIADD R8, R26, 0x1e1 ;  /* 0x000001e11a087836 */ /* 0x000fe20000000000 */
[----:B------:R-:W-:-:S03]  /*2d640*/  SHF.R.U32.HI R27, RZ, R11, R9 ;  /* 0x0000000bff1b7219 */ /* 0x000fc60000011609 */
[--C-:B------:R-:W-:Y:S01]  /*2d650*/  IMAD R31, R5, 0x8, R0.reuse ;  /* 0x00000008051f7824 */ /* 0x100fe200078e0200 */
[C---:B------:R-:W-:Y:S02]  /*2d660*/  LOP3.LUT R5, R8.reuse, 0x21, RZ, 0xc0, !PT ;  /* 0x0000002108057812 */ /* 0x040fe400078ec0ff */
[----:B------:R-:W-:Y:S02]  /*2d670*/  LEA.HI R11, R8, -R25, RZ, 0x1a ;  /* 0x80000019080b7211 */ /* 0x000fe400078fd0ff */
[----:B------:R-:W2:Y:S01]  /*2d680*/  LDL.64 R8, [R31] ;  /* 0x000000001f087983 */ /* 0x000ea20000100a00 */
[----:B------:R-:W-:Y:S02]  /*2d690*/  ISETP.GE.U32.AND P3, PT, R5, 0x1c, PT ;  /* 0x0000001c0500780c */ /* 0x000fe40003f66070 */
[----:B0-----:R-:W-:Y:S02]  /*2d6a0*/  IMAD R30, R11, 0x8, R0 ;  /* 0x000000080b1e7824 */ /* 0x001fe400078e0200 */
[----:B------:R-:W2:Y:S01]  /*2d6b0*/  LDL.64 R10, [R31+0x8] ;  /* 0x000008001f0a7983 */ /* 0x000ea20000100a00 */
[----:B---3--:R-:W-:-:S02]  /*2d6c0*/  SHF.R.U64 R23, R14, R6, R15 ;  /* 0x000000060e177219 */ /* 0x008fc4000000120f */
[----:B------:R-:W-:Y:S02]  /*2d6d0*/  SHF.R.U32.HI R24, RZ, R6, R15 ;  /* 0x00000006ff187219 */ /* 0x000fe4000001160f */
[C---:B------:R-:W-:Y:S01]  /*2d6e0*/  @P2 SHF.L.U64.HI R29, R16.reuse, 0x1, R17 ;  /* 0x00000001101d2819 */ /* 0x040fe20000010211 */
[----:B------:R-:W-:Y:S01]  /*2d6f0*/  @P2 IMAD.SHL.U32 R16, R16, 0x2, RZ ;  /* 0x0000000210102824 */ /* 0x000fe200078e00ff */
[----:B------:R-:W3:Y:S04]  /*2d700*/  LDL.64 R14, [R30] ;  /* 0x000000001e0e7983 */ /* 0x000ee80000100a00 */
[CC--:B------:R-:W-:Y:S02]  /*2d710*/  @P2 SHF.L.U64.HI R29, R16.reuse, R13.reuse, R29 ;  /* 0x0000000d101d2219 */ /* 0x0c0fe4000001021d */
[----:B------:R-:W-:-:S02]  /*2d720*/  @P2 SHF.L.U32 R6, R16, R13, RZ ;  /* 0x0000000d10062219 */ /* 0x000fc400000006ff */
[----:B------:R0:W3:Y:S01]  /*2d730*/  @P3 LDL.64 R12, [R30+0x8] ;  /* 0x000008001e0c3983 */ /* 0x0000e20000100a00 */
[----:B------:R-:W-:Y:S01]  /*2d740*/  @P0 LOP3.LUT R27, R28, R27, RZ, 0xfc, !PT ;  /* 0x0000001b1c1b0212 */ /* 0x000fe200078efcff */
[----:B------:R-:W-:Y:S02]  /*2d750*/  VIADD R28, R26, 0x206 ;  /* 0x000002061a1c7836 */ /* 0x000fe40000000000 */
[----:B------:R-:W-:Y:S01]  /*2d760*/  IMAD.MOV.U32 R16, RZ, RZ, R22 ;  /* 0x000000ffff107224 */ /* 0x000fe200078e0016 */
[----:B------:R-:W-:Y:S02]  /*2d770*/  LOP3.LUT R17, R27, 0x1f, RZ, 0xc0, !PT ;  /* 0x0000001f1b117812 */ /* 0x000fe400078ec0ff */
[----:B------:R-:W-:Y:S02]  /*2d780*/  LOP3.LUT R22, R28, 0x26, RZ, 0xc0, !PT ;  /* 0x000000261c167812 */ /* 0x000fe400078ec0ff */
[----:B------:R-:W-:Y:S02]  /*2d790*/  @P2 LOP3.LUT R23, R6, R23, RZ, 0xfc, !PT ;  /* 0x0000001706172212 */ /* 0x000fe400078efcff */
[----:B------:R-:W-:Y:S01]  /*2d7a0*/  ISETP.GE.U32.AND P0, PT, R22, 0x1c, PT ;  /* 0x0000001c1600780c */ /* 0x000fe20003f06070 */
[----:B------:R1:W-:Y:S01]  /*2d7b0*/  STG.E.64 desc[UR4][R2.64+0x900], R16 ;  /* 0x0009001002007986 */ /* 0x0003e2000c101b04 */
[----:B------:R-:W-:-:S02]  /*2d7c0*/  @P2 LOP3.LUT R24, R29, R24, RZ, 0xfc, !PT ;  /* 0x000000181d182212 */ /* 0x000fc400078efcff */
[----:B-1----:R-:W-:Y:S02]  /*2d7d0*/  LEA.HI R17, R28, -R25, RZ, 0x1a ;  /* 0x800000191c117211 */ /* 0x002fe400078fd0ff */
[C---:B----4-:R-:W-:Y:S01]  /*2d7e0*/  @P1 SHF.L.U64.HI R6, R20.reuse, 0x1, R21 ;  /* 0x0000000114061819 */ /* 0x050fe20000010215 */
[----:B------:R-:W-:Y:S01]  /*2d7f0*/  @P1 IMAD.SHL.U32 R20, R20, 0x2, RZ ;  /* 0x0000000214141824 */ /* 0x000fe200078e00ff */
[----:B------:R-:W-:Y:S02]  /*2d800*/  @P1 LOP3.LUT R21, R7, 0x3f, RZ, 0x3c, !PT ;  /* 0x0000003f07151812 */ /* 0x000fe400078e3cff */
[-CC-:B------:R-:W-:Y:S02]  /*2d810*/  SHF.R.U64 R18, R18, R7.reuse, R19.reuse ;  /* 0x0000000712127219 */ /* 0x180fe40000001213 */
[----:B------:R-:W-:Y:S02]  /*2d820*/  SHF.R.U32.HI R19, RZ, R7, R19 ;  /* 0x00000007ff137219 */ /* 0x000fe40000011613 */
[----:B------:R-:W-:-:S02]  /*2d830*/  @P1 SHF.L.U64.HI R16, R20, R21, R6 ;  /* 0x0000001514101219 */ /* 0x000fc40000010206 */
[----:B------:R-:W-:Y:S01]  /*2d840*/  LOP3.LUT R7, R24, 0x1f, RZ, 0xc0, !PT ;  /* 0x0000001f18077812 */ /* 0x000fe200078ec0ff */
[----:B------:R-:W-:Y:S01]  /*2d850*/  IMAD R24, R17, 0x8, R0 ;  /* 0x0000000811187824 */ /* 0x000fe200078e0200 */
[----:B------:R-:W-:Y:S01]  /*2d860*/  @P1 SHF.L.U32 R21, R20, R21, RZ ;  /* 0x0000001514151219 */ /* 0x000fe200000006ff */
[----:B------:R-:W-:Y:S01]  /*2d870*/  VIADD R20, R26, 0x22b ;  /* 0x0000022b1a147836 */ /* 0x000fe20000000000 */
[----:B------:R-:W-:Y:S01]  /*2d880*/  @P1 LOP3.LUT R19, R16, R19, RZ, 0xfc, !PT ;  /* 0x0000001310131212 */ /* 0x000fe200078efcff */
[----:B------:R-:W-:Y:S01]  /*2d890*/  IMAD.MOV.U32 R6, RZ, RZ, R23 ;  /* 0x000000ffff067224 */ /* 0x000fe200078e0017 */
[----:B------:R-:W-:Y:S01]  /*2d8a0*/  @P1 LOP3.LUT R18, R21, R18, RZ, 0xfc, !PT ;  /* 0x0000001215121212 */ /* 0x000fe200078efcff */
[----:B------:R-:W4:Y:S01]  /*2d8b0*/  @P0 LDL.64 R16, [R24+0x8] ;  /* 0x0000080018100983 */ /* 0x000f220000100a00 */
[C---:B------:R-:W-:Y:S02]  /*2d8c0*/  LOP3.LUT R23, R20.reuse, 0x2b, RZ, 0xc0, !PT ;  /* 0x0000002b14177812 */ /* 0x040fe400078ec0ff */
[----:B------:R-:W-:Y:S01]  /*2d8d0*/  LEA.HI R21, R20, -R25, RZ, 0x1a ;  /* 0x8000001914157211 */ /* 0x000fe200078fd0ff */
[----:B------:R1:W-:Y:S01]  /*2d8e0*/  STG.E.64 desc[UR4][R2.64+0xa00], R6 ;  /* 0x000a000602007986 */ /* 0x0003e2000c101b04 */
[----:B------:R-:W-:-:S02]  /*2d8f0*/  ISETP.GE.U32.AND P2, PT, R23, 0x1c, PT ;  /* 0x0000001c1700780c */ /* 0x000fc40003f46070 */
[----:B------:R-:W-:Y:S01]  /*2d900*/  LOP3.LUT R19, R19, 0x1f, RZ, 0xc0, !PT ;  /* 0x0000001f13137812 */ /* 0x000fe200078ec0ff */
[----:B------:R-:W-:-:S04]  /*2d910*/  IMAD R28, R21, 0x8, R0 ;  /* 0x00000008151c7824 */ /* 0x000fc800078e0200 */
[----:B------:R0:W-:Y:S04]  /*2d920*/  STG.E.64 desc[UR4][R2.64+0xb00], R18 ;  /* 0x000b001202007986 */ /* 0x0001e8000c101b04 */
[----:B-1----:R1:W4:Y:S04]  /*2d930*/  LDL.64 R6, [R24] ;  /* 0x0000000018067983 */ /* 0x0023280000100a00 */
[----:B------:R-:W4:Y:S04]  /*2d940*/  @P2 LDL.64 R20, [R28+0x8] ;  /* 0x000008001c142983 */ /* 0x000f280000100a00 */
[----:B0-----:R0:W4:Y:S01]  /*2d950*/  LDL.64 R18, [R28] ;  /* 0x000000001c127983 */ /* 0x0011220000100a00 */
[----:B------:R-:W-:Y:S01]  /*2d960*/  LOP3.LUT R27, R4, 0x3c, RZ, 0xc0, !PT ;  /* 0x0000003c041b7812 */ /* 0x000fe200078ec0ff */
[----:B------:R-:W-:-:S03]  /*2d970*/  VIADD R30, R26, 0x250 ;  /* 0x000002501a1e7836 */ /* 0x000fc60000000000 */
[-CC-:B--2---:R-:W-:Y:S02]  /*2d980*/  SHF.R.U64 R4, R8, R27.reuse, R9.reuse ;  /* 0x0000001b08047219 */ /* 0x184fe40000001209 */
[----:B------:R-:W-:Y:S02]  /*2d990*/  SHF.R.U32.HI R8, RZ, R27, R9 ;  /* 0x0000001bff087219 */ /* 0x000fe40000011609 */
[----:B------:R-:W-:-:S04]  /*2d9a0*/  IADD3 R27, PT, PT, -R27, 0x40, RZ ;  /* 0x000000401b1b7810 */ /* 0x000fc80007ffe1ff */
[----:B------:R-:W-:-:S04]  /*2d9b0*/  SHF.L.U32 R9, R10, R27, RZ ;  /* 0x0000001b0a097219 */ /* 0x000fc800000006ff */
[----:B------:R-:W-:Y:S02]  /*2d9c0*/  LOP3.LUT R4, R9, R4, RZ, 0xfc, !PT ;  /* 0x0000000409047212 */ /* 0x000fe400078efcff */
[----:B---3--:R-:W-:Y:S02]  /*2d9d0*/  SHF.R.U64 R9, R14, R5, R15 ;  /* 0x000000050e097219 */ /* 0x008fe4000000120f */
[----:B------:R-:W-:Y:S02]  /*2d9e0*/  LOP3.LUT R14, R30, 0x30, RZ, 0xc0, !PT ;  /* 0x000000301e0e7812 */ /* 0x000fe400078ec0ff */
[----:B-1----:R-:W-:Y:S02]  /*2d9f0*/  SHF.L.U64.HI R24, R10, R27, R11 ;  /* 0x0000001b0a187219 */ /* 0x002fe4000001020b */
[----:B------:R-:W-:Y:S02]  /*2da00*/  ISETP.GE.U32.AND P1, PT, R14, 0x1c, PT ;  /* 0x0000001c0e00780c */ /* 0x000fe40003f26070 */
[C---:B------:R-:W-:Y:S01]  /*2da10*/  @P3 SHF.L.U64.HI R10, R12.reuse, 0x1, R13 ;  /* 0x000000010c0a3819 */ /* 0x040fe2000001020d */
[----:B------:R-:W-:Y:S01]  /*2da20*/  @P3 IMAD.SHL.U32 R13, R12, 0x2, RZ ;  /* 0x000000020c0d3824 */ /* 0x000fe200078e00ff */
[----:B------:R-:W-:-:S02]  /*2da30*/  LEA.HI R27, R30, -R25, RZ, 0x1a ;  /* 0x800000191e1b7211 */ /* 0x000fc400078fd0ff */
[----:B------:R-:W-:Y:S02]  /*2da40*/  @P3 LOP3.LUT R12, R5, 0x3f, RZ, 0x3c, !PT ;  /* 0x0000003f050c3812 */ /* 0x000fe400078e3cff */
[----:B------:R-:W-:Y:S01]  /*2da50*/  SHF.R.U32.HI R15, RZ, R5, R15 ;  /* 0x00000005ff0f7219 */ /* 0x000fe2000001160f */
[----:B------:R-:W-:Y:S01]  /*2da60*/  IMAD R27, R27, 0x8, R0 ;  /* 0x000000081b1b7824 */ /* 0x000fe200078e0200 */
[CC--:B------:R-:W-:Y:S02]  /*2da70*/  @P3 SHF.L.U64.HI R10, R13.reuse, R12.reuse, R10 ;  /* 0x0000000c0d0a3219 */ /* 0x0c0fe4000001020a */
[----:B0-----:R-:W-:Y:S02]  /*2da80*/  @P3 SHF.L.U32 R28, R13, R12, RZ ;  /* 0x0000000c0d1c3219 */ /* 0x001fe400000006ff */
[----:B------:R-:W-:Y:S01]  /*2da90*/  @P3 LOP3.LUT R15, R10, R15, RZ, 0xfc, !PT ;  /* 0x0000000f0a0f3212 */ /* 0x000fe200078efcff */
[----:B------:R-:W2:Y:S04]  /*2daa0*/  @P1 LDL.64 R12, [R27+0x8] ;  /* 0x000008001b0c1983 */ /* 0x000ea80000100a00 */
[----:B------:R0:W3:Y:S01]  /*2dab0*/  LDL.64 R10, [R27] ;  /* 0x000000001b0a7983 */ /* 0x0000e20000100a00 */
[----:B------:R-:W-:Y:S01]  /*2dac0*/  LOP3.LUT R5, R8, 0x1f, R24, 0xf8, !PT ;  /* 0x0000001f08057812 */ /* 0x000fe200078ef818 */
[----:B------:R-:W-:Y:S01]  /*2dad0*/  VIADD R8, R26, 0x275 ;  /* 0x000002751a087836 */ /* 0x000fe20000000000 */
[----:B------:R-:W-:-:S03]  /*2dae0*/  @P3 LOP3.LUT R9, R28, R9, RZ, 0xfc, !PT ;  /* 0x000000091c093212 */ /* 0x000fc600078efcff */
[----:B------:R1:W-:Y:S01]  /*2daf0*/  STG.E.64 desc[UR4][R2.64+0xc00], R4 ;  /* 0x000c000402007986 */ /* 0x0003e2000c101b04 */
[----:B------:R-:W-:Y:S01]  /*2db00*/  @P0 LOP3.LUT R24, R22, 0x3f, RZ, 0x3c, !PT ;  /* 0x0000003f16180812 */ /* 0x000fe200078e3cff */
[----:B------:R-:W-:Y:S01]  /*2db10*/  IMAD.MOV.U32 R28, RZ, RZ, R9 ;  /* 0x000000ffff1c7224 */ /* 0x000fe200078e0009 */
[C---:B------:R-:W-:Y:S02]  /*2db20*/  LEA.HI R9, R8.reuse, -R25, RZ, 0x1a ;  /* 0x8000001908097211 */ /* 0x040fe400078fd0ff */
[----:B------:R-:W-:Y:S02]  /*2db30*/  LOP3.LUT R29, R15, 0x1f, RZ, 0xc0, !PT ;  /* 0x0000001f0f1d7812 */ /* 0x000fe400078ec0ff */
[----:B-1----:R-:W-:Y:S01]  /*2db40*/  LOP3.LUT R5, R8, 0x35, RZ, 0xc0, !PT ;  /* 0x0000003508057812 */ /* 0x002fe200078ec0ff */
[----:B------:R-:W-:-:S03]  /*2db50*/  VIADD R8, R26, 0x29a ;  /* 0x0000029a1a087836 */ /* 0x000fc60000000000 */
[----:B------:R-:W-:Y:S01]  /*2db60*/  ISETP.GE.U32.AND P4, PT, R5, 0x1c, PT ;  /* 0x0000001c0500780c */ /* 0x000fe20003f86070 */
[----:B0-----:R-:W-:Y:S02]  /*2db70*/  IMAD R27, R9, 0x8, R0 ;  /* 0x00000008091b7824 */ /* 0x001fe400078e0200 */
[C---:B----4-:R-:W-:Y:S01]  /*2db80*/  @P0 IMAD.SHL.U32 R31, R16.reuse, 0x2, RZ ;  /* 0x00000002101f0824 */ /* 0x050fe200078e00ff */
[----:B------:R-:W-:-:S04]  /*2db90*/  @P0 SHF.L.U64.HI R16, R16, 0x1, R17 ;  /* 0x0000000110100819 */ /* 0x000fc80000010211 */
[CC--:B------:R-:W-:Y:S02]  /*2dba0*/  @P0 SHF.L.U32 R15, R31.reuse, R24.reuse, RZ ;  /* 0x000000181f0f0219 */ /* 0x0c0fe400000006ff */
[----:B------:R-:W-:Y:S02]  /*2dbb0*/  @P0 SHF.L.U64.HI R24, R31, R24, R16 ;  /* 0x000000181f180219 */ /* 0x000fe40000010210 */
[----:B------:R-:W4:Y:S01]  /*2dbc0*/  LDL.64 R16, [R27] ;  /* 0x000000001b107983 */ /* 0x000f220000100a00 */
[-CC-:B------:R-:W-:Y:S02]  /*2dbd0*/  SHF.R.U64 R4, R6, R22.reuse, R7.reuse ;  /* 0x0000001606047219 */ /* 0x180fe40000001207 */
[----:B------:R-:W-:Y:S02]  /*2dbe0*/  LOP3.LUT R6, R8, 0x3a, RZ, 0xc0, !PT ;  /* 0x0000003a08067812 */ /* 0x000fe400078ec0ff */
[----:B------:R-:W-:Y:S02]  /*2dbf0*/  SHF.R.U32.HI R7, RZ, R22, R7 ;  /* 0x00000016ff077219 */ /* 0x000fe40000011607 */
[----:B------:R-:W-:-:S02]  /*2dc00*/  @P0 LOP3.LUT R4, R15, R4, RZ, 0xfc, !PT ;  /* 0x000000040f040212 */ /* 0x000fc400078efcff */
[-CC-:B------:R-:W-:Y:S02]  /*2dc10*/  SHF.R.U64 R15, R18, R23.reuse, R19.reuse ;  /* 0x00000017120f7219 */ /* 0x180fe40000001213 */
[----:B------:R-:W-:Y:S02]  /*2dc20*/  SHF.R.U32.HI R22, RZ, R23, R19 ;  /* 0x00000017ff167219 */ /* 0x000fe40000011613 */
[----:B------:R-:W-:Y:S02]  /*2dc30*/  LEA.HI R19, R8, -R25, RZ, 0x1a ;  /* 0x8000001908137211 */ /* 0x000fe400078fd0ff */
[----:B------:R-:W-:Y:S01]  /*2dc40*/  ISETP.GE.U32.AND P3, PT, R6, 0x1c, PT ;  /* 0x0000001c0600780c */ /* 0x000fe20003f66070 */
[----:B------:R3:W4:Y:S01]  /*2dc50*/  @P4 LDL.64 R8, [R27+0x8] ;  /* 0x000008001b084983 */ /* 0x0007220000100a00 */
[C---:B------:R-:W-:Y:S01]  /*2dc60*/  @P2 SHF.L.U64.HI R18, R20.reuse, 0x1, R21 ;  /* 0x0000000114122819 */ /* 0x040fe20000010215 */
[----:B------:R-:W-:Y:S01]  /*2dc70*/  @P2 IMAD.SHL.U32 R21, R20, 0x2, RZ ;  /* 0x0000000214152824 */ /* 0x000fe200078e00ff */
[----:B------:R-:W-:Y:S01]  /*2dc80*/  @P2 LOP3.LUT R20, R23, 0x3f, RZ, 0x3c, !PT ;  /* 0x0000003f17142812 */ /* 0x000fe200078e3cff */
[----:B------:R-:W-:-:S03]  /*2dc90*/  IMAD R30, R19, 0x8, R0 ;  /* 0x00000008131e7824 */ /* 0x000fc600078e0200 */
[----:B------:R-:W-:Y:S02]  /*2dca0*/  @P2 SHF.L.U64.HI R23, R21, R20, R18 ;  /* 0x0000001415172219 */ /* 0x000fe40000010212 */
[----:B------:R-:W-:-:S03]  /*2dcb0*/  @P0 LOP3.LUT R7, R24, R7, RZ, 0xfc, !PT ;  /* 0x0000000718070212 */ /* 0x000fc600078efcff */
[----:B------:R-:W4:Y:S01]  /*2dcc0*/  @P3 LDL.64 R18, [R30+0x8] ;  /* 0x000008001e123983 */ /* 0x000f220000100a00 */
[----:B------:R-:W-:-:S03]  /*2dcd0*/  @P2 SHF.L.U32 R24, R21, R20, RZ ;  /* 0x0000001415182219 */ /* 0x000fc600000006ff */
[----:B------:R-:W4:Y:S04]  /*2dce0*/  LDL.64 R20, [R30] ;  /* 0x000000001e147983 */ /* 0x000f280000100a00 */
[----:B------:R0:W-:Y:S01]  /*2dcf0*/  STG.E.64 desc[UR4][R2.64+0xd00], R28 ;  /* 0x000d001c02007986 */ /* 0x0001e2000c101b04 */
[----:B------:R-:W-:Y:S02]  /*2dd00*/  @P2 LOP3.LUT R15, R24, R15, RZ, 0xfc, !PT ;  /* 0x0000000f180f2212 */ /* 0x000fe400078efcff */
[----:B------:R-:W-:Y:S01]  /*2dd10*/  @P2 LOP3.LUT R22, R23, R22, RZ, 0xfc, !PT ;  /* 0x0000001617162212 */ /* 0x000fe200078efcff */
[----:B0-----:R-:W-:Y:S02]  /*2dd20*/  IMAD.MOV.U32 R28, RZ, RZ, R4 ;  /* 0x000000ffff1c7224 */ /* 0x001fe400078e0004 */
[----:B------:R-:W-:Y:S01]  /*2dd30*/  VIADD R4, R26, 0x2bf ;  /* 0x000002bf1a047836 */ /* 0x000fe20000000000 */
[----:B------:R-:W-:-:S02]  /*2dd40*/  LOP3.LUT R29, R7, 0x1f, RZ, 0xc0, !PT ;  /* 0x0000001f071d7812 */ /* 0x000fc400078ec0ff */
[----:B------:R-:W-:Y:S02]  /*2dd50*/  @P1 LOP3.LUT R7, R14, 0x3f, RZ, 0x3c, !PT ;  /* 0x0000003f0e071812 */ /* 0x000fe400078e3cff */
[----:B------:R-:W-:Y:S01]  /*2dd60*/  LOP3.LUT R23, R22, 0x1f, RZ, 0xc0, !PT ;  /* 0x0000001f16177812 */ /* 0x000fe200078ec0ff */
[----:B------:R-:W-:-:S05]  /*2dd70*/  IMAD.MOV.U32 R22, RZ, RZ, R15 ;  /* 0x000000ffff167224 */ /* 0x000fca00078e000f */
[----:B------:R0:W-:Y:S04]  /*2dd80*/  STG.E.64 desc[UR4][R2.64+0xf00], R22 ;  /* 0x000f001602007986 */ /* 0x0001e8000c101b04 */
[----:B------:R1:W-:Y:S01]  /*2dd90*/  STG.E.64 desc[UR4][R2.64+0xe00], R28 ;  /* 0x000e001c02007986 */ /* 0x0003e2000c101b04 */
[C---:B--2---:R-:W-:Y:S01]  /*2dda0*/  @P1 IMAD.SHL.U32 R24, R12.reuse, 0x2, RZ ;  /* 0x000000020c181824 */ /* 0x044fe200078e00ff */
[----:B------:R-:W-:Y:S02]  /*2ddb0*/  @P1 SHF.L.U64.HI R13, R12, 0x1, R13 ;  /* 0x000000010c0d1819 */ /* 0x000fe4000001020d */
[-CC-:B---3--:R-:W-:Y:S01]  /*2ddc0*/  SHF.R.U64 R27, R10, R14.reuse, R11.reuse ;  /* 0x0000000e0a1b7219 */ /* 0x188fe2000000120b */
[----:B------:R-:W-:Y:S01]  /*2ddd0*/  VIADD R10, R26, 0x2e4 ;  /* 0x000002e41a0a7836 */ /* 0x000fe20000000000 */
[----:B------:R-:W-:-:S02]  /*2dde0*/  SHF.R.U32.HI R14, RZ, R14, R11 ;  /* 0x0000000eff0e7219 */ /* 0x000fc4000001160b */
[----:B------:R-:W-:Y:S02]  /*2ddf0*/  LEA.HI R11, R4, -R25, RZ, 0x1a ;  /* 0x80000019040b7211 */ /* 0x000fe400078fd0ff */
[CC--:B------:R-:W-:Y:S02]  /*2de00*/  @P1 SHF.L.U32 R12, R24.reuse, R7.reuse, RZ ;  /* 0x00000007180c1219 */ /* 0x0c0fe400000006ff */
[----:B------:R-:W-:Y:S01]  /*2de10*/  @P1 SHF.L.U64.HI R13, R24, R7, R13 ;  /* 0x00000007180d1219 */ /* 0x000fe2000001020d */
[----:B------:R-:W-:Y:S01]  /*2de20*/  IMAD R24, R11, 0x8, R0 ;  /* 0x000000080b187824 */ /* 0x000fe200078e0200 */
[----:B------:R-:W-:Y:S02]  /*2de30*/  LOP3.LUT R7, R10, 0x24, RZ, 0xc0, !PT ;  /* 0x000000240a077812 */ /* 0x000fe400078ec0ff */
[----:B------:R-:W-:Y:S02]  /*2de40*/  @P1 LOP3.LUT R27, R12, R27, RZ, 0xfc, !PT ;  /* 0x0000001b0c1b1212 */ /* 0x000fe400078efcff */
[----:B------:R-:W-:-:S02]  /*2de50*/  @P1 LOP3.LUT R14, R13, R14, RZ, 0xfc, !PT ;  /* 0x0000000e0d0e1212 */ /* 0x000fc400078efcff */
[----:B------:R-:W-:Y:S01]  /*2de60*/  ISETP.GE.U32.AND P1, PT, R7, 0x1c, PT ;  /* 0x0000001c0700780c */ /* 0x000fe20003f26070 */
[----:B------:R-:W2:Y:S01]  /*2de70*/  LDL.64 R12, [R24+0x8] ;  /* 0x00000800180c7983 */ /* 0x000ea20000100a00 */
[----:B0-----:R-:W-:Y:S02]  /*2de80*/  LEA.HI R23, R10, -R25, RZ, 0x1a ;  /* 0x800000190a177211 */ /* 0x001fe400078fd0ff */
[----:B------:R-:W-:Y:S01]  /*2de90*/  LOP3.LUT R15, R14, 0x1f, RZ, 0xc0, !PT ;  /* 0x0000001f0e0f7812 */ /* 0x000fe200078ec0ff */
[----:B------:R-:W-:Y:S01]  /*2dea0*/  IMAD.MOV.U32 R14, RZ, RZ, R27 ;  /* 0x000000ffff0e7224 */ /* 0x000fe200078e001b */
[----:B------:R0:W3:Y:S01]  /*2deb0*/  LDL.64 R10, [R24] ;  /* 0x00000000180a7983 */ /* 0x0000e20000100a00 */
[----:B-1----:R-:W-:-:S03]  /*2dec0*/  IMAD R28, R23, 0x8, R0 ;  /* 0x00000008171c7824 */ /* 0x002fc600078e0200 */
[----:B------:R1:W-:Y:S04]  /*2ded0*/  STG.E.64 desc[UR4][R2.64+0x1000], R14 ;  /* 0x0010000e02007986 */ /* 0x0003e8000c101b04 */
[----:B------:R-:W3:Y:S04]  /*2dee0*/  @P1 LDL.64 R22, [R28+0x8] ;  /* 0x000008001c161983 */ /* 0x000ee80000100a00 */
[----:B-1----:R1:W3:Y:S01]  /*2def0*/  LDL.64 R14, [R28] ;  /* 0x000000001c0e7983 */ /* 0x0022e20000100a00 */
[-CC-:B----4-:R-:W-:Y:S01]  /*2df00*/  SHF.R.U64 R16, R16, R5.reuse, R17.reuse ;  /* 0x0000000510107219 */ /* 0x190fe20000001211 */
[----:B0-----:R-:W-:Y:S01]  /*2df10*/  VIADD R24, R26, 0x309 ;  /* 0x000003091a187836 */ /* 0x001fe20000000000 */
[----:B------:R-:W-:-:S02]  /*2df20*/  SHF.R.U32.HI R17, RZ, R5, R17 ;  /* 0x00000005ff117219 */ /* 0x000fc40000011611 */
[----:B------:R-:W-:Y:S01]  /*2df30*/  @P4 LOP3.LUT R5, R5, 0x3f, RZ, 0x3c, !PT ;  /* 0x0000003f05054812 */ /* 0x000fe200078e3cff */
[C---:B------:R-:W-:Y:S01]  /*2df40*/  @P4 IMAD.SHL.U32 R30, R8.reuse, 0x2, RZ ;  /* 0x00000002081e4824 */ /* 0x040fe200078e00ff */
[----:B------:R-:W-:-:S04]  /*2df50*/  @P4 SHF.L.U64.HI R8, R8, 0x1, R9 ;  /* 0x0000000108084819 */ /* 0x000fc80000010209 */
        /* <DEDUP_REMOVED lines=13> */
[CC--:B-1----:R-:W-:Y:S01]  /*2e030*/  @P3 SHF.L.U64.HI R28, R27.reuse, R6.reuse, R9 ;  /* 0x000000061b1c3219 */ /* 0x0c2fe20000010209 */
[----:B------:R-:W4:Y:S04]  /*2e040*/  @P0 LDL.64 R18, [R24+0x8] ;  /* 0x0000080018120983 */ /* 0x000f280000100a00 */
[----:B------:R2:W4:Y:S01]  /*2e050*/  LDL.64 R8, [R24] ;  /* 0x0000000018087983 */ /* 0x0005220000100a00 */
[----:B------:R-:W-:-:S02]  /*2e060*/  @P3 SHF.L.U32 R27, R27, R6, RZ ;  /* 0x000000061b1b3219 */ /* 0x000fc400000006ff */
[----:B------:R-:W-:Y:S01]  /*2e070*/  @P3 LOP3.LUT R21, R28, R21, RZ, 0xfc, !PT ;  /* 0x000000151c153212 */ /* 0x000fe200078efcff */
[----:B------:R-:W-:Y:S01]  /*2e080*/  VIADD R28, R26, 0x32e ;  /* 0x0000032e1a1c7836 */ /* 0x000fe20000000000 */
[----:B------:R-:W-:Y:S02]  /*2e090*/  @P3 LOP3.LUT R20, R27, R20, RZ, 0xfc, !PT ;  /* 0x000000141b143212 */ /* 0x000fe400078efcff */
[----:B------:R-:W-:Y:S02]  /*2e0a0*/  LOP3.LUT R27, R4, 0x3f, RZ, 0xc0, !PT ;  /* 0x0000003f041b7812 */ /* 0x000fe400078ec0ff */
[----:B------:R-:W-:Y:S02]  /*2e0b0*/  LOP3.LUT R4, R28, 0x2e, RZ, 0xc0, !PT ;  /* 0x0000002e1c047812 */ /* 0x000fe400078ec0ff */
[----:B------:R-:W-:Y:S02]  /*2e0c0*/  IADD3 R29, PT, PT, -R27, 0x40, RZ ;  /* 0x000000401b1d7810 */ /* 0x000fe40007ffe1ff */
[----:B------:R-:W-:-:S02]  /*2e0d0*/  ISETP.GE.U32.AND P3, PT, R4, 0x1c, PT ;  /* 0x0000001c0400780c */ /* 0x000fc40003f66070 */
[----:B------:R-:W-:Y:S02]  /*2e0e0*/  LOP3.LUT R17, R17, 0x1f, RZ, 0xc0, !PT ;  /* 0x0000001f11117812 */ /* 0x000fe400078ec0ff */
[----:B------:R-:W-:-:S03]  /*2e0f0*/  LOP3.LUT R21, R21, 0x1f, RZ, 0xc0, !PT ;  /* 0x0000001f15157812 */ /* 0x000fc600078ec0ff */
[----:B------:R-:W-:Y:S04]  /*2e100*/  STG.E.64 desc[UR4][R2.64+0x1100], R16 ;  /* 0x0011001002007986 */ /* 0x000fe8000c101b04 */
[----:B------:R0:W-:Y:S02]  /*2e110*/  STG.E.64 desc[UR4][R2.64+0x1200], R20 ;  /* 0x0012001402007986 */ /* 0x0001e4000c101b04 */
[----:B0-----:R-:W-:Y:S02]  /*2e120*/  @P1 LOP3.LUT R20, R7, 0x3f, RZ, 0x3c, !PT ;  /* 0x0000003f07141812 */ /* 0x001fe400078e3cff */
[----:B--2---:R-:W-:Y:S02]  /*2e130*/  SHF.L.U64.HI R24, R12, R29, R13 ;  /* 0x0000001d0c187219 */ /* 0x004fe4000001020d */
[----:B------:R-:W-:-:S02]  /*2e140*/  LEA.HI R13, R28, -R25, RZ, 0x1a ;  /* 0x800000191c0d7211 */ /* 0x000fc400078fd0ff */
[----:B------:R-:W-:Y:S01]  /*2e150*/  SHF.L.U32 R6, R12, R29, RZ ;  /* 0x0000001d0c067219 */ /* 0x000fe200000006ff */
[----:B------:R-:W-:Y:S02]  /*2e160*/  VIADD R12, R26, 0x353 ;  /* 0x000003531a0c7836 */ /* 0x000fe40000000000 */
[----:B------:R-:W-:Y:S01]  /*2e170*/  IMAD R30, R13, 0x8, R0 ;  /* 0x000000080d1e7824 */ /* 0x000fe200078e0200 */
[--C-:B---3--:R-:W-:Y:S02]  /*2e180*/  SHF.R.U64 R31, R10, R27, R11.reuse ;  /* 0x0000001b0a1f7219 */ /* 0x108fe4000000120b */
[C---:B------:R-:W-:Y:S02]  /*2e190*/  LEA.HI R29, R12.reuse, -R25, RZ, 0x1a ;  /* 0x800000190c1d7211 */ /* 0x040fe400078fd0ff */
[----:B------:R-:W-:Y:S02]  /*2e1a0*/  SHF.R.U32.HI R10, RZ, R27, R11 ;  /* 0x0000001bff0a7219 */ /* 0x000fe4000001160b */
[----:B------:R-:W-:-:S02]  /*2e1b0*/  LOP3.LUT R27, R12, 0x33, RZ, 0xc0, !PT ;  /* 0x000000330c1b7812 */ /* 0x000fc400078ec0ff */
[C---:B------:R-:W-:Y:S01]  /*2e1c0*/  @P1 SHF.L.U64.HI R16, R22.reuse, 0x1, R23 ;  /* 0x0000000116101819 */ /* 0x040fe20000010217 */
[----:B------:R-:W2:Y:S01]  /*2e1d0*/  LDL.64 R12, [R30] ;  /* 0x000000001e0c7983 */ /* 0x000ea20000100a00 */
[----:B------:R-:W-:Y:S01]  /*2e1e0*/  @P1 IMAD.SHL.U32 R23, R22, 0x2, RZ ;  /* 0x0000000216171824 */ /* 0x000fe200078e00ff */
[----:B------:R-:W-:Y:S01]  /*2e1f0*/  ISETP.GE.U32.AND P2, PT, R27, 0x1c, PT ;  /* 0x0000001c1b00780c */ /* 0x000fe20003f46070 */
[----:B------:R-:W-:Y:S01]  /*2e200*/  IMAD R29, R29, 0x8, R0 ;  /* 0x000000081d1d7824 */ /* 0x000fe200078e0200 */
[-CC-:B------:R-:W-:Y:S02]  /*2e210*/  SHF.R.U64 R11, R14, R7.reuse, R15.reuse ;  /* 0x000000070e0b7219 */ /* 0x180fe4000000120f */
[----:B------:R-:W-:Y:S02]  /*2e220*/  SHF.R.U32.HI R28, RZ, R7, R15 ;  /* 0x00000007ff1c7219 */ /* 0x000fe4000001160f */
[----:B------:R-:W3:Y:S01]  /*2e230*/  @P3 LDL.64 R14, [R30+0x8] ;  /* 0x000008001e0e3983 */ /* 0x000ee20000100a00 */
[----:B------:R-:W-:-:S03]  /*2e240*/  @P1 SHF.L.U64.HI R7, R23, R20, R16 ;  /* 0x0000001417071219 */ /* 0x000fc60000010210 */
[----:B------:R-:W3:Y:S01]  /*2e250*/  LDL.64 R16, [R29] ;  /* 0x000000001d107983 */ /* 0x000ee20000100a00 */
[----:B------:R-:W-:-:S03]  /*2e260*/  @P1 SHF.L.U32 R22, R23, R20, RZ ;  /* 0x0000001417161219 */ /* 0x000fc600000006ff */
[----:B------:R-:W3:Y:S01]  /*2e270*/  @P2 LDL.64 R20, [R29+0x8] ;  /* 0x000008001d142983 */ /* 0x000ee20000100a00 */
[----:B------:R-:W-:Y:S02]  /*2e280*/  @P1 LOP3.LUT R11, R22, R11, RZ, 0xfc, !PT ;  /* 0x0000000b160b1212 */ /* 0x000fe400078efcff */
[----:B------:R-:W-:-:S03]  /*2e290*/  @P1 LOP3.LUT R28, R7, R28, RZ, 0xfc, !PT ;  /* 0x0000001c071c1212 */ /* 0x000fc600078efcff */
[----:B------:R-:W-:Y:S01]  /*2e2a0*/  IMAD.MOV.U32 R22, RZ, RZ, R11 ;  /* 0x000000ffff167224 */ /* 0x000fe200078e000b */
[----:B------:R-:W-:Y:S02]  /*2e2b0*/  LOP3.LUT R23, R28, 0x1f, RZ, 0xc0, !PT ;  /* 0x0000001f1c177812 */ /* 0x000fe400078ec0ff */
[----:B------:R-:W-:Y:S02]  /*2e2c0*/  LOP3.LUT R6, R6, R31, RZ, 0xfc, !PT ;  /* 0x0000001f06067212 */ /* 0x000fe400078efcff */
[----:B------:R-:W-:Y:S01]  /*2e2d0*/  LOP3.LUT R7, R10, 0x1f, R24, 0xf8, !PT ;  /* 0x0000001f0a077812 */ /* 0x000fe200078ef818 */
[----:B------:R0:W-:Y:S01]  /*2e2e0*/  STG.E.64 desc[UR4][R2.64+0x1400], R22 ;  /* 0x0014001602007986 */ /* 0x0001e2000c101b04 */
[----:B------:R-:W-:-:S03]  /*2e2f0*/  VIADD R10, R26, 0x378 ;  /* 0x000003781a0a7836 */ /* 0x000fc60000000000 */
[----:B------:R1:W-:Y:S02]  /*2e300*/  STG.E.64 desc[UR4][R2.64+0x1300], R6 ;  /* 0x0013000602007986 */ /* 0x0003e4000c101b04 */
[----:B------:R-:W-:Y:S01]  /*2e310*/  LEA.HI R11, R10, -R25, RZ, 0x1a ;  /* 0x800000190a0b7211 */ /* 0x000fe200078fd0ff */
[----:B0-----:R-:W-:-:S05]  /*2e320*/  VIADD R22, R26, 0x39d ;  /* 0x0000039d1a167836 */ /* 0x001fca0000000000 */
[----:B-1----:R-:W-:Y:S02]  /*2e330*/  LEA.HI R7, R22, -R25, RZ, 0x1a ;  /* 0x8000001916077211 */ /* 0x002fe400078fd0ff */
[C---:B----4-:R-:W-:Y:S01]  /*2e340*/  @P0 SHF.L.U64.HI R19, R18.reuse, 0x1, R19 ;  /* 0x0000000112130819 */ /* 0x050fe20000010213 */
[----:B------:R-:W-:Y:S01]  /*2e350*/  @P0 IMAD.SHL.U32 R18, R18, 0x2, RZ ;  /* 0x0000000212120824 */ /* 0x000fe200078e00ff */
[-CC-:B------:R-:W-:Y:S02]  /*2e360*/  SHF.R.U64 R23, R8, R5.reuse, R9.reuse ;  /* 0x0000000508177219 */ /* 0x180fe40000001209 */
[----:B------:R-:W-:Y:S02]  /*2e370*/  SHF.R.U32.HI R8, RZ, R5, R9 ;  /* 0x00000005ff087219 */ /* 0x000fe40000011609 */
[----:B------:R-:W-:Y:S02]  /*2e380*/  @P0 LOP3.LUT R9, R5, 0x3f, RZ, 0x3c, !PT ;  /* 0x0000003f05090812 */ /* 0x000fe400078e3cff */
[----:B------:R-:W-:-:S02]  /*2e390*/  LOP3.LUT R5, R10, 0x38, RZ, 0xc0, !PT ;  /* 0x000000380a057812 */ /* 0x000fc400078ec0ff */
[CC--:B------:R-:W-:Y:S02]  /*2e3a0*/  @P0 SHF.L.U64.HI R19, R18.reuse, R9.reuse, R19 ;  /* 0x0000000912130219 */ /* 0x0c0fe40000010213 */
[----:B------:R-:W-:Y:S01]  /*2e3b0*/  @P0 SHF.L.U32 R10, R18, R9, RZ ;  /* 0x00000009120a0219 */ /* 0x000fe200000006ff */
[--C-:B------:R-:W-:Y:S01]  /*2e3c0*/  IMAD R24, R7, 0x8, R0.reuse ;  /* 0x0000000807187824 */ /* 0x100fe200078e0200 */
[----:B------:R-:W-:Y:S02]  /*2e3d0*/  @P0 LOP3.LUT R8, R19, R8, RZ, 0xfc, !PT ;  /* 0x0000000813080212 */ /* 0x000fe400078efcff */
[----:B------:R-:W-:Y:S02]  /*2e3e0*/  ISETP.GE.U32.AND P1, PT, R5, 0x1c, PT ;  /* 0x0000001c0500780c */ /* 0x000fe40003f26070 */
[----:B------:R-:W-:Y:S01]  /*2e3f0*/  @P0 LOP3.LUT R23, R10, R23, RZ, 0xfc, !PT ;  /* 0x000000170a170212 */ /* 0x000fe200078efcff */
[----:B------:R-:W-:Y:S01]  /*2e400*/  IMAD R28, R11, 0x8, R0 ;  /* 0x000000080b1c7824 */ /* 0x000fe200078e0200 */
[----:B------:R-:W-:Y:S01]  /*2e410*/  LOP3.LUT R19, R8, 0x1f, RZ, 0xc0, !PT ;  /* 0x0000001f08137812 */ /* 0x000fe200078ec0ff */
[----:B------:R-:W4:Y:S02]  /*2e420*/  LDL.64 R10, [R24+0x8] ;  /* 0x00000800180a7983 */ /* 0x000f240000100a00 */
[----:B------:R-:W-:-:S02]  /*2e430*/  IMAD.MOV.U32 R18, RZ, RZ, R23 ;  /* 0x000000ffff127224 */ /* 0x000fc400078e0017 */
[----:B------:R0:W4:Y:S04]  /*2e440*/  LDL.64 R8, [R24] ;  /* 0x0000000018087983 */ /* 0x0001280000100a00 */
[----:B------:R1:W-:Y:S04]  /*2e450*/  STG.E.64 desc[UR4][R2.64+0x1500], R18 ;  /* 0x0015001202007986 */ /* 0x0003e8000c101b04 */
[----:B------:R-:W4:Y:S04]  /*2e460*/  LDL.64 R6, [R28] ;  /* 0x000000001c067983 */ /* 0x000f280000100a00 */
[----:B-1----:R-:W4:Y:S01]  /*2e470*/  @P1 LDL.64 R18, [R28+0x8] ;  /* 0x000008001c121983 */ /* 0x002f220000100a00 */
[----:B--2---:R-:W-:-:S02]  /*2e480*/  SHF.R.U64 R12, R12, R4, R13 ;  /* 0x000000040c0c7219 */ /* 0x004fc4000000120d */
[----:B------:R-:W-:Y:S02]  /*2e490*/  SHF.R.U32.HI R13, RZ, R4, R13 ;  /* 0x00000004ff0d7219 */ /* 0x000fe4000001160d */
[----:B------:R-:W-:Y:S01]  /*2e4a0*/  @P3 LOP3.LUT R4, R4, 0x3f, RZ, 0x3c, !PT ;  /* 0x0000003f04043812 */ /* 0x000fe200078e3cff */
[C---:B---3--:R-:W-:Y:S01]  /*2e4b0*/  @P3 IMAD.SHL.U32 R23, R14.reuse, 0x2, RZ ;  /* 0x000000020e173824 */ /* 0x048fe200078e00ff */
[----:B------:R-:W-:-:S04]  /*2e4c0*/  @P3 SHF.L.U64.HI R14, R14, 0x1, R15 ;  /* 0x000000010e0e3819 */ /* 0x000fc8000001020f */
[CC--:B------:R-:W-:Y:S02]  /*2e4d0*/  @P3 SHF.L.U32 R15, R23.reuse, R4.reuse, RZ ;  /* 0x00000004170f3219 */ /* 0x0c0fe400000006ff */
[----:B------:R-:W-:Y:S02]  /*2e4e0*/  @P3 SHF.L.U64.HI R14, R23, R4, R14 ;  /* 0x00000004170e3219 */ /* 0x000fe4000001020e */
[----:B------:R-:W-:Y:S01]  /*2e4f0*/  SHF.R.U64 R23, R16, R27, R17 ;  /* 0x0000001b10177219 */ /* 0x000fe20000001211 */
[----:B------:R-:W-:Y:S01]  /*2e500*/  VIADD R16, R26, 0x3c2 ;  /* 0x000003c21a107836 */ /* 0x000fe20000000000 */
[----:B------:R-:W-:-:S04]  /*2e510*/  @P3 LOP3.LUT R12, R15, R12, RZ, 0xfc, !PT ;  /* 0x0000000c0f0c3212 */ /* 0x000fc800078efcff */
[----:B------:R-:W-:Y:S02]  /*2e520*/  LOP3.LUT R4, R16, 0x22, RZ, 0xc0, !PT ;  /* 0x0000002210047812 */ /* 0x000fe400078ec0ff */
[----:B0-----:R-:W-:Y:S02]  /*2e530*/  SHF.R.U32.HI R24, RZ, R27, R17 ;  /* 0x0000001bff187219 */ /* 0x001fe40000011611 */
[C---:B------:R-:W-:Y:S01]  /*2e540*/  @P2 SHF.L.U64.HI R15, R20.reuse, 0x1, R21 ;  /* 0x00000001140f2819 */ /* 0x040fe20000010215 */
[----:B------:R-:W-:Y:S01]  /*2e550*/  @P2 IMAD.SHL.U32 R21, R20, 0x2, RZ ;  /* 0x0000000214152824 */ /* 0x000fe200078e00ff */
[----:B------:R-:W-:Y:S02]  /*2e560*/  ISETP.GE.U32.AND P0, PT, R4, 0x1c, PT ;  /* 0x0000001c0400780c */ /* 0x000fe40003f06070 */
[----:B------:R-:W-:Y:S02]  /*2e570*/  LEA.HI R17, R16, -R25, RZ, 0x1a ;  /* 0x8000001910117211 */ /* 0x000fe400078fd0ff */
[----:B------:R-:W-:-:S04]  /*2e580*/  @P2 LOP3.LUT R16, R27, 0x3f, RZ, 0x3c, !PT ;  /* 0x0000003f1b102812 */ /* 0x000fc800078e3cff */
[-C--:B------:R-:W-:Y:S01]  /*2e590*/  @P2 SHF.L.U32 R20, R21, R16.reuse, RZ ;  /* 0x0000001015142219 */ /* 0x080fe200000006ff */
[----:B------:R-:W-:Y:S01]  /*2e5a0*/  IMAD R27, R17, 0x8, R0 ;  /* 0x00000008111b7824 */ /* 0x000fe200078e0200 */
[----:B------:R-:W-:Y:S02]  /*2e5b0*/  @P2 SHF.L.U64.HI R15, R21, R16, R15 ;  /* 0x00000010150f2219 */ /* 0x000fe4000001020f */
[----:B------:R-:W-:Y:S02]  /*2e5c0*/  @P3 LOP3.LUT R13, R14, R13, RZ, 0xfc, !PT ;  /* 0x0000000d0e0d3212 */ /* 0x000fe400078efcff */
[----:B------:R-:W-:Y:S01]  /*2e5d0*/  @P2 LOP3.LUT R23, R20, R23, RZ, 0xfc, !PT ;  /* 0x0000001714172212 */ /* 0x000fe200078efcff */
[----:B------:R-:W2:Y:S01]  /*2e5e0*/  @P0 LDL.64 R16, [R27+0x8] ;  /* 0x000008001b100983 */ /* 0x000ea20000100a00 */
[----:B------:R-:W-:Y:S01]  /*2e5f0*/  @P2 LOP3.LUT R24, R15, R24, RZ, 0xfc, !PT ;  /* 0x000000180f182212 */ /* 0x000fe200078efcff */
[----:B------:R-:W-:Y:S01]  /*2e600*/  IMAD.MOV.U32 R20, RZ, RZ, R12 ;  /* 0x000000ffff147224 */ /* 0x000fe200078e000c */
[----:B------:R-:W-:Y:S01]  /*2e610*/  LOP3.LUT R21, R13, 0x1f, RZ, 0xc0, !PT ;  /* 0x0000001f0d157812 */ /* 0x000fe200078ec0ff */
[----:B------:R0:W3:Y:S01]  /*2e620*/  LDL.64 R14, [R27] ;  /* 0x000000001b0e7983 */ /* 0x0000e20000100a00 */
[----:B------:R-:W-:Y:S01]  /*2e630*/  LOP3.LUT R13, R24, 0x1f, RZ, 0xc0, !PT ;  /* 0x0000001f180d7812 */ /* 0x000fe200078ec0ff */
[----:B------:R-:W-:-:S02]  /*2e640*/  IMAD.MOV.U32 R12, RZ, RZ, R23 ;  /* 0x000000ffff0c7224 */ /* 0x000fc400078e0017 */
[----:B------:R-:W-:-:S03]  /*2e650*/  VIADD R24, R26, 0x3e7 ;  /* 0x000003e71a187836 */ /* 0x000fc60000000000 */
[----:B------:R1:W-:Y:S01]  /*2e660*/  STG.E.64 desc[UR4][R2.64+0x1700], R12 ;  /* 0x0017000c02007986 */ /* 0x0003e2000c101b04 */
[----:B------:R-:W-:Y:S02]  /*2e670*/  LOP3.LUT R23, R22, 0x3d, RZ, 0xc0, !PT ;  /* 0x0000003d16177812 */ /* 0x000fe400078ec0ff */
[C---:B0-----:R-:W-:Y:S02]  /*2e680*/  LEA.HI R27, R24.reuse, -R25, RZ, 0x1a ;  /* 0x80000019181b7211 */ /* 0x041fe400078fd0ff */
[----:B-1----:R-:W-:-:S04]  /*2e690*/  LOP3.LUT R12, R24, 0x27, RZ, 0xc0, !PT ;  /* 0x00000027180c7812 */ /* 0x002fc800078ec0ff */
[----:B------:R-:W-:Y:S01]  /*2e6a0*/  ISETP.GE.U32.AND P2, PT, R12, 0x1c, PT ;  /* 0x0000001c0c00780c */ /* 0x000fe20003f46070 */
[----:B------:R-:W-:Y:S01]  /*2e6b0*/  IMAD R27, R27, 0x8, R0 ;  /* 0x000000081b1b7824 */ /* 0x000fe200078e0200 */
[----:B------:R-:W-:Y:S01]  /*2e6c0*/  IADD3 R29, PT, PT, -R23, 0x40, RZ ;  /* 0x00000040171d7810 */ /* 0x000fe20007ffe1ff */
[----:B------:R0:W-:Y:S03]  /*2e6d0*/  STG.E.64 desc[UR4][R2.64+0x1600], R20 ;  /* 0x0016001402007986 */ /* 0x0001e6000c101b04 */
[----:B----4-:R-:W-:Y:S02]  /*2e6e0*/  SHF.L.U32 R28, R10, R29, RZ ;  /* 0x0000001d0a1c7219 */ /* 0x010fe400000006ff */
[-CC-:B------:R-:W-:Y:S02]  /*2e6f0*/  SHF.R.U64 R13, R8, R23.reuse, R9.reuse ;  /* 0x00000017080d7219 */ /* 0x180fe40000001209 */
[----:B------:R-:W-:-:S02]  /*2e700*/  SHF.R.U32.HI R22, RZ, R23, R9 ;  /* 0x00000017ff167219 */ /* 0x000fc40000011609 */
[----:B------:R-:W-:Y:S01]  /*2e710*/  SHF.L.U64.HI R23, R10, R29, R11 ;  /* 0x0000001d0a177219 */ /* 0x000fe2000001020b */
[----:B------:R-:W4:Y:S01]  /*2e720*/  LDL.64 R8, [R27] ;  /* 0x000000001b087983 */ /* 0x000f220000100a00 */
[----:B0-----:R-:W-:-:S03]  /*2e730*/  VIADD R20, R26, 0x40c ;  /* 0x0000040c1a147836 */ /* 0x001fc60000000000 */
[----:B------:R-:W4:Y:S02]  /*2e740*/  @P2 LDL.64 R10, [R27+0x8] ;  /* 0x000008001b0a2983 */ /* 0x000f240000100a00 */
[----:B------:R-:W-:Y:S02]  /*2e750*/  LOP3.LUT R24, R20, 0x2c, RZ, 0xc0, !PT ;  /* 0x0000002c14187812 */ /* 0x000fe400078ec0ff */
[-CC-:B------:R-:W-:Y:S02]  /*2e760*/  SHF.R.U64 R6, R6, R5.reuse, R7.reuse ;  /* 0x0000000506067219 */ /* 0x180fe40000001207 */
[----:B------:R-:W-:Y:S02]  /*2e770*/  SHF.R.U32.HI R7, RZ, R5, R7 ;  /* 0x00000005ff077219 */ /* 0x000fe40000011607 */
[----:B------:R-:W-:Y:S02]  /*2e780*/  ISETP.GE.U32.AND P3, PT, R24, 0x1c, PT ;  /* 0x0000001c1800780c */ /* 0x000fe40003f66070 */
[C---:B------:R-:W-:Y:S01]  /*2e790*/  @P1 SHF.L.U64.HI R19, R18.reuse, 0x1, R19 ;  /* 0x0000000112131819 */ /* 0x040fe20000010213 */
[----:B------:R-:W-:Y:S01]  /*2e7a0*/  @P1 IMAD.SHL.U32 R18, R18, 0x2, RZ ;  /* 0x0000000212121824 */ /* 0x000fe200078e00ff */
[----:B------:R-:W-:-:S02]  /*2e7b0*/  @P1 LOP3.LUT R5, R5, 0x3f, RZ, 0x3c, !PT ;  /* 0x0000003f05051812 */ /* 0x000fc400078e3cff */
[----:B------:R-:W-:Y:S02]  /*2e7c0*/  LEA.HI R21, R20, -R25, RZ, 0x1a ;  /* 0x8000001914157211 */ /* 0x000fe400078fd0ff */
[CC--:B------:R-:W-:Y:S02]  /*2e7d0*/  @P1 SHF.L.U64.HI R20, R18.reuse, R5.reuse, R19 ;  /* 0x0000000512141219 */ /* 0x0c0fe40000010213 */
[----:B------:R-:W-:Y:S01]  /*2e7e0*/  @P1 SHF.L.U32 R19, R18, R5, RZ ;  /* 0x0000000512131219 */ /* 0x000fe200000006ff */
[----:B------:R-:W-:Y:S01]  /*2e7f0*/  IMAD R5, R21, 0x8, R0 ;  /* 0x0000000815057824 */ /* 0x000fe200078e0200 */
[----:B------:R-:W-:Y:S02]  /*2e800*/  @P1 LOP3.LUT R7, R20, R7, RZ, 0xfc, !PT ;  /* 0x0000000714071212 */ /* 0x000fe400078efcff */
[----:B------:R-:W-:Y:S02]  /*2e810*/  @P1 LOP3.LUT R6, R19, R6, RZ, 0xfc, !PT ;  /* 0x0000000613061212 */ /* 0x000fe400078efcff */
[----:B------:R-:W4:Y:S04]  /*2e820*/  LDL.64 R18, [R5] ;  /* 0x0000000005127983 */ /* 0x000f280000100a00 */
[----:B------:R0:W4:Y:S01]  /*2e830*/  @P3 LDL.64 R20, [R5+0x8] ;  /* 0x0000080005143983 */ /* 0x0001220000100a00 */
[----:B------:R-:W-:-:S02]  /*2e840*/  LOP3.LUT R28, R28, R13, RZ, 0xfc, !PT ;  /* 0x0000000d1c1c7212 */ /* 0x000fc400078efcff */
[----:B------:R-:W-:Y:S02]  /*2e850*/  LOP3.LUT R29, R22, 0x1f, R23, 0xf8, !PT ;  /* 0x0000001f161d7812 */ /* 0x000fe400078ef817 */
[----:B------:R-:W-:-:S05]  /*2e860*/  LOP3.LUT R7, R7, 0x1f, RZ, 0xc0, !PT ;  /* 0x0000001f07077812 */ /* 0x000fca00078ec0ff */
[----:B------:R1:W-:Y:S04]  /*2e870*/  STG.E.64 desc[UR4][R2.64+0x1800], R6 ;  /* 0x0018000602007986 */ /* 0x0003e8000c101b04 */
[----:B------:R-:W-:Y:S01]  /*2e880*/  STG.E.64 desc[UR4][R2.64+0x1900], R28 ;  /* 0x0019001c02007986 */ /* 0x000fe2000c101b04 */
[C---:B--2---:R-:W-:Y:S01]  /*2e890*/  @P0 IMAD.SHL.U32 R13, R16.reuse, 0x2, RZ ;  /* 0x00000002100d0824 */ /* 0x044fe200078e00ff */
[----:B------:R-:W-:Y:S02]  /*2e8a0*/  @P0 SHF.L.U64.HI R22, R16, 0x1, R17 ;  /* 0x0000000110160819 */ /* 0x000fe40000010211 */
[-CC-:B---3--:R-:W-:Y:S02]  /*2e8b0*/  SHF.R.U64 R14, R14, R4.reuse, R15.reuse ;  /* 0x000000040e0e7219 */ /* 0x188fe4000000120f */
[----:B------:R-:W-:-:S02]  /*2e8c0*/  SHF.R.U32.HI R15, RZ, R4, R15 ;  /* 0x00000004ff0f7219 */ /* 0x000fc4000001160f */
[----:B------:R-:W-:Y:S01]  /*2e8d0*/  @P0 LOP3.LUT R4, R4, 0x3f, RZ, 0x3c, !PT ;  /* 0x0000003f04040812 */ /* 0x000fe200078e3cff */
[----:B------:R-:W-:-:S03]  /*2e8e0*/  VIADD R16, R26, 0x431 ;  /* 0x000004311a107836 */ /* 0x000fc60000000000 */
[CC--:B------:R-:W-:Y:S02]  /*2e8f0*/  @P0 SHF.L.U64.HI R22, R13.reuse, R4.reuse, R22 ;  /* 0x000000040d160219 */ /* 0x0c0fe40000010216 */
[----:B------:R-:W-:Y:S02]  /*2e900*/  @P0 SHF.L.U32 R13, R13, R4, RZ ;  /* 0x000000040d0d0219 */ /* 0x000fe400000006ff */
[----:B------:R-:W-:Y:S01]  /*2e910*/  @P0 LOP3.LUT R15, R22, R15, RZ, 0xfc, !PT ;  /* 0x0000000f160f0212 */ /* 0x000fe200078efcff */
[----:B------:R-:W-:Y:S01]  /*2e920*/  VIADD R22, R26, 0x456 ;  /* 0x000004561a167836 */ /* 0x000fe20000000000 */
[----:B------:R-:W-:Y:S02]  /*2e930*/  LOP3.LUT R4, R16, 0x31, RZ, 0xc0, !PT ;  /* 0x0000003110047812 */ /* 0x000fe400078ec0ff */
[----:B------:R-:W-:Y:S01]  /*2e940*/  @P0 LOP3.LUT R14, R13, R14, RZ, 0xfc, !PT ;  /* 0x0000000e0d0e0212 */ /* 0x000fe200078efcff */
[----:B------:R-:W-:Y:S01]  /*2e950*/  VIADD R26, R26, 0x47b ;  /* 0x0000047b1a1a7836 */ /* 0x000fe20000000000 */
[----:B------:R-:W-:-:S02]  /*2e960*/  ISETP.GE.U32.AND P0, PT, R4, 0x1c, PT ;  /* 0x0000001c0400780c */ /* 0x000fc40003f06070 */
[----:B0-----:R-:W-:Y:S02]  /*2e970*/  LOP3.LUT R5, R22, 0x36, RZ, 0xc0, !PT ;  /* 0x0000003616057812 */ /* 0x001fe400078ec0ff */
[-C--:B------:R-:W-:Y:S02]  /*2e980*/  LEA.HI R13, R16, -R25.reuse, RZ, 0x1a ;  /* 0x80000019100d7211 */ /* 0x080fe400078fd0ff */
[----:B------:R-:W-:Y:S02]  /*2e990*/  ISETP.GE.U32.AND P1, PT, R5, 0x1c, PT ;  /* 0x0000001c0500780c */ /* 0x000fe40003f26070 */
[----:B-1----:R-:W-:Y:S01]  /*2e9a0*/  LOP3.LUT R7, R26, 0x3b, RZ, 0xc0, !PT ;  /* 0x0000003b1a077812 */ /* 0x002fe200078ec0ff */
[----:B------:R-:W-:Y:S01]  /*2e9b0*/  IMAD R23, R13, 0x8, R0 ;  /* 0x000000080d177824 */ /* 0x000fe200078e0200 */
[----:B------:R-:W-:Y:S02]  /*2e9c0*/  LOP3.LUT R15, R15, 0x1f, RZ, 0xc0, !PT ;  /* 0x0000001f0f0f7812 */ /* 0x000fe400078ec0ff */
[----:B------:R-:W-:-:S02]  /*2e9d0*/  LEA.HI R13, R22, -R25, RZ, 0x1a ;  /* 0x80000019160d7211 */ /* 0x000fc400078fd0ff */
[----:B------:R-:W-:Y:S01]  /*2e9e0*/  ISETP.NE.AND P4, PT, R7, 0x1b, PT ;  /* 0x0000001b0700780c */ /* 0x000fe20003f85270 */
[----:B------:R0:W-:Y:S02]  /*2e9f0*/  STG.E.64 desc[UR4][R2.64+0x1a00], R14 ;  /* 0x001a000e02007986 */ /* 0x0001e4000c101b04 */
[----:B------:R-:W-:Y:S01]  /*2ea00*/  IMAD R27, R13, 0x8, R0 ;  /* 0x000000080d1b7824 */ /* 0x000fe200078e0200 */
[-CC-:B----4-:R-:W-:Y:S02]  /*2ea10*/  SHF.R.U64 R6, R8, R12.reuse, R9.reuse ;  /* 0x0000000c08067219 */ /* 0x190fe40000001209 */
[----:B------:R-:W-:Y:S02]  /*2ea20*/  SHF.R.U32.HI R8, RZ, R12, R9 ;  /* 0x0000000cff087219 */ /* 0x000fe40000011609 */
[C---:B------:R-:W-:Y:S01]  /*2ea30*/  @P2 SHF.L.U64.HI R17, R10.reuse, 0x1, R11 ;  /* 0x000000010a112819 */ /* 0x040fe2000001020b */
[----:B------:R-:W-:Y:S01]  /*2ea40*/  @P2 IMAD.SHL.U32 R10, R10, 0x2, RZ ;  /* 0x000000020a0a2824 */ /* 0x000fe200078e00ff */
[----:B------:R-:W-:Y:S01]  /*2ea50*/  @P2 LOP3.LUT R9, R12, 0x3f, RZ, 0x3c, !PT ;  /* 0x0000003f0c092812 */ /* 0x000fe200078e3cff */
[----:B0-----:R-:W2:Y:S03]  /*2ea60*/  @P0 LDL.64 R14, [R23+0x8] ;  /* 0x00000800170e0983 */ /* 0x001ea60000100a00 */
[CC--:B------:R-:W-:Y:S01]  /*2ea70*/  @P2 SHF.L.U64.HI R17, R10.reuse, R9.reuse, R17 ;  /* 0x000000090a112219 */ /* 0x0c0fe20000010211 */
[----:B------:R0:W3:Y:S01]  /*2ea80*/  LDL.64 R12, [R23] ;  /* 0x00000000170c7983 */ /* 0x0000e20000100a00 */
[----:B------:R-:W-:-:S02]  /*2ea90*/  @P2 SHF.L.U32 R9, R10, R9, RZ ;  /* 0x000000090a092219 */ /* 0x000fc400000006ff */
[----:B------:R-:W-:Y:S01]  /*2eaa0*/  LEA.HI R25, R26, -R25, RZ, 0x1a ;  /* 0x800000191a197211 */ /* 0x000fe200078fd0ff */
[----:B------:R-:W4:Y:S01]  /*2eab0*/  @P1 LDL.64 R10, [R27+0x8] ;  /* 0x000008001b0a1983 */ /* 0x000f220000100a00 */
[----:B------:R-:W-:-:S03]  /*2eac0*/  @P2 LOP3.LUT R8, R17, R8, RZ, 0xfc, !PT ;  /* 0x0000000811082212 */ /* 0x000fc600078efcff */
[----:B------:R1:W4:Y:S01]  /*2ead0*/  LDL.64 R16, [R27] ;  /* 0x000000001b107983 */ /* 0x0003220000100a00 */
[----:B------:R-:W-:Y:S01]  /*2eae0*/  @P4 IMAD R28, R25, 0x8, R0 ;  /* 0x00000008191c4824 */ /* 0x000fe200078e0200 */
[----:B------:R-:W-:Y:S02]  /*2eaf0*/  @P2 LOP3.LUT R6, R9, R6, RZ, 0xfc, !PT ;  /* 0x0000000609062212 */ /* 0x000fe400078efcff */
[-CC-:B------:R-:W-:Y:S02]  /*2eb00*/  SHF.R.U64 R22, R18, R24.reuse, R19.reuse ;  /* 0x0000001812167219 */ /* 0x180fe40000001213 */
[----:B------:R-:W-:Y:S02]  /*2eb10*/  SHF.R.U32.HI R9, RZ, R24, R19 ;  /* 0x00000018ff097219 */ /* 0x000fe40000011613 */
[C---:B0-----:R-:W-:Y:S01]  /*2eb20*/  @P3 SHF.L.U64.HI R23, R20.reuse, 0x1, R21 ;  /* 0x0000000114173819 */ /* 0x041fe20000010215 */
[----:B------:R-:W-:Y:S01]  /*2eb30*/  @P3 IMAD.SHL.U32 R29, R20, 0x2, RZ ;  /* 0x00000002141d3824 */ /* 0x000fe200078e00ff */
[----:B------:R-:W4:Y:S04]  /*2eb40*/  @P4 LDL.64 R18, [R28] ;  /* 0x000000001c124983 */ /* 0x000f280000100a00 */
[----:B------:R-:W4:Y:S01]  /*2eb50*/  @P4 LDL.64 R20, [R28+0x8] ;  /* 0x000008001c144983 */ /* 0x000f220000100a00 */
[----:B------:R-:W-:-:S04]  /*2eb60*/  @P3 LOP3.LUT R24, R24, 0x3f, RZ, 0x3c, !PT ;  /* 0x0000003f18183812 */ /* 0x000fc800078e3cff */
[CC--:B------:R-:W-:Y:S02]  /*2eb70*/  @P3 SHF.L.U64.HI R26, R29.reuse, R24.reuse, R23 ;  /* 0x000000181d1a3219 */ /* 0x0c0fe40000010217 */
[----:B------:R-:W-:Y:S02]  /*2eb80*/  @P3 SHF.L.U32 R23, R29, R24, RZ ;  /* 0x000000181d173219 */ /* 0x000fe400000006ff */
[----:B------:R-:W-:Y:S02]  /*2eb90*/  @P3 LOP3.LUT R9, R26, R9, RZ, 0xfc, !PT ;  /* 0x000000091a093212 */ /* 0x000fe400078efcff */
[----:B------:R-:W-:Y:S01]  /*2eba0*/  @P3 LOP3.LUT R22, R23, R22, RZ, 0xfc, !PT ;  /* 0x0000001617163212 */ /* 0x000fe200078efcff */
[----:B------:R-:W-:Y:S01]  /*2ebb0*/  IMAD.MOV.U32 R26, RZ, RZ, R6 ;  /* 0x000000ffff1a7224 */ /* 0x000fe200078e0006 */
[----:B-1----:R-:W-:Y:S02]  /*2ebc0*/  LOP3.LUT R27, R8, 0x1f, RZ, 0xc0, !PT ;  /* 0x0000001f081b7812 */ /* 0x002fe400078ec0ff */
[----:B------:R-:W-:Y:S01]  /*2ebd0*/  LOP3.LUT R9, R9, 0x1f, RZ, 0xc0, !PT ;  /* 0x0000001f09097812 */ /* 0x000fe200078ec0ff */
[----:B------:R-:W-:-:S05]  /*2ebe0*/  IMAD.MOV.U32 R8, RZ, RZ, R22 ;  /* 0x000000ffff087224 */ /* 0x000fca00078e0016 */
[----:B------:R0:W-:Y:S04]  /*2ebf0*/  STG.E.64 desc[UR4][R2.64+0x1c00], R8 ;  /* 0x001c000802007986 */ /* 0x0001e8000c101b04 */
[----:B------:R1:W-:Y:S01]  /*2ec00*/  STG.E.64 desc[UR4][R2.64+0x1b00], R26 ;  /* 0x001b001a02007986 */ /* 0x0003e2000c101b04 */
[C---:B--2---:R-:W-:Y:S01]  /*2ec10*/  @P0 SHF.L.U64.HI R23, R14.reuse, 0x1, R15 ;  /* 0x000000010e170819 */ /* 0x044fe2000001020f */
[----:B------:R-:W-:Y:S01]  /*2ec20*/  @P0 IMAD.SHL.U32 R15, R14, 0x2, RZ ;  /* 0x000000020e0f0824 */ /* 0x000fe200078e00ff */
[----:B------:R-:W-:Y:S02]  /*2ec30*/  @P0 LOP3.LUT R14, R4, 0x3f, RZ, 0x3c, !PT ;  /* 0x0000003f040e0812 */ /* 0x000fe400078e3cff */
[-CC-:B---3--:R-:W-:Y:S02]  /*2ec40*/  SHF.R.U64 R6, R12, R4.reuse, R13.reuse ;  /* 0x000000040c067219 */ /* 0x188fe4000000120d */
[----:B------:R-:W-:-:S02]  /*2ec50*/  SHF.R.U32.HI R4, RZ, R4, R13 ;  /* 0x00000004ff047219 */ /* 0x000fc4000001160d */
[C---:B----4-:R-:W-:Y:S01]  /*2ec60*/  @P1 SHF.L.U64.HI R13, R10.reuse, 0x1, R11 ;  /* 0x000000010a0d1819 */ /* 0x050fe2000001020b */
[----:B------:R-:W-:Y:S01]  /*2ec70*/  @P1 IMAD.SHL.U32 R11, R10, 0x2, RZ ;  /* 0x000000020a0b1824 */ /* 0x000fe200078e00ff */
[----:B------:R-:W-:Y:S02]  /*2ec80*/  @P1 LOP3.LUT R10, R5, 0x3f, RZ, 0x3c, !PT ;  /* 0x0000003f050a1812 */ /* 0x000fe400078e3cff */
[-C--:B------:R-:W-:Y:S02]  /*2ec90*/  SHF.R.U32.HI R12, RZ, R5.reuse, R17 ;  /* 0x00000005ff0c7219 */ /* 0x080fe40000011611 */
[----:B0-----:R-:W-:Y:S02]  /*2eca0*/  @P1 SHF.L.U64.HI R9, R11, R10, R13 ;  /* 0x0000000a0b091219 */ /* 0x001fe4000001020d */
[----:B------:R-:W-:Y:S02]  /*2ecb0*/  @P0 SHF.L.U64.HI R23, R15, R14, R23 ;  /* 0x0000000e0f170219 */ /* 0x000fe40000010217 */
[----:B------:R-:W-:-:S02]  /*2ecc0*/  SHF.R.U64 R17, R16, R5, R17 ;  /* 0x0000000510117219 */ /* 0x000fc40000001211 */
[----:B------:R-:W-:Y:S02]  /*2ecd0*/  @P1 SHF.L.U32 R10, R11, R10, RZ ;  /* 0x0000000a0b0a1219 */ /* 0x000fe400000006ff */
[----:B------:R-:W-:Y:S02]  /*2ece0*/  @P4 IADD3 R5, PT, PT, -R7, 0x40, RZ ;  /* 0x0000004007054810 */ /* 0x000fe40007ffe1ff */
[----:B------:R-:W-:Y:S02]  /*2ecf0*/  @P0 LOP3.LUT R4, R23, R4, RZ, 0xfc, !PT ;  /* 0x0000000417040212 */ /* 0x000fe400078efcff */
[----:B------:R-:W-:Y:S02]  /*2ed00*/  @P1 LOP3.LUT R12, R9, R12, RZ, 0xfc, !PT ;  /* 0x0000000c090c1212 */ /* 0x000fe400078efcff */
[----:B------:R-:W-:Y:S02]  /*2ed10*/  @P4 SHF.R.U64 R11, R18, R7, R19 ;  /* 0x00000007120b4219 */ /* 0x000fe40000001213 */
[----:B------:R-:W-:-:S02]  /*2ed20*/  @P1 LOP3.LUT R17, R10, R17, RZ, 0xfc, !PT ;  /* 0x000000110a111212 */ /* 0x000fc400078efcff */
[----:B------:R-:W-:Y:S02]  /*2ed30*/  @P0 SHF.L.U32 R15, R15, R14, RZ ;  /* 0x0000000e0f0f0219 */ /* 0x000fe400000006ff */
[----:B------:R-:W-:Y:S02]  /*2ed40*/  @P4 SHF.R.U32.HI R18, RZ, R7, R19 ;  /* 0x00000007ff124219 */ /* 0x000fe40000011613 */
        /* <DEDUP_REMOVED lines=18> */
.L_x_43:
        /* <DEDUP_REMOVED lines=11> */
[----:B------:R-:W5:Y:S01]  /*2ef20*/  LDG.E.64.CONSTANT R18, desc[UR4][R4.64+0x40] ;  /* 0x0000400404127981 */ /* 0x000f62000c1e9b00 */
[----:B------:R-:W-:-:S03]  /*2ef30*/  VIADD R7, R24, -UR6 ;  /* 0x8000000618077c36 */ /* 0x000fc60008000000 */
[----:B------:R-:W5:Y:S04]  /*2ef40*/  LDG.E.64.CONSTANT R24, desc[UR4][R4.64+0x48] ;  /* 0x0000480404187981 */ /* 0x000f68000c1e9b00 */
[----:B--2---:R-:W-:Y:S04]  /*2ef50*/  STL.64 [R7], R28 ;  /* 0x0000001c07007387 */ /* 0x004fe80000100a00 */
[----:B---3--:R-:W-:Y:S04]  /*2ef60*/  STL.64 [R7+0x8], R20 ;  /* 0x0000081407007387 */ /* 0x008fe80000100a00 */
[----:B----4-:R-:W-:Y:S04]  /*2ef70*/  STL.64 [R7+0x10], R22 ;  /* 0x0000101607007387 */ /* 0x010fe80000100a00 */
[----:B-----5:R0:W-:Y:S04]  /*2ef80*/  STL.64 [R7+0x18], R26 ;  /* 0x0000181a07007387 */ /* 0x0201e80000100a00 */
[----:B------:R-:W-:Y:S04]  /*2ef90*/  STL.64 [R7+0x20], R10 ;  /* 0x0000200a07007387 */ /* 0x000fe80000100a00 */
[----:B------:R-:W-:Y:S04]  /*2efa0*/  STL.64 [R7+0x28], R12 ;  /* 0x0000280c07007387 */ /* 0x000fe80000100a00 */
[----:B------:R-:W-:Y:S04]  /*2efb0*/  STL.64 [R7+0x30], R14 ;  /* 0x0000300e07007387 */ /* 0x000fe80000100a00 */
[----:B------:R1:W-:Y:S04]  /*2efc0*/  STL.64 [R7+0x38], R8 ;  /* 0x0000380807007387 */ /* 0x0003e80000100a00 */
[----:B------:R2:W-:Y:S04]  /*2efd0*/  STL.64 [R7+0x40], R18 ;  /* 0x0000401207007387 */ /* 0x0005e80000100a00 */
[----:B0-----:R-:W3:Y:S04]  /*2efe0*/  LDG.E.64.CONSTANT R26, desc[UR4][R4.64+0x50] ;  /* 0x00005004041a7981 */ /* 0x001ee8000c1e9b00 */
[----:B------:R-:W4:Y:S04]  /*2eff0*/  LDG.E.64.CONSTANT R28, desc[UR4][R4.64+0x58] ;  /* 0x00005804041c7981 */ /* 0x000f28000c1e9b00 */
[----:B-1----:R-:W5:Y:S04]  /*2f000*/  LDG.E.64.CONSTANT R8, desc[UR4][R4.64+0x60] ;  /* 0x0000600404087981 */ /* 0x002f68000c1e9b00 */
[----:B------:R-:W5:Y:S04]  /*2f010*/  LDG.E.64.CONSTANT R10, desc[UR4][R4.64+0x68] ;  /* 0x00006804040a7981 */ /* 0x000f68000c1e9b00 */
[----:B------:R-:W5:Y:S04]  /*2f020*/  LDG.E.64.CONSTANT R12, desc[UR4][R4.64+0x70] ;  /* 0x00007004040c7981 */ /* 0x000f68000c1e9b00 */
[----:B------:R-:W5:Y:S04]  /*2f030*/  LDG.E.64.CONSTANT R14, desc[UR4][R4.64+0x78] ;  /* 0x00007804040e7981 */ /* 0x000f68000c1e9b00 */
[----:B--2---:R-:W2:Y:S04]  /*2f040*/  LDG.E.64.CONSTANT R18, desc[UR4][R4.64+0x80] ;  /* 0x0000800404127981 */ /* 0x004ea8000c1e9b00 */
[----:B------:R-:W2:Y:S04]  /*2f050*/  LDG.E.64.CONSTANT R20, desc[UR4][R4.64+0x88] ;  /* 0x0000880404147981 */ /* 0x000ea8000c1e9b00 */
[----:B------:R0:W2:Y:S02]  /*2f060*/  LDG.E.64.CONSTANT R22, desc[UR4][R4.64+0x90] ;  /* 0x0000900404167981 */ /* 0x0000a4000c1e9b00 */
[----:B0-----:R-:W-:-:S05]  /*2f070*/  IMAD R5, R6, 0x480, RZ ;  /* 0x0000048006057824 */ /* 0x001fca00078e02ff */
[----:B------:R-:W-:-:S05]  /*2f080*/  LEA.HI R16, R5, -R17, RZ, 0x1a ;  /* 0x8000001105107211 */ /* 0x000fca00078fd0ff */
[----:B------:R-:W-:-:S04]  /*2f090*/  IMAD R0, R16, 0x8, R7 ;  /* 0x0000000810007824 */ /* 0x000fc800078e0207 */
[----:B------:R-:W-:Y:S01]  /*2f0a0*/  IMAD R16, R16, 0x8, R0 ;  /* 0x0000000810107824 */ /* 0x000fe200078e0200 */
[----:B------:R0:W-:Y:S01]  /*2f0b0*/  STL.64 [R7+0x48], R24 ;  /* 0x0000481807007387 */ /* 0x0001e20000100a00 */
[----:B------:R-:W-:-:S03]  /*2f0c0*/  VIADD R4, R5, 0x40 ;  /* 0x0000004005047836 */ /* 0x000fc60000000000 */
[----:B---3--:R1:W-:Y:S04]  /*2f0d0*/  STL.64 [R7+0x50], R26 ;  /* 0x0000501a07007387 */ /* 0x0083e80000100a00 */
[----:B----4-:R-:W-:Y:S04]  /*2f0e0*/  STL.64 [R7+0x58], R28 ;  /* 0x0000581c07007387 */ /* 0x010fe80000100a00 */
[----:B-----5:R3:W-:Y:S04]  /*2f0f0*/  STL.64 [R7+0x60], R8 ;  /* 0x0000600807007387 */ /* 0x0207e80000100a00 */
[----:B------:R-:W-:Y:S04]  /*2f100*/  STL.64 [R7+0x68], R10 ;  /* 0x0000680a07007387 */ /* 0x000fe80000100a00 */
[----:B------:R4:W-:Y:S04]  /*2f110*/  STL.64 [R7+0x70], R12 ;  /* 0x0000700c07007387 */ /* 0x0009e80000100a00 */
[----:B------:R-:W-:Y:S04]  /*2f120*/  STL.64 [R7+0x78], R14 ;  /* 0x0000780e07007387 */ /* 0x000fe80000100a00 */
[----:B--2---:R-:W-:Y:S04]  /*2f130*/  STL.64 [R7+0x80], R18 ;  /* 0x0000801207007387 */ /* 0x004fe80000100a00 */
[----:B------:R2:W-:Y:S04]  /*2f140*/  STL.64 [R7+0x88], R20 ;  /* 0x0000881407007387 */ /* 0x0005e80000100a00 */
[----:B------:R5:W-:Y:S04]  /*2f150*/  STL.64 [R7+0x90], R22 ;  /* 0x0000901607007387 */ /* 0x000be80000100a00 */
[----:B0-----:R-:W5:Y:S01]  /*2f160*/  LDL.64 R24, [R16+0x8] ;  /* 0x0000080010187983 */ /* 0x001f620000100a00 */
[----:B-1----:R-:W-:-:S03]  /*2f170*/  LEA.HI R27, R4, -R17, RZ, 0x1a ;  /* 0x80000011041b7211 */ /* 0x002fc600078fd0ff */
[----:B---3--:R-:W3:Y:S01]  /*2f180*/  LDL R9, [R16+0x4] ;  /* 0x0000040010097983 */ /* 0x008ee20000100800 */
[----:B------:R-:W-:Y:S02]  /*2f190*/  VIADD R8, R5, 0x90 ;  /* 0x0000009005087836 */ /* 0x000fe40000000000 */
[----:B------:R-:W-:-:S03]  /*2f1a0*/  IMAD R4, R27, 0x8, R0 ;  /* 0x000000081b047824 */ /* 0x000fc600078e0200 */
[----:B----4-:R-:W-:Y:S02]  /*2f1b0*/  LEA.HI R13, R8, -R17, RZ, 0x1a ;  /* 0x80000011080d7211 */ /* 0x010fe400078fd0ff */
[----:B--2---:R-:W2:Y:S01]  /*2f1c0*/  LDL.64 R20, [R4] ;  /* 0x0000000004147983 */ /* 0x004ea20000100a00 */
[----:B------:R-:W-:-:S03]  /*2f1d0*/  VIADD R8, R5, 0xb4 ;  /* 0x000000b405087836 */ /* 0x000fc60000000000 */
[----:B------:R0:W4:Y:S02]  /*2f1e0*/  LDL.64 R10, [R4+0x8] ;  /* 0x00000800040a7983 */ /* 0x0001240000100a00 */
[-C--:B-----5:R-:W-:Y:S01]  /*2f1f0*/  LEA.HI R7, R8, -R17.reuse, RZ, 0x1a ;  /* 0x8000001108077211 */ /* 0x0a0fe200078fd0ff */
[--C-:B------:R-:W-:Y:S02]  /*2f200*/  IMAD R13, R13, 0x8, R0.reuse ;  /* 0x000000080d0d7824 */ /* 0x100fe400078e0200 */
[----:B------:R-:W-:Y:S02]  /*2f210*/  VIADD R12, R5, 0xd8 ;  /* 0x000000d8050c7836 */ /* 0x000fe40000000000 */
[----:B------:R-:W-:Y:S01]  /*2f220*/  IMAD R8, R7, 0x8, R0 ;  /* 0x0000000807087824 */ /* 0x000fe200078e0200 */
[----:B------:R-:W5:Y:S02]  /*2f230*/  LDL.64 R26, [R13] ;  /* 0x000000000d1a7983 */ /* 0x000f640000100a00 */
[----:B------:R-:W-:-:S02]  /*2f240*/  LEA.HI R7, R12, -R17, RZ, 0x1a ;  /* 0x800000110c077211 */ /* 0x000fc400078fd0ff */
[----:B------:R-:W5:Y:S04]  /*2f250*/  LDL R18, [R8+0x4] ;  /* 0x0000040008127983 */ /* 0x000f680000100800 */
[----:B------:R-:W5:Y:S01]  /*2f260*/  LDL.64 R14, [R8+0x8] ;  /* 0x00000800080e7983 */ /* 0x000f620000100a00 */
[----:B------:R-:W-:Y:S02]  /*2f270*/  IMAD R22, R7, 0x8, R0 ;  /* 0x0000000807167824 */ /* 0x000fe400078e0200 */
[----:B0-----:R-:W-:-:S04]  /*2f280*/  VIADD R4, R5, 0xfc ;  /* 0x000000fc05047836 */ /* 0x001fc80000000000 */
[----:B------:R-:W5:Y:S01]  /*2f290*/  LDL.64 R22, [R22] ;  /* 0x0000000016167983 */ /* 0x000f620000100a00 */
[----:B------:R-:W-:-:S05]  /*2f2a0*/  LEA.HI R7, R4, -R17, RZ, 0x1a ;  /* 0x8000001104077211 */ /* 0x000fca00078fd0ff */
[----:B------:R-:W-:-:S05]  /*2f2b0*/  IMAD R16, R7, 0x8, R0 ;  /* 0x0000000807107824 */ /* 0x000fca00078e0200 */
[----:B------:R-:W5:Y:S04]  /*2f2c0*/  LDL R4, [R16+0x4] ;  /* 0x0000040010047983 */ /* 0x000f680000100800 */
[----:B------:R0:W5:Y:S01]  /*2f2d0*/  LDL.64 R12, [R16+0x8] ;  /* 0x00000800100c7983 */ /* 0x0001620000100a00 */
[C---:B------:R-:W-:Y:S02]  /*2f2e0*/  VIADD R32, R5.reuse, 0x1b0 ;  /* 0x000001b005207836 */ /* 0x040fe40000000000 */
[----:B0-----:R-:W-:Y:S01]  /*2f2f0*/  VIADD R16, R5, 0x18c ;  /* 0x0000018c05107836 */ /* 0x001fe20000000000 */
[----:B------:R-:W-:Y:S02]  /*2f300*/  SHF.L.W.U32.HI R7, R24, 0x1c, R25 ;  /* 0x0000001c18077819 */ /* 0x000fe40000010e19 */
[----:B---3--:R-:W-:-:S02]  /*2f310*/  SHF.L.W.U32.HI R8, R9, 0x1c, R24 ;  /* 0x0000001c09087819 */ /* 0x008fc40000010e18 */
[----:B------:R-:W-:Y:S01]  /*2f320*/  LOP3.LUT R9, R7, 0xf, RZ, 0xc0, !PT ;  /* 0x0000000f07097812 */ /* 0x000fe200078ec0ff */
[----:B------:R-:W-:-:S04]  /*2f330*/  IMAD.WIDE.U32 R6, R6, 0x8, R2 ;  /* 0x0000000806067825 */ /* 0x000fc800078e0002 */
[C---:B------:R-:W-:Y:S02]  /*2f340*/  VIADD R2, R5.reuse, 0x144 ;  /* 0x0000014405027836 */ /* 0x040fe40000000000 */
[----:B------:R-:W-:-:S03]  /*2f350*/  VIADD R24, R5, 0x168 ;  /* 0x0000016805187836 */ /* 0x000fc60000000000 */
[-C--:B------:R-:W-:Y:S02]  /*2f360*/  LEA.HI R3, R2, -R17.reuse, RZ, 0x1a ;  /* 0x8000001102037211 */ /* 0x080fe400078fd0ff */
[-C--:B------:R-:W-:Y:S02]  /*2f370*/  LEA.HI R19, R24, -R17.reuse, RZ, 0x1a ;  /* 0x8000001118137211 */ /* 0x080fe400078fd0ff */
[--C-:B--2---:R-:W-:Y:S01]  /*2f380*/  SHF.R.U64 R28, R20, 0x8, R21.reuse ;  /* 0x00000008141c7819 */ /* 0x104fe20000001215 */
[--C-:B------:R-:W-:Y:S01]  /*2f390*/  IMAD R20, R3, 0x8, R0.reuse ;  /* 0x0000000803147824 */ /* 0x100fe200078e0200 */
[----:B------:R-:W-:Y:S01]  /*2f3a0*/  LEA.HI R3, R16, -R17, RZ, 0x1a ;  /* 0x8000001110037211 */ /* 0x000fe200078fd0ff */
[----:B------:R-:W-:Y:S01]  /*2f3b0*/  IMAD R30, R19, 0x8, R0 ;  /* 0x00000008131e7824 */ /* 0x000fe200078e0200 */
[----:B------:R-:W-:Y:S02]  /*2f3c0*/  SHF.R.U32.HI R25, RZ, 0x8, R21 ;  /* 0x00000008ff197819 */ /* 0x000fe40000011615 */
[----:B----4-:R-:W-:-:S02]  /*2f3d0*/  SHF.L.W.U32.HI R2, R21, 0x14, R10 ;  /* 0x0000001415027819 */ /* 0x010fc40000010e0a */
[----:B------:R-:W-:Y:S01]  /*2f3e0*/  SHF.L.W.U32.HI R10, R10, 0x14, R11 ;  /* 0x000000140a0a7819 */ /* 0x000fe20000010e0b */
[----:B------:R-:W-:Y:S01]  /*2f3f0*/  IMAD R11, R3, 0x8, R0 ;  /* 0x00000008030b7824 */ /* 0x000fe200078e0200 */
[----:B------:R-:W-:Y:S01]  /*2f400*/  LOP3.LUT R29, R25, 0xf, RZ, 0xc0, !PT ;  /* 0x0000000f191d7812 */ /* 0x000fe200078ec0ff */
[----:B------:R0:W-:Y:S01]  /*2f410*/  STG.E.64 desc[UR4][R6.64+0x100], R8 ;  /* 0x0001000806007986 */ /* 0x0001e2000c101b04 */
[----:B------:R-:W-:Y:S02]  /*2f420*/  LEA.HI R21, R32, -R17, RZ, 0x1a ;  /* 0x8000001120157211 */ /* 0x000fe400078fd0ff */
[----:B------:R-:W-:Y:S01]  /*2f430*/  LOP3.LUT R3, R10, 0xf, RZ, 0xc0, !PT ;  /* 0x0000000f0a037812 */ /* 0x000fe200078ec0ff */
[----:B------:R-:W2:Y:S04]  /*2f440*/  LDL R19, [R30+0x4] ;  /* 0x000004001e137983 */ /* 0x000ea80000100800 */
[----:B------:R1:W2:Y:S01]  /*2f450*/  LDL.64 R24, [R30+0x8] ;  /* 0x000008001e187983 */ /* 0x0002a20000100a00 */
[----:B-----5:R-:W-:-:S03]  /*2f460*/  SHF.R.U64 R26, R26, 0x10, R27 ;  /* 0x000000101a1a7819 */ /* 0x020fc6000000121b */
[----:B------:R3:W-:Y:S04]  /*2f470*/  STG.E.64 desc[UR4][R6.64+0x200], R28 ;  /* 0x0002001c06007986 */ /* 0x0007e8000c101b04 */
[----:B0-----:R-:W4:Y:S01]  /*2f480*/  LDL.64 R8, [R20] ;  /* 0x0000000014087983 */ /* 0x001f220000100a00 */
[----:B-1----:R-:W-:-:S03]  /*2f490*/  VIADD R30, R5, 0x1d4 ;  /* 0x000001d4051e7836 */ /* 0x002fc60000000000 */
[----:B------:R0:W-:Y:S04]  /*2f4a0*/  STG.E.64 desc[UR4][R6.64+0x300], R2 ;  /* 0x0003000206007986 */ /* 0x0001e8000c101b04 */
[----:B------:R-:W5:Y:S01]  /*2f4b0*/  LDL.64 R10, [R11] ;  /* 0x000000000b0a7983 */ /* 0x000f620000100a00 */
[----:B---3--:R-:W-:-:S05]  /*2f4c0*/  IMAD R28, R21, 0x8, R0 ;  /* 0x00000008151c7824 */ /* 0x008fca00078e0200 */
[----:B------:R-:W3:Y:S01]  /*2f4d0*/  LDL.64 R20, [R28+0x8] ;  /* 0x000008001c147983 */ /* 0x000ee20000100a00 */
[----:B0-----:R-:W-:-:S03]  /*2f4e0*/  SHF.R.U32.HI R3, RZ, 0x10, R27 ;  /* 0x00000010ff037819 */ /* 0x001fc6000001161b */
[----:B------:R0:W3:Y:S01]  /*2f4f0*/  LDL R16, [R28+0x4] ;  /* 0x000004001c107983 */ /* 0x0000e20000100800 */
[----:B------:R-:W-:Y:S02]  /*2f500*/  LEA.HI R27, R30, -R17, RZ, 0x1a ;  /* 0x800000111e1b7211 */ /* 0x000fe400078fd0ff */
[----:B------:R-:W-:Y:S02]  /*2f510*/  SHF.L.W.U32.HI R2, R18, 0xc, R14 ;  /* 0x0000000c12027819 */ /* 0x000fe40000010e0e */
[----:B------:R-:W-:Y:S01]  /*2f520*/  SHF.L.W.U32.HI R18, R14, 0xc, R15 ;  /* 0x0000000c0e127819 */ /* 0x000fe20000010e0f */
[----:B------:R-:W-:Y:S01]  /*2f530*/  IMAD R30, R27, 0x8, R0 ;  /* 0x000000081b1e7824 */ /* 0x000fe200078e0200 */
[----:B------:R-:W-:Y:S02]  /*2f540*/  LOP3.LUT R27, R3, 0xf, RZ, 0xc0, !PT ;  /* 0x0000000f031b7812 */ /* 0x000fe400078ec0ff */
[----:B------:R-:W-:Y:S01]  /*2f550*/  LOP3.LUT R3, R18, 0xf, RZ, 0xc0, !PT ;  /* 0x0000000f12037812 */ /* 0x000fe200078ec0ff */
[----:B------:R-:W-:Y:S01]  /*2f560*/  VIADD R18, R5, 0x1f8 ;  /* 0x000001f805127836 */ /* 0x000fe20000000000 */
[----:B------:R1:W3:Y:S01]  /*2f570*/  LDL.64 R14, [R30] ;  /* 0x000000001e0e7983 */ /* 0x0002e20000100a00 */
[----:B------:R-:W-:-:S02]  /*2f580*/  SHF.R.U32.HI R29, RZ, 0x18, R23 ;  /* 0x00000018ff1d7819 */ /* 0x000fc40000011617 */
[----:B0-----:R-:W-:Y:S02]  /*2f590*/  SHF.R.U64 R28, R22, 0x18, R23 ;  /* 0x00000018161c7819 */ /* 0x001fe40000001217 */
[----:B------:R-:W-:Y:S01]  /*2f5a0*/  LEA.HI R23, R18, -R17, RZ, 0x1a ;  /* 0x8000001112177211 */ /* 0x000fe200078fd0ff */
[----:B------:R0:W-:Y:S01]  /*2f5b0*/  STG.E.64 desc[UR4][R6.64+0x400], R26 ;  /* 0x0004001a06007986 */ /* 0x0001e2000c101b04 */
[----:B------:R-:W-:-:S03]  /*2f5c0*/  VIADD R22, R5, 0x21c ;  /* 0x0000021c05167836 */ /* 0x000fc60000000000 */
[----:B-1----:R-:W-:Y:S01]  /*2f5d0*/  IMAD R30, R23, 0x8, R0 ;  /* 0x00000008171e7824 */ /* 0x002fe200078e0200 */
[----:B------:R1:W-:Y:S01]  /*2f5e0*/  STG.E.64 desc[UR4][R6.64+0x500], R2 ;  /* 0x0005000206007986 */ /* 0x0003e2000c101b04 */
[-C--:B------:R-:W-:Y:S02]  /*2f5f0*/  LEA.HI R31, R22, -R17.reuse, RZ, 0x1a ;  /* 0x80000011161f7211 */ /* 0x080fe400078fd0ff */
[----:B------:R-:W-:Y:S02]  /*2f600*/  SHF.L.W.U32.HI R22, R4, 0x4, R12 ;  /* 0x0000000404167819 */ /* 0x000fe40000010e0c */
[----:B------:R-:W-:Y:S01]  /*2f610*/  SHF.L.W.U32.HI R18, R12, 0x4, R13 ;  /* 0x000000040c127819 */ /* 0x000fe20000010e0d */
[----:B------:R-:W3:Y:S01]  /*2f620*/  LDL R4, [R30+0x4] ;  /* 0x000004001e047983 */ /* 0x000ee20000100800 */
[----:B0-----:R-:W-:Y:S02]  /*2f630*/  VIADD R26, R5, 0x264 ;  /* 0x00000264051a7836 */ /* 0x001fe40000000000 */
[----:B------:R-:W-:Y:S01]  /*2f640*/  LOP3.LUT R23, R18, 0xf, RZ, 0xc0, !PT ;  /* 0x0000000f12177812 */ /* 0x000fe200078ec0ff */
[----:B-1----:R0:W3:Y:S02]  /*2f650*/  LDL.64 R2, [R30+0x8] ;  /* 0x000008001e027983 */ /* 0x0020e40000100a00 */
[----:B------:R-:W-:Y:S01]  /*2f660*/  LEA.HI R27, R26, -R17, RZ, 0x1a ;  /* 0x800000111a1b7211 */ /* 0x000fe200078fd0ff */
[----:B------:R-:W-:-:S04]  /*2f670*/  IMAD R31, R31, 0x8, R0 ;  /* 0x000000081f1f7824 */ /* 0x000fc800078e0200 */
[----:B------:R-:W-:Y:S01]  /*2f680*/  IMAD R32, R27, 0x8, R0 ;  /* 0x000000081b207824 */ /* 0x000fe200078e0200 */
[----:B------:R1:W-:Y:S04]  /*2f690*/  STG.E.64 desc[UR4][R6.64+0x700], R22 ;  /* 0x0007001606007986 */ /* 0x0003e8000c101b04 */
[----:B------:R-:W3:Y:S04]  /*2f6a0*/  LDL.64 R12, [R31] ;  /* 0x000000001f0c7983 */ /* 0x000ee80000100a00 */
[----:B------:R-:W3:Y:S04]  /*2f6b0*/  LDL R18, [R32+0x4] ;  /* 0x0000040020127983 */ /* 0x000ee80000100800 */
[----:B-1----:R-:W3:Y:S01]  /*2f6c0*/  LDL.64 R22, [R32+0x8] ;  /* 0x0000080020167983 */ /* 0x002ee20000100a00 */
[----:B------:R-:W-:-:S05]  /*2f6d0*/  LOP3.LUT R29, R29, 0xf, RZ, 0xc0, !PT ;  /* 0x0000000f1d1d7812 */ /* 0x000fca00078ec0ff */
[----:B------:R1:W-:Y:S01]  /*2f6e0*/  STG.E.64 desc[UR4][R6.64+0x600], R28 ;  /* 0x0006001c06007986 */ /* 0x0003e2000c101b04 */
[C---:B0-----:R-:W-:Y:S02]  /*2f6f0*/  VIADD R30, R5.reuse, 0x318 ;  /* 0x00000318051e7836 */ /* 0x041fe40000000000 */
[----:B-1----:R-:W-:Y:S01]  /*2f700*/  VIADD R28, R5, 0x2ac ;  /* 0x000002ac051c7836 */ /* 0x002fe20000000000 */
[----:B--2---:R-:W-:Y:S02]  /*2f710*/  SHF.L.W.U32.HI R26, R19, 0x18, R24 ;  /* 0x00000018131a7819 */ /* 0x004fe40000010e18 */
[----:B------:R-:W-:Y:S02]  /*2f720*/  SHF.L.W.U32.HI R24, R24, 0x18, R25 ;  /* 0x0000001818187819 */ /* 0x000fe40000010e19 */
[--C-:B----4-:R-:W-:Y:S02]  /*2f730*/  SHF.R.U32.HI R19, RZ, 0x4, R9.reuse ;  /* 0x00000004ff137819 */ /* 0x110fe40000011609 */
[----:B------:R-:W-:-:S02]  /*2f740*/  SHF.R.U64 R8, R8, 0x4, R9 ;  /* 0x0000000408087819 */ /* 0x000fc40000001209 */
[----:B------:R-:W-:Y:S02]  /*2f750*/  LOP3.LUT R9, R19, 0xf, RZ, 0xc0, !PT ;  /* 0x0000000f13097812 */ /* 0x000fe400078ec0ff */
[----:B------:R-:W-:Y:S02]  /*2f760*/  LOP3.LUT R27, R24, 0xf, RZ, 0xc0, !PT ;  /* 0x0000000f181b7812 */ /* 0x000fe400078ec0ff */
[--C-:B-----5:R-:W-:Y:S02]  /*2f770*/  SHF.R.U32.HI R19, RZ, 0xc, R11.reuse ;  /* 0x0000000cff137819 */ /* 0x120fe4000001160b */
[----:B------:R-:W-:Y:S01]  /*2f780*/  SHF.R.U64 R24, R10, 0xc, R11 ;  /* 0x0000000c0a187819 */ /* 0x000fe2000000120b */
[----:B------:R0:W-:Y:S01]  /*2f790*/  STG.E.64 desc[UR4][R6.64+0xa00], R26 ;  /* 0x000a001a06007986 */ /* 0x0001e2000c101b04 */
[----:B------:R-:W-:Y:S02]  /*2f7a0*/  LOP3.LUT R25, R19, 0xf, RZ, 0xc0, !PT ;  /* 0x0000000f13197812 */ /* 0x000fe400078ec0ff */
[----:B---3--:R-:W-:-:S02]  /*2f7b0*/  SHF.L.W.U32.HI R10, R20, 0x10, R21 ;  /* 0x00000010140a7819 */ /* 0x008fc40000010e15 */
[----:B------:R-:W-:Y:S02]  /*2f7c0*/  LEA.HI R11, R28, -R17, RZ, 0x1a ;  /* 0x800000111c0b7211 */ /* 0x000fe400078fd0ff */
[----:B------:R-:W-:Y:S01]  /*2f7d0*/  SHF.L.W.U32.HI R20, R16, 0x10, R20 ;  /* 0x0000001010147819 */ /* 0x000fe20000010e14 */
[C---:B------:R-:W-:Y:S02]  /*2f7e0*/  VIADD R16, R5.reuse, 0x288 ;  /* 0x0000028805107836 */ /* 0x040fe40000000000 */
[C---:B------:R-:W-:Y:S02]  /*2f7f0*/  VIADD R28, R5.reuse, 0x2f4 ;  /* 0x000002f4051c7836 */ /* 0x040fe40000000000 */
[----:B0-----:R-:W-:Y:S01]  /*2f800*/  VIADD R26, R5, 0x2d0 ;  /* 0x000002d0051a7836 */ /* 0x001fe20000000000 */
[----:B------:R0:W-:Y:S01]  /*2f810*/  STG.E.64 desc[UR4][R6.64+0x900], R8 ;  /* 0x0009000806007986 */ /* 0x0001e2000c101b04 */
[----:B------:R-:W-:Y:S01]  /*2f820*/  LOP3.LUT R21, R10, 0xf, RZ, 0xc0, !PT ;  /* 0x0000000f0a157812 */ /* 0x000fe200078ec0ff */
[----:B------:R-:W-:-:S02]  /*2f830*/  IMAD R19, R11, 0x8, R0 ;  /* 0x000000080b137824 */ /* 0x000fc400078e0200 */
[----:B------:R1:W-:Y:S04]  /*2f840*/  STG.E.64 desc[UR4][R6.64+0xb00], R24 ;  /* 0x000b001806007986 */ /* 0x0003e8000c101b04 */
[----:B------:R2:W-:Y:S01]  /*2f850*/  STG.E.64 desc[UR4][R6.64+0xc00], R20 ;  /* 0x000c001406007986 */ /* 0x0005e2000c101b04 */
[----:B0-----:R-:W-:-:S03]  /*2f860*/  LEA.HI R9, R16, -R17, RZ, 0x1a ;  /* 0x8000001110097211 */ /* 0x001fc600078fd0ff */
[----:B------:R-:W3:Y:S01]  /*2f870*/  LDL R16, [R19+0x4] ;  /* 0x0000040013107983 */ /* 0x000ee20000100800 */
[-C--:B-1----:R-:W-:Y:S02]  /*2f880*/  LEA.HI R25, R26, -R17.reuse, RZ, 0x1a ;  /* 0x800000111a197211 */ /* 0x082fe400078fd0ff */
[--C-:B------:R-:W-:Y:S02]  /*2f890*/  SHF.R.U64 R26, R14, 0x14, R15.reuse ;  /* 0x000000140e1a7819 */ /* 0x100fe4000000120f */
[----:B------:R-:W-:Y:S02]  /*2f8a0*/  SHF.R.U32.HI R24, RZ, 0x14, R15 ;  /* 0x00000014ff187819 */ /* 0x000fe4000001160f */
[-C--:B------:R-:W-:Y:S01]  /*2f8b0*/  LEA.HI R15, R28, -R17.reuse, RZ, 0x1a ;  /* 0x800000111c0f7211 */ /* 0x080fe200078fd0ff */
[--C-:B------:R-:W-:Y:S01]  /*2f8c0*/  IMAD R10, R9, 0x8, R0.reuse ;  /* 0x00000008090a7824 */ /* 0x100fe200078e0200 */
[----:B--2---:R-:W-:Y:S01]  /*2f8d0*/  LEA.HI R21, R30, -R17, RZ, 0x1a ;  /* 0x800000111e157211 */ /* 0x004fe200078fd0ff */
[----:B------:R-:W3:Y:S02]  /*2f8e0*/  LDL.64 R8, [R19+0x8] ;  /* 0x0000080013087983 */ /* 0x000ee40000100a00 */
[--C-:B------:R-:W-:Y:S01]  /*2f8f0*/  IMAD R28, R15, 0x8, R0.reuse ;  /* 0x000000080f1c7824 */ /* 0x100fe200078e0200 */
[----:B------:R-:W-:Y:S01]  /*2f900*/  LOP3.LUT R27, R24, 0xf, RZ, 0xc0, !PT ;  /* 0x0000000f181b7812 */ /* 0x000fe200078ec0ff */
[--C-:B------:R-:W-:Y:S01]  /*2f910*/  IMAD R24, R21, 0x8, R0.reuse ;  /* 0x0000000815187824 */ /* 0x100fe200078e0200 */
[----:B------:R-:W2:Y:S01]  /*2f920*/  LDL.64 R10, [R10] ;  /* 0x000000000a0a7983 */ /* 0x000ea20000100a00 */
[----:B------:R-:W-:Y:S01]  /*2f930*/  IMAD R14, R25, 0x8, R0 ;  /* 0x00000008190e7824 */ /* 0x000fe200078e0200 */
[----:B------:R-:W-:-:S02]  /*2f940*/  SHF.L.W.U32.HI R3, R2, 0x8, R3 ;  /* 0x0000000802037819 */ /* 0x000fc40000010e03 */
[----:B------:R-:W4:Y:S01]  /*2f950*/  LDL.64 R20, [R28+0x8] ;  /* 0x000008001c147983 */ /* 0x000f220000100a00 */
[----:B------:R-:W-:Y:S01]  /*2f960*/  SHF.L.W.U32.HI R2, R4, 0x8, R2 ;  /* 0x0000000804027819 */ /* 0x000fe20000010e02 */
[----:B------:R-:W-:Y:S01]  /*2f970*/  VIADD R4, R5, 0x33c ;  /* 0x0000033c05047836 */ /* 0x000fe20000000000 */
[----:B------:R-:W-:Y:S01]  /*2f980*/  LOP3.LUT R3, R3, 0xf, RZ, 0xc0, !PT ;  /* 0x0000000f03037812 */ /* 0x000fe200078ec0ff */
[----:B------:R-:W5:Y:S04]  /*2f990*/  LDL.64 R24, [R24] ;  /* 0x0000000018187983 */ /* 0x000f680000100a00 */
[----:B------:R0:W5:Y:S04]  /*2f9a0*/  LDL R19, [R28+0x4] ;  /* 0x000004001c137983 */ /* 0x0001680000100800 */
[----:B------:R-:W5:Y:S04]  /*2f9b0*/  LDL.64 R14, [R14] ;  /* 0x000000000e0e7983 */ /* 0x000f680000100a00 */
[----:B------:R1:W-:Y:S01]  /*2f9c0*/  STG.E.64 desc[UR4][R6.64+0xd00], R26 ;  /* 0x000d001a06007986 */ /* 0x0003e2000c101b04 */
[----:B------:R-:W-:-:S03]  /*2f9d0*/  SHF.R.U64 R12, R12, 0x1c, R13 ;  /* 0x0000001c0c0c7819 */ /* 0x000fc6000000120d */
[----:B------:R0:W-:Y:S01]  /*2f9e0*/  STG.E.64 desc[UR4][R6.64+0xe00], R2 ;  /* 0x000e000206007986 */ /* 0x0001e2000c101b04 */
[----:B------:R-:W-:Y:S02]  /*2f9f0*/  SHF.R.U32.HI R13, RZ, 0x1c, R13 ;  /* 0x0000001cff0d7819 */ /* 0x000fe4000001160d */
[-C--:B-1----:R-:W-:Y:S01]  /*2fa00*/  LEA.HI R27, R4, -R17.reuse, RZ, 0x1a ;  /* 0x80000011041b7211 */ /* 0x082fe200078fd0ff */
[C---:B------:R-:W-:Y:S01]  /*2fa10*/  VIADD R4, R5.reuse, 0x384 ;  /* 0x0000038405047836 */ /* 0x040fe20000000000 */
[----:B0-----:R-:W-:Y:S01]  /*2fa20*/  SHF.L.W.U32.HI R2, R18, 0x1c, R22 ;  /* 0x0000001c12027819 */ /* 0x001fe20000010e16 */
[----:B------:R-:W-:Y:S01]  /*2fa30*/  VIADD R18, R5, 0x3a8 ;  /* 0x000003a805127836 */ /* 0x000fe20000000000 */
[----:B------:R-:W-:Y:S01]  /*2fa40*/  SHF.L.W.U32.HI R22, R22, 0x1c, R23 ;  /* 0x0000001c16167819 */ /* 0x000fe20000010e17 */
[----:B------:R-:W-:Y:S01]  /*2fa50*/  IMAD R29, R27, 0x8, R0 ;  /* 0x000000081b1d7824 */ /* 0x000fe200078e0200 */
[-C--:B------:R-:W-:Y:S01]  /*2fa60*/  LEA.HI R23, R4, -R17.reuse, RZ, 0x1a ;  /* 0x8000001104177211 */ /* 0x080fe200078fd0ff */
[----:B------:R0:W-:Y:S01]  /*2fa70*/  STG.E.64 desc[UR4][R6.64+0xf00], R12 ;  /* 0x000f000c06007986 */ /* 0x0001e2000c101b04 */
[----:B------:R-:W-:-:S02]  /*2fa80*/  LEA.HI R27, R18, -R17, RZ, 0x1a ;  /* 0x80000011121b7211 */ /* 0x000fc400078fd0ff */
[----:B------:R-:W-:Y:S01]  /*2fa90*/  LOP3.LUT R3, R22, 0xf, RZ, 0xc0, !PT ;  /* 0x0000000f16037812 */ /* 0x000fe200078ec0ff */
[--C-:B------:R-:W-:Y:S01]  /*2faa0*/  IMAD R28, R23, 0x8, R0.reuse ;  /* 0x00000008171c7824 */ /* 0x100fe200078e0200 */
[----:B------:R-:W5:Y:S01]  /*2fab0*/  LDL R4, [R29+0x4] ;  /* 0x000004001d047983 */ /* 0x000f620000100800 */
[----:B------:R-:W-:-:S03]  /*2fac0*/  IMAD R30, R27, 0x8, R0 ;  /* 0x000000081b1e7824 */ /* 0x000fc600078e0200 */
[----:B0-----:R-:W5:Y:S04]  /*2fad0*/  LDL.64 R12, [R29+0x8] ;  /* 0x000008001d0c7983 */ /* 0x001f680000100a00 */
[----:B------:R0:W-:Y:S04]  /*2fae0*/  STG.E.64 desc[UR4][R6.64+0x1100], R2 ;  /* 0x0011000206007986 */ /* 0x0001e8000c101b04 */
[----:B------:R-:W5:Y:S04]  /*2faf0*/  LDL R18, [R30+0x4] ;  /* 0x000004001e127983 */ /* 0x000f680000100800 */
[----:B------:R1:W5:Y:S04]  /*2fb00*/  LDL.64 R22, [R30+0x8] ;  /* 0x000008001e167983 */ /* 0x0003680000100a00 */
[----:B0-----:R0:W5:Y:S01]  /*2fb10*/  LDL.64 R2, [R28] ;  /* 0x000000001c027983 */ /* 0x0011620000100a00 */
[----:B-1----:R-:W-:-:S02]  /*2fb20*/  VIADD R30, R5, 0x438 ;  /* 0x00000438051e7836 */ /* 0x002fc40000000000 */
[----:B0-----:R-:W-:Y:S01]  /*2fb30*/  VIADD R28, R5, 0x414 ;  /* 0x00000414051c7836 */ /* 0x001fe20000000000 */
[----:B---3--:R-:W-:Y:S02]  /*2fb40*/  SHF.L.W.U32.HI R26, R16, 0x14, R8 ;  /* 0x00000014101a7819 */ /* 0x008fe40000010e08 */
[----:B------:R-:W-:Y:S02]  /*2fb50*/  SHF.L.W.U32.HI R8, R8, 0x14, R9 ;  /* 0x0000001408087819 */ /* 0x000fe40000010e09 */
[----:B--2---:R-:W-:Y:S02]  /*2fb60*/  SHF.R.U32.HI R9, RZ, 0x8, R11 ;  /* 0x00000008ff097819 */ /* 0x004fe4000001160b */
[----:B------:R-:W-:Y:S02]  /*2fb70*/  LOP3.LUT R27, R8, 0xf, RZ, 0xc0, !PT ;  /* 0x0000000f081b7812 */ /* 0x000fe400078ec0ff */
[----:B----4-:R-:W-:Y:S02]  /*2fb80*/  SHF.L.W.U32.HI R8, R20, 0xc, R21 ;  /* 0x0000000c14087819 */ /* 0x010fe40000010e15 */
[----:B------:R-:W-:-:S02]  /*2fb90*/  SHF.R.U64 R10, R10, 0x8, R11 ;  /* 0x000000080a0a7819 */ /* 0x000fc4000000120b */
[----:B------:R-:W-:Y:S01]  /*2fba0*/  LOP3.LUT R11, R9, 0xf, RZ, 0xc0, !PT ;  /* 0x0000000f090b7812 */ /* 0x000fe200078ec0ff */
[----:B------:R0:W-:Y:S01]  /*2fbb0*/  STG.E.64 desc[UR4][R6.64+0x1300], R26 ;  /* 0x0013001a06007986 */ /* 0x0001e2000c101b04 */
[----:B-----5:R-:W-:Y:S02]  /*2fbc0*/  SHF.R.U32.HI R9, RZ, 0x18, R25 ;  /* 0x00000018ff097819 */ /* 0x020fe40000011619 */
[----:B------:R-:W-:Y:S02]  /*2fbd0*/  SHF.L.W.U32.HI R20, R19, 0xc, R20 ;  /* 0x0000000c13147819 */ /* 0x000fe40000010e14 */
[----:B------:R-:W-:Y:S01]  /*2fbe0*/  LOP3.LUT R21, R8, 0xf, RZ, 0xc0, !PT ;  /* 0x0000000f08157812 */ /* 0x000fe200078ec0ff */
[C---:B------:R-:W-:Y:S01]  /*2fbf0*/  VIADD R8, R5.reuse, 0x3cc ;  /* 0x000003cc05087836 */ /* 0x040fe20000000000 */
[----:B------:R-:W-:Y:S02]  /*2fc00*/  SHF.R.U32.HI R16, RZ, 0x10, R15 ;  /* 0x00000010ff107819 */ /* 0x000fe4000001160f */
[----:B------:R-:W-:Y:S01]  /*2fc10*/  SHF.R.U64 R24, R24, 0x18, R25 ;  /* 0x0000001818187819 */ /* 0x000fe20000001219 */
[----:B------:R1:W-:Y:S01]  /*2fc20*/  STG.E.64 desc[UR4][R6.64+0x1200], R10 ;  /* 0x0012000a06007986 */ /* 0x0003e2000c101b04 */
[----:B------:R-:W-:Y:S01]  /*2fc30*/  SHF.R.U64 R14, R14, 0x10, R15 ;  /* 0x000000100e0e7819 */ /* 0x000fe2000000120f */
[----:B0-----:R-:W-:Y:S01]  /*2fc40*/  VIADD R26, R5, 0x3f0 ;  /* 0x000003f0051a7836 */ /* 0x001fe20000000000 */
[----:B------:R-:W-:Y:S01]  /*2fc50*/  LOP3.LUT R25, R9, 0xf, RZ, 0xc0, !PT ;  /* 0x0000000f09197812 */ /* 0x000fe200078ec0ff */
[----:B------:R0:W-:Y:S01]  /*2fc60*/  STG.E.64 desc[UR4][R6.64+0x1500], R20 ;  /* 0x0015001406007986 */ /* 0x0001e2000c101b04 */
[----:B------:R-:W-:Y:S01]  /*2fc70*/  LOP3.LUT R15, R16, 0xf, RZ, 0xc0, !PT ;  /* 0x0000000f100f7812 */ /* 0x000fe200078ec0ff */
[C---:B------:R-:W-:Y:S01]  /*2fc80*/  VIADD R16, R5.reuse, 0x360 ;  /* 0x0000036005107836 */ /* 0x040fe20000000000 */
[-C--:B------:R-:W-:Y:S01]  /*2fc90*/  LEA.HI R9, R8, -R17.reuse, RZ, 0x1a ;  /* 0x8000001108097211 */ /* 0x080fe200078fd0ff */
[----:B------:R2:W-:Y:S01]  /*2fca0*/  STG.E.64 desc[UR4][R6.64+0x1600], R24 ;  /* 0x0016001806007986 */ /* 0x0005e2000c101b04 */
[C---:B-1----:R-:W-:Y:S01]  /*2fcb0*/  VIADD R10, R5.reuse, 0x120 ;  /* 0x00000120050a7836 */ /* 0x042fe20000000000 */
[-C--:B------:R-:W-:Y:S01]  /*2fcc0*/  LEA.HI R11, R26, -R17.reuse, RZ, 0x1a ;  /* 0x800000111a0b7211 */ /* 0x080fe200078fd0ff */
[----:B0-----:R-:W-:Y:S01]  /*2fcd0*/  VIADD R20, R5, 0x45c ;  /* 0x0000045c05147836 */ /* 0x001fe20000000000 */
[-C--:B------:R-:W-:Y:S01]  /*2fce0*/  LEA.HI R5, R28, -R17.reuse, RZ, 0x1a ;  /* 0x800000111c057211 */ /* 0x080fe200078fd0ff */
[----:B------:R0:W-:Y:S01]  /*2fcf0*/  STG.E.64 desc[UR4][R6.64+0x1400], R14 ;  /* 0x0014000e06007986 */ /* 0x0001e2000c101b04 */
[-C--:B--2---:R-:W-:Y:S01]  /*2fd00*/  LEA.HI R25, R30, -R17.reuse, RZ, 0x1a ;  /* 0x800000111e197211 */ /* 0x084fe200078fd0ff */
[--C-:B------:R-:W-:Y:S01]  /*2fd10*/  IMAD R9, R9, 0x8, R0.reuse ;  /* 0x0000000809097824 */ /* 0x100fe200078e0200 */
[----:B------:R-:W-:Y:S01]  /*2fd20*/  LEA.HI R19, R16, -R17, RZ, 0x1a ;  /* 0x8000001110137211 */ /* 0x000fe200078fd0ff */
[----:B------:R-:W-:-:S02]  /*2fd30*/  IMAD R28, R11, 0x8, R0 ;  /* 0x000000080b1c7824 */ /* 0x000fc400078e0200 */
[--C-:B------:R-:W-:Y:S02]  /*2fd40*/  IMAD R25, R25, 0x8, R0.reuse ;  /* 0x0000000819197824 */ /* 0x100fe400078e0200 */
[----:B------:R-:W2:Y:S01]  /*2fd50*/  LDL.64 R8, [R9] ;  /* 0x0000000009087983 */ /* 0x000ea20000100a00 */
[----:B0-----:R-:W-:Y:S01]  /*2fd60*/  IMAD R14, R5, 0x8, R0 ;  /* 0x00000008050e7824 */ /* 0x001fe200078e0200 */
[-C--:B------:R-:W-:Y:S02]  /*2fd70*/  LEA.HI R5, R10, -R17.reuse, RZ, 0x1a ;  /* 0x800000110a057211 */ /* 0x080fe400078fd0ff */
[----:B------:R-:W3:Y:S01]  /*2fd80*/  LDL R21, [R28+0x4] ;  /* 0x000004001c157983 */ /* 0x000ee20000100800 */
[----:B------:R-:W-:Y:S02]  /*2fd90*/  SHF.L.W.U32.HI R13, R12, 0x4, R13 ;  /* 0x000000040c0d7819 */ /* 0x000fe40000010e0d */
[----:B------:R-:W-:Y:S01]  /*2fda0*/  LEA.HI R17, R20, -R17, RZ, 0x1a ;  /* 0x8000001114117211 */ /* 0x000fe200078fd0ff */
[----:B------:R-:W4:Y:S01]  /*2fdb0*/  LDL.64 R10, [R28+0x8] ;  /* 0x000008001c0a7983 */ /* 0x000f220000100a00 */
[----:B------:R-:W-:Y:S01]  /*2fdc0*/  SHF.L.W.U32.HI R26, R4, 0x4, R12 ;  /* 0x00000004041a7819 */ /* 0x000fe20000010e0c */
[--C-:B------:R-:W-:Y:S01]  /*2fdd0*/  IMAD R24, R19, 0x8, R0.reuse ;  /* 0x0000000813187824 */ /* 0x100fe200078e0200 */
[----:B------:R-:W-:Y:S01]  /*2fde0*/  LOP3.LUT R27, R13, 0xf, RZ, 0xc0, !PT ;  /* 0x0000000f0d1b7812 */ /* 0x000fe200078ec0ff */
[----:B------:R-:W5:Y:S01]  /*2fdf0*/  LDL.64 R14, [R14] ;  /* 0x000000000e0e7983 */ /* 0x000f620000100a00 */
[----:B------:R-:W-:-:S02]  /*2fe00*/  IMAD R20, R5, 0x8, R0 ;  /* 0x0000000805147824 */ /* 0x000fc400078e0200 */
[----:B------:R-:W-:Y:S01]  /*2fe10*/  IMAD R17, R17, 0x8, R0 ;  /* 0x0000000811117824 */ /* 0x000fe200078e0200 */
[----:B------:R-:W5:Y:S01]  /*2fe20*/  LDL.64 R12, [R25+0x8] ;  /* 0x00000800190c7983 */ /* 0x000f620000100a00 */
[----:B------:R-:W-:Y:S02]  /*2fe30*/  SHF.L.W.U32.HI R18, R18, 0x18, R22 ;  /* 0x0000001812127819 */ /* 0x000fe40000010e16 */
[----:B------:R-:W-:Y:S01]  /*2fe40*/  SHF.L.W.U32.HI R19, R22, 0x18, R23 ;  /* 0x0000001816137819 */ /* 0x000fe20000010e17 */
[----:B------:R0:W-:Y:S01]  /*2fe50*/  STG.E.64 desc[UR4][R6.64+0x1700], R26 ;  /* 0x0017001a06007986 */ /* 0x0001e2000c101b04 */
[--C-:B------:R-:W-:Y:S02]  /*2fe60*/  SHF.R.U64 R16, R2, 0x4, R3.reuse ;  /* 0x0000000402107819 */ /* 0x100fe40000001203 */
[----:B------:R-:W-:Y:S01]  /*2fe70*/  SHF.R.U32.HI R2, RZ, 0x4, R3 ;  /* 0x00000004ff027819 */ /* 0x000fe20000011603 */
[----:B------:R-:W5:Y:S04]  /*2fe80*/  LDL R5, [R25+0x4] ;  /* 0x0000040019057983 */ /* 0x000f680000100800 */
[----:B------:R-:W5:Y:S04]  /*2fe90*/  LDL R3, [R24+0x8] ;  /* 0x0000080018037983 */ /* 0x000f680000100800 */
[----:B------:R-:W5:Y:S04]  /*2fea0*/  LDL R4, [R20+0x8] ;  /* 0x0000080014047983 */ /* 0x000f680000100800 */
[----:B------:R-:W5:Y:S04]  /*2feb0*/  LDL.64 R22, [R0] ;  /* 0x0000000000167983 */ /* 0x000f680000100a00 */
[----:B0-----:R-:W5:Y:S04]  /*2fec0*/  LDL.64 R26, [R0+0x48] ;  /* 0x00004800001a7983 */ /* 0x001f680000100a00 */
[----:B------:R0:W5:Y:S04]  /*2fed0*/  LDL.64 R28, [R17] ;  /* 0x00000000111c7983 */ /* 0x0001680000100a00 */
[----:B------:R-:W5:Y:S04]  /*2fee0*/  LDL R20, [R20+0x4] ;  /* 0x0000040014147983 */ /* 0x000f680000100800 */
[----:B------:R-:W5:Y:S01]  /*2fef0*/  LDL R24, [R24+0x4] ;  /* 0x0000040018187983 */ /* 0x000f620000100800 */
[----:B0-----:R-:W-:-:S02]  /*2ff00*/  LOP3.LUT R17, R2, 0xf, RZ, 0xc0, !PT ;  /* 0x0000000f02117812 */ /* 0x001fc400078ec0ff */
[----:B------:R-:W-:-:S03]  /*2ff10*/  LOP3.LUT R19, R19, 0xf, RZ, 0xc0, !PT ;  /* 0x0000000f13137812 */ /* 0x000fc600078ec0ff */
[----:B------:R-:W-:Y:S04]  /*2ff20*/  STG.E.64 desc[UR4][R6.64+0x1900], R16 ;  /* 0x0019001006007986 */ /* 0x000fe8000c101b04 */
[----:B------:R-:W-:Y:S01]  /*2ff30*/  STG.E.64 desc[UR4][R6.64+0x1a00], R18 ;  /* 0x001a001206007986 */ /* 0x000fe2000c101b04 */
[--C-:B--2---:R-:W-:Y:S02]  /*2ff40*/  SHF.R.U32.HI R25, RZ, 0xc, R9.reuse ;  /* 0x0000000cff197819 */ /* 0x104fe40000011609 */
[----:B------:R-:W-:Y:S02]  /*2ff50*/  SHF.R.U64 R8, R8, 0xc, R9 ;  /* 0x0000000c08087819 */ /* 0x000fe40000001209 */
[----:B------:R-:W-:Y:S02]  /*2ff60*/  LOP3.LUT R9, R25, 0xf, RZ, 0xc0, !PT ;  /* 0x0000000f19097812 */ /* 0x000fe400078ec0ff */
[----:B----4-:R-:W-:-:S02]  /*2ff70*/  SHF.L.W.U32.HI R2, R10, 0x10, R11 ;  /* 0x000000100a027819 */ /* 0x010fc40000010e0b */
[----:B---3--:R-:W-:Y:S02]  /*2ff80*/  SHF.L.W.U32.HI R10, R21, 0x10, R10 ;  /* 0x00000010150a7819 */ /* 0x008fe40000010e0a */
[--C-:B-----5:R-:W-:Y:S02]  /*2ff90*/  SHF.R.U32.HI R21, RZ, 0x14, R15.reuse ;  /* 0x00000014ff157819 */ /* 0x120fe4000001160f */
[----:B------:R-:W-:Y:S02]  /*2ffa0*/  SHF.R.U64 R14, R14, 0x14, R15 ;  /* 0x000000140e0e7819 */ /* 0x000fe4000000120f */
[----:B------:R-:W-:Y:S02]  /*2ffb0*/  SHF.L.W.U32.HI R0, R12, 0x8, R13 ;  /* 0x000000080c007819 */ /* 0x000fe40000010e0d */
[----:B------:R-:W-:Y:S02]  /*2ffc0*/  LOP3.LUT R11, R2, 0xf, RZ, 0xc0, !PT ;  /* 0x0000000f020b7812 */ /* 0x000fe400078ec0ff */
[----:B------:R-:W-:-:S02]  /*2ffd0*/  LOP3.LUT R15, R21, 0xf, RZ, 0xc0, !PT ;  /* 0x0000000f150f7812 */ /* 0x000fc400078ec0ff */
[----:B------:R-:W-:Y:S02]  /*2ffe0*/  LOP3.LUT R13, R0, 0xf, RZ, 0xc0, !PT ;  /* 0x0000000f000d7812 */ /* 0x000fe400078ec0ff */
[----:B------:R-:W-:Y:S02]  /*2fff0*/  SHF.L.W.U32.HI R12, R5, 0x8, R12 ;  /* 0x00000008050c7819 */ /* 0x000fe40000010e0c */
[----:B------:R-:W-:Y:S02]  /*30000*/  LOP3.LUT R25, R3, 0xf, RZ, 0xc0, !PT ;  /* 0x0000000f03197812 */ /* 0x000fe400078ec0ff */
[----:B------:R-:W-:Y:S02]  /*30010*/  LOP3.LUT R21, R4, 0xf, RZ, 0xc0, !PT ;  /* 0x0000000f04157812 */ /* 0x000fe400078ec0ff */
[----:B------:R-:W-:Y:S02]  /*30020*/  LOP3.LUT R23, R23, 0xf, RZ, 0xc0, !PT ;  /* 0x0000000f17177812 */ /* 0x000fe400078ec0ff */
[----:B------:R-:W-:-:S02]  /*30030*/  LOP3.LUT R27, R27, 0xf, RZ, 0xc0, !PT ;  /* 0x0000000f1b1b7812 */ /* 0x000fc400078ec0ff */
        /* <DEDUP_REMOVED lines=12> */
.L_x_42:
        /* <DEDUP_REMOVED lines=26> */
[----:B------:R0:W-:Y:S04]  /*302a0*/  STL.128 [R1+0x40], R4 ;  /* 0x0000400401007387 */ /* 0x0001e80000100c00 */
[----:B0-----:R-:W4:Y:S04]  /*302b0*/  LDG.E.64.CONSTANT R4, desc[UR4][R24.64+0x80] ;  /* 0x0000800418047981 */ /* 0x001f28000c1e9b00 */
[----:B------:R-:W4:Y:S04]  /*302c0*/  LDG.E.64.CONSTANT R6, desc[UR4][R24.64+0x88] ;  /* 0x0000880418067981 */ /* 0x000f28000c1e9b00 */
[----:B--2---:R0:W-:Y:S04]  /*302d0*/  STL.128 [R1+0x50], R8 ;  /* 0x0000500801007387 */ /* 0x0041e80000100c00 */
[----:B---3--:R1:W-:Y:S04]  /*302e0*/  STL.128 [R1+0x60], R12 ;  /* 0x0000600c01007387 */ /* 0x0083e80000100c00 */
[----:B0-----:R-:W2:Y:S04]  /*302f0*/  LDG.E.64.CONSTANT R8, desc[UR4][R24.64+0x90] ;  /* 0x0000900418087981 */ /* 0x001ea8000c1e9b00 */
[----:B------:R-:W2:Y:S04]  /*30300*/  LDG.E.64.CONSTANT R10, desc[UR4][R24.64+0x98] ;  /* 0x00009804180a7981 */ /* 0x000ea8000c1e9b00 */
[----:B-1----:R-:W3:Y:S04]  /*30310*/  LDG.E.64.CONSTANT R12, desc[UR4][R24.64] ;  /* 0x00000004180c7981 */ /* 0x002ee8000c1e9b00 */
[----:B------:R0:W3:Y:S01]  /*30320*/  LDG.E.64.CONSTANT R14, desc[UR4][R24.64+0x8] ;  /* 0x00000804180e7981 */ /* 0x0000e2000c1e9b00 */
[----:B------:R-:W-:-:S02]  /*30330*/  VIADD R28, R22, 0x27 ;  /* 0x00000027161c7836 */ /* 0x000fc40000000000 */
[C---:B------:R-:W-:Y:S01]  /*30340*/  VIADD R32, R22.reuse, 0x4e ;  /* 0x0000004e16207836 */ /* 0x040fe20000000000 */
[----:B----4-:R1:W-:Y:S01]  /*30350*/  STL.128 [R1+0x70], R16 ;  /* 0x0000701001007387 */ /* 0x0103e20000100c00 */
[----:B------:R-:W-:Y:S01]  /*30360*/  VIADD R30, R22, 0x75 ;  /* 0x00000075161e7836 */ /* 0x000fe20000000000 */
[----:B------:R-:W-:-:S04]  /*30370*/  LEA.HI R23, R28, -R21, RZ, 0x1a ;  /* 0x800000151c177211 */ /* 0x000fc800078fd0ff */
[-C--:B0-----:R-:W-:Y:S02]  /*30380*/  LEA.HI R25, R30, -R21.reuse, RZ, 0x1a ;  /* 0x800000151e197211 */ /* 0x081fe400078fd0ff */
[----:B-1----:R-:W-:Y:S02]  /*30390*/  LOP3.LUT R17, R28, 0x27, RZ, 0xc0, !PT ;  /* 0x000000271c117812 */ /* 0x002fe400078ec0ff */
[----:B------:R-:W-:Y:S02]  /*303a0*/  LOP3.LUT R16, R32, 0x2e, RZ, 0xc0, !PT ;  /* 0x0000002e20107812 */ /* 0x000fe400078ec0ff */
[----:B------:R-:W-:Y:S02]  /*303b0*/  ISETP.GE.U32.AND P2, PT, R17, 0x1a, PT ;  /* 0x0000001a1100780c */ /* 0x000fe40003f46070 */
[----:B------:R-:W-:Y:S02]  /*303c0*/  ISETP.GE.U32.AND P3, PT, R16, 0x1a, PT ;  /* 0x0000001a1000780c */ /* 0x000fe40003f66070 */
[----:B------:R-:W-:Y:S01]  /*303d0*/  LEA.HI R19, R32, -R21, RZ, 0x1a ;  /* 0x8000001520137211 */ /* 0x000fe200078fd0ff */
[----:B------:R-:W-:-:S02]  /*303e0*/  IMAD R31, R23, 0x8, R0 ;  /* 0x00000008171f7824 */ /* 0x000fc400078e0200 */
[--C-:B------:R-:W-:Y:S02]  /*303f0*/  IMAD R23, R25, 0x8, R0.reuse ;  /* 0x0000000819177824 */ /* 0x100fe400078e0200 */
[----:B------:R-:W-:Y:S01]  /*30400*/  IMAD R32, R19, 0x8, R0 ;  /* 0x0000000813207824 */ /* 0x000fe200078e0200 */
[----:B------:R-:W-:Y:S04]  /*30410*/  STL.128 [R1+0x80], R4 ;  /* 0x0000800401007387 */ /* 0x000fe80000100c00 */
[----:B------:R-:W-:Y:S04]  /*30420*/  STL.64 [R1+0xa0], R26 ;  /* 0x0000a01a01007387 */ /* 0x000fe80000100a00 */
[----:B--2---:R0:W-:Y:S04]  /*30430*/  STL.128 [R1+0x90], R8 ;  /* 0x0000900801007387 */ /* 0x0041e80000100c00 */
[----:B---3--:R1:W-:Y:S04]  /*30440*/  STL.128 [R1], R12 ;  /* 0x0000000c01007387 */ /* 0x0083e80000100c00 */
[----:B------:R1:W5:Y:S04]  /*30450*/  LDL.64 R28, [R31] ;  /* 0x000000001f1c7983 */ /* 0x0003680000100a00 */
[----:B------:R1:W5:Y:S04]  /*30460*/  @P2 LDL.64 R24, [R31+0x8] ;  /* 0x000008001f182983 */ /* 0x0003680000100a00 */
[----:B------:R1:W5:Y:S04]  /*30470*/  LDL.64 R18, [R32] ;  /* 0x0000000020127983 */ /* 0x0003680000100a00 */
[----:B0-----:R1:W5:Y:S04]  /*30480*/  @P3 LDL.64 R10, [R32+0x8] ;  /* 0x00000800200a3983 */ /* 0x0013680000100a00 */
[----:B------:R1:W5:Y:S01]  /*30490*/  LDL.64 R6, [R23] ;  /* 0x0000000017067983 */ /* 0x0003620000100a00 */
[----:B------:R-:W-:Y:S01]  /*304a0*/  LOP3.LUT P1, R5, R22, 0x20, RZ, 0xc0, !PT ;  /* 0x0000002016057812 */ /* 0x000fe2000782c0ff */
[----:B------:R-:W-:Y:S01]  /*304b0*/  BSSY.RECONVERGENT B0, `(.L_x_47) ;  /* 0x000000e000007945 */ /* 0x000fe20003800200 */
[----:B------:R-:W-:Y:S01]  /*304c0*/  LOP3.LUT R26, R30, 0x35, RZ, 0xc0, !PT ;  /* 0x000000351e1a7812 */ /* 0x000fe200078ec0ff */
[----:B------:R-:W-:-:S03]  /*304d0*/  IMAD.MOV.U32 R4, RZ, RZ, R13 ;  /* 0x000000ffff047224 */ /* 0x000fc600078e000d */
[----:B------:R-:W-:-:S07]  /*304e0*/  ISETP.GE.U32.AND P0, PT, R26, 0x1a, PT ;  /* 0x0000001a1a00780c */ /* 0x000fce0003f06070 */
[----:B-1----:R-:W-:Y:S06]  /*304f0*/  @!P1 BRA `(.L_x_48) ;  /* 0x0000000000249947 */ /* 0x002fec0003800000 */
        /* <DEDUP_REMOVED lines=9> */
.L_x_48:
[----:B------:R-:W-:Y:S05]  /*30590*/  BSYNC.RECONVERGENT B0 ;  /* 0x0000000000007941 */ /* 0x000fea0003800200 */
.L_x_47:
[----:B------:R0:W2:Y:S01]  /*305a0*/  @P0 LDL.64 R8, [R23+0x8] ;  /* 0x0000080017080983 */ /* 0x0000a20000100a00 */
[----:B-----5:R-:W-:Y:S01]  /*305b0*/  @P2 IMAD.SHL.U32 R14, R24, 0x2, RZ ;  /* 0x00000002180e2824 */ /* 0x020fe200078e00ff */
[----:B------:R-:W-:Y:S01]  /*305c0*/  LOP3.LUT R13, R4, 0x7f, RZ, 0xc0, !PT ;  /* 0x0000007f040d7812 */ /* 0x000fe200078ec0ff */
[----:B------:R-:W-:Y:S01]  /*305d0*/  IMAD.WIDE.U32 R4, R20, 0x8, R2 ;  /* 0x0000000814047825 */ /* 0x000fe200078e0002 */
[----:B------:R-:W-:Y:S02]  /*305e0*/  @P2 SHF.L.U64.HI R24, R24, 0x1, R25 ;  /* 0x0000000118182819 */ /* 0x000fe40000010219 */
[-CC-:B------:R-:W-:Y:S01]  /*305f0*/  SHF.R.U64 R2, R28, R17.reuse, R29.reuse ;  /* 0x000000111c027219 */ /* 0x180fe2000000121d */
[----:B------:R-:W-:Y:S01]  /*30600*/  VIADD R25, R22, 0x9c ;  /* 0x0000009c16197836 */ /* 0x000fe20000000000 */
[----:B------:R-:W-:Y:S01]  /*30610*/  @P2 LOP3.LUT R15, R17, 0x3f, RZ, 0x3c, !PT ;  /* 0x0000003f110f2812 */ /* 0x000fe200078e3cff */
[----:B------:R1:W-:Y:S01]  /*30620*/  STG.E.64 desc[UR4][R4.64], R12 ;  /* 0x0000000c04007986 */ /* 0x0003e2000c101b04 */
[----:B------:R-:W-:-:S02]  /*30630*/  SHF.R.U32.HI R28, RZ, R17, R29 ;  /* 0x00000011ff1c7219 */ /* 0x000fc4000001161d */
[----:B------:R-:W-:Y:S02]  /*30640*/  LEA.HI R17, R25, -R21, RZ, 0x1a ;  /* 0x8000001519117211 */ /* 0x000fe400078fd0ff */
[CC--:B------:R-:W-:Y:S02]  /*30650*/  @P2 SHF.L.U32 R3, R14.reuse, R15.reuse, RZ ;  /* 0x0000000f0e032219 */ /* 0x0c0fe400000006ff */
[----:B------:R-:W-:Y:S01]  /*30660*/  @P2 SHF.L.U64.HI R15, R14, R15, R24 ;  /* 0x0000000f0e0f2219 */ /* 0x000fe20000010218 */
[----:B0-----:R-:W-:Y:S01]  /*30670*/  IMAD R23, R17, 0x8, R0 ;  /* 0x0000000811177824 */ /* 0x001fe200078e0200 */
[C---:B------:R-:W-:Y:S01]  /*30680*/  @P3 SHF.L.U64.HI R11, R10.reuse, 0x1, R11 ;  /* 0x000000010a0b3819 */ /* 0x040fe2000001020b */
[----:B------:R-:W-:Y:S02]  /*30690*/  @P3 IMAD.SHL.U32 R10, R10, 0x2, RZ ;  /* 0x000000020a0a3824 */ /* 0x000fe400078e00ff */
[----:B-1----:R-:W-:Y:S01]  /*306a0*/  VIADD R12, R22, 0xc3 ;  /* 0x000000c3160c7836 */ /* 0x002fe20000000000 */
[----:B------:R-:W-:-:S02]  /*306b0*/  @P2 LOP3.LUT R2, R3, R2, RZ, 0xfc, !PT ;  /* 0x0000000203022212 */ /* 0x000fc400078efcff */
[----:B------:R-:W-:Y:S02]  /*306c0*/  @P3 LOP3.LUT R17, R16, 0x3f, RZ, 0x3c, !PT ;  /* 0x0000003f10113812 */ /* 0x000fe400078e3cff */
[C---:B------:R-:W-:Y:S02]  /*306d0*/  LOP3.LUT R24, R12.reuse, 0x23, RZ, 0xc0, !PT ;  /* 0x000000230c187812 */ /* 0x040fe400078ec0ff */
[----:B------:R-:W-:Y:S02]  /*306e0*/  LEA.HI R27, R12, -R21, RZ, 0x1a ;  /* 0x800000150c1b7211 */ /* 0x000fe400078fd0ff */
[----:B------:R-:W3:Y:S01]  /*306f0*/  LDL.64 R12, [R23] ;  /* 0x00000000170c7983 */ /* 0x000ee20000100a00 */
[----:B------:R-:W-:Y:S02]  /*30700*/  ISETP.GE.U32.AND P1, PT, R24, 0x1a, PT ;  /* 0x0000001a1800780c */ /* 0x000fe40003f26070 */
[-CC-:B------:R-:W-:Y:S02]  /*30710*/  SHF.R.U64 R3, R18, R16.reuse, R19.reuse ;  /* 0x0000001012037219 */ /* 0x180fe40000001213 */
[----:B------:R-:W-:-:S02]  /*30720*/  SHF.R.U32.HI R14, RZ, R16, R19 ;  /* 0x00000010ff0e7219 */ /* 0x000fc40000011613 */
[----:B------:R-:W-:Y:S01]  /*30730*/  @P3 SHF.L.U32 R20, R10, R17, RZ ;  /* 0x000000110a143219 */ /* 0x000fe200000006ff */
[----:B------:R0:W4:Y:S01]  /*30740*/  LDL.64 R18, [R23+0x8] ;  /* 0x0000080017127983 */ /* 0x0001220000100a00 */
[----:B------:R-:W-:Y:S01]  /*30750*/  IMAD R27, R27, 0x8, R0 ;  /* 0x000000081b1b7824 */ /* 0x000fe200078e0200 */
[----:B------:R-:W-:Y:S02]  /*30760*/  @P2 LOP3.LUT R28, R15, R28, RZ, 0xfc, !PT ;  /* 0x0000001c0f1c2212 */ /* 0x000fe400078efcff */
[----:B------:R-:W-:Y:S01]  /*30770*/  @P3 LOP3.LUT R3, R20, R3, RZ, 0xfc, !PT ;  /* 0x0000000314033212 */ /* 0x000fe200078efcff */
[----:B------:R-:W-:Y:S01]  /*30780*/  VIADD R20, R22, 0xea ;  /* 0x000000ea16147836 */ /* 0x000fe20000000000 */
[----:B------:R-:W-:Y:S02]  /*30790*/  @P3 SHF.L.U64.HI R15, R10, R17, R11 ;  /* 0x000000110a0f3219 */ /* 0x000fe4000001020b */
[----:B------:R-:W4:Y:S02]  /*307a0*/  LDL.64 R10, [R27] ;  /* 0x000000001b0a7983 */ /* 0x000f240000100a00 */
[----:B0-----:R-:W-:-:S02]  /*307b0*/  LOP3.LUT R23, R20, 0x2a, RZ, 0xc0, !PT ;  /* 0x0000002a14177812 */ /* 0x001fc400078ec0ff */
[----:B------:R0:W4:Y:S01]  /*307c0*/  @P1 LDL.64 R16, [R27+0x8] ;  /* 0x000008001b101983 */ /* 0x0001220000100a00 */
[----:B------:R-:W-:Y:S02]  /*307d0*/  @P3 LOP3.LUT R14, R15, R14, RZ, 0xfc, !PT ;  /* 0x0000000e0f0e3212 */ /* 0x000fe400078efcff */
[----:B------:R-:W-:Y:S02]  /*307e0*/  ISETP.GE.U32.AND P2, PT, R23, 0x1a, PT ;  /* 0x0000001a1700780c */ /* 0x000fe40003f46070 */
[----:B------:R-:W-:Y:S01]  /*307f0*/  LOP3.LUT R15, R14, 0x7f, RZ, 0xc0, !PT ;  /* 0x0000007f0e0f7812 */ /* 0x000fe200078ec0ff */
[----:B------:R-:W-:Y:S01]  /*30800*/  IMAD.MOV.U32 R14, RZ, RZ, R3 ;  /* 0x000000ffff0e7224 */ /* 0x000fe200078e0003 */
[----:B------:R-:W-:Y:S02]  /*30810*/  LEA.HI R3, R20, -R21, RZ, 0x1a ;  /* 0x8000001514037211 */ /* 0x000fe400078fd0ff */
[-CC-:B------:R-:W-:Y:S02]  /*30820*/  SHF.R.U64 R6, R6, R26.reuse, R7.reuse ;  /* 0x0000001a06067219 */ /* 0x180fe40000001207 */
[----:B------:R-:W-:-:S02]  /*30830*/  SHF.R.U32.HI R7, RZ, R26, R7 ;  /* 0x0000001aff077219 */ /* 0x000fc40000011607 */
[----:B------:R-:W-:Y:S01]  /*30840*/  @P0 LOP3.LUT R26, R26, 0x3f, RZ, 0x3c, !PT ;  /* 0x0000003f1a1a0812 */ /* 0x000fe200078e3cff */
[----:B0-----:R-:W-:Y:S01]  /*30850*/  IMAD R27, R3, 0x8, R0 ;  /* 0x00000008031b7824 */ /* 0x001fe200078e0200 */
[----:B------:R-:W-:Y:S01]  /*30860*/  LOP3.LUT R29, R28, 0x7f, RZ, 0xc0, !PT ;  /* 0x0000007f1c1d7812 */ /* 0x000fe200078ec0ff */
[----:B------:R-:W-:-:S03]  /*30870*/  IMAD.MOV.U32 R28, RZ, RZ, R2 ;  /* 0x000000ffff1c7224 */ /* 0x000fc600078e0002 */
[----:B------:R-:W4:Y:S04]  /*30880*/  @P2 LDL.64 R2, [R27+0x8] ;  /* 0x000008001b022983 */ /* 0x000f280000100a00 */
[----:B------:R0:W-:Y:S04]  /*30890*/  STG.E.64 desc[UR4][R4.64+0x200], R14 ;  /* 0x0002000e04007986 */ /* 0x0001e8000c101b04 */
[----:B------:R1:W-:Y:S04]  /*308a0*/  STG.E.64 desc[UR4][R4.64+0x100], R28 ;  /* 0x0001001c04007986 */ /* 0x0003e8000c101b04 */
[----:B0-----:R4:W4:Y:S01]  /*308b0*/  LDL.64 R14, [R27] ;  /* 0x000000001b0e7983 */ /* 0x0019220000100a00 */
[C---:B--2---:R-:W-:Y:S01]  /*308c0*/  @P0 IMAD.SHL.U32 R31, R8.reuse, 0x2, RZ ;  /* 0x00000002081f0824 */ /* 0x044fe200078e00ff */
[----:B------:R-:W-:-:S04]  /*308d0*/  @P0 SHF.L.U64.HI R8, R8, 0x1, R9 ;  /* 0x0000000108080819 */ /* 0x000fc80000010209 */
[CC--:B------:R-:W-:Y:S02]  /*308e0*/  @P0 SHF.L.U32 R9, R31.reuse, R26.reuse, RZ ;  /* 0x0000001a1f090219 */ /* 0x0c0fe400000006ff */
[----:B------:R-:W-:Y:S01]  /*308f0*/  @P0 SHF.L.U64.HI R26, R31, R26, R8 ;  /* 0x0000001a1f1a0219 */ /* 0x000fe20000010208 */
[----:B------:R-:W-:Y:S01]  /*30900*/  VIADD R8, R22, 0x111 ;  /* 0x0000011116087836 */ /* 0x000fe20000000000 */
[----:B------:R-:W-:-:S04]  /*30910*/  @P0 LOP3.LUT R6, R9, R6, RZ, 0xfc, !PT ;  /* 0x0000000609060212 */ /* 0x000fc800078efcff */
[----:B------:R-:W-:Y:S02]  /*30920*/  LOP3.LUT R20, R8, 0x31, RZ, 0xc0, !PT ;  /* 0x0000003108147812 */ /* 0x000fe400078ec0ff */
[----:B------:R-:W-:Y:S02]  /*30930*/  @P0 LOP3.LUT R7, R26, R7, RZ, 0xfc, !PT ;  /* 0x000000071a070212 */ /* 0x000fe400078efcff */
[----:B------:R-:W-:Y:S02]  /*30940*/  ISETP.GE.U32.AND P0, PT, R20, 0x1a, PT ;  /* 0x0000001a1400780c */ /* 0x000fe40003f06070 */
[----:B------:R-:W-:Y:S02]  /*30950*/  LEA.HI R9, R8, -R21, RZ, 0x1a ;  /* 0x8000001508097211 */ /* 0x000fe400078fd0ff */
[----:B------:R-:W-:-:S03]  /*30960*/  LOP3.LUT R7, R7, 0x7f, RZ, 0xc0, !PT ;  /* 0x0000007f07077812 */ /* 0x000fc600078ec0ff */
[----:B-1----:R-:W-:Y:S02]  /*30970*/  IMAD R28, R9, 0x8, R0 ;  /* 0x00000008091c7824 */ /* 0x002fe400078e0200 */
[----:B------:R0:W-:Y:S04]  /*30980*/  STG.E.64 desc[UR4][R4.64+0x300], R6 ;  /* 0x0003000604007986 */ /* 0x0001e8000c101b04 */
[----:B------:R-:W2:Y:S04]  /*30990*/  @P0 LDL.64 R8, [R28+0x8] ;  /* 0x000008001c080983 */ /* 0x000ea80000100a00 */
[----:B0-----:R0:W2:Y:S01]  /*309a0*/  LDL.64 R6, [R28] ;  /* 0x000000001c067983 */ /* 0x0010a20000100a00 */
[----:B------:R-:W-:Y:S01]  /*309b0*/  LOP3.LUT R25, R25, 0x3c, RZ, 0xc0, !PT ;  /* 0x0000003c19197812 */ /* 0x000fe200078ec0ff */
[----:B------:R-:W-:-:S03]  /*309c0*/  VIADD R30, R22, 0x138 ;  /* 0x00000138161e7836 */ /* 0x000fc60000000000 */
[-CC-:B---3--:R-:W-:Y:S02]  /*309d0*/  SHF.R.U64 R12, R12, R25.reuse, R13.reuse ;  /* 0x000000190c0c7219 */ /* 0x188fe4000000120d */
[----:B------:R-:W-:Y:S02]  /*309e0*/  SHF.R.U32.HI R13, RZ, R25, R13 ;  /* 0x00000019ff0d7219 */ /* 0x000fe4000001160d */
[----:B------:R-:W-:-:S04]  /*309f0*/  IADD3 R25, PT, PT, -R25, 0x40, RZ ;  /* 0x0000004019197810 */ /* 0x000fc80007ffe1ff */
[CC--:B----4-:R-:W-:Y:S02]  /*30a00*/  SHF.L.U32 R27, R18.reuse, R25.reuse, RZ ;  /* 0x00000019121b7219 */ /* 0x0d0fe400000006ff */
[----:B------:R-:W-:Y:S02]  /*30a10*/  SHF.L.U64.HI R26, R18, R25, R19 ;  /* 0x00000019121a7219 */ /* 0x000fe40000010213 */
[----:B------:R-:W-:Y:S02]  /*30a20*/  LOP3.LUT R18, R30, 0x38, RZ, 0xc0, !PT ;  /* 0x000000381e127812 */ /* 0x000fe400078ec0ff */
[----:B------:R-:W-:Y:S02]  /*30a30*/  SHF.R.U64 R19, R10, R24, R11 ;  /* 0x000000180a137219 */ /* 0x000fe4000000120b */
[----:B------:R-:W-:Y:S02]  /*30a40*/  ISETP.GE.U32.AND P3, PT, R18, 0x1a, PT ;  /* 0x0000001a1200780c */ /* 0x000fe40003f66070 */
[----:B------:R-:W-:-:S02]  /*30a50*/  LOP3.LUT R12, R27, R12, RZ, 0xfc, !PT ;  /* 0x0000000c1b0c7212 */ /* 0x000fc400078efcff */
[C---:B------:R-:W-:Y:S01]  /*30a60*/  @P1 SHF.L.U64.HI R10, R16.reuse, 0x1, R17 ;  /* 0x00000001100a1819 */ /* 0x040fe20000010211 */
[----:B------:R-:W-:Y:S01]  /*30a70*/  @P1 IMAD.SHL.U32 R17, R16, 0x2, RZ ;  /* 0x0000000210111824 */ /* 0x000fe200078e00ff */
[----:B------:R-:W-:Y:S02]  /*30a80*/  SHF.R.U32.HI R25, RZ, R24, R11 ;  /* 0x00000018ff197219 */ /* 0x000fe4000001160b */
[----:B------:R-:W-:Y:S02]  /*30a90*/  LEA.HI R27, R30, -R21, RZ, 0x1a ;  /* 0x800000151e1b7211 */ /* 0x000fe400078fd0ff */
[----:B------:R-:W-:-:S03]  /*30aa0*/  @P1 LOP3.LUT R24, R24, 0x3f, RZ, 0x3c, !PT ;  /* 0x0000003f18181812 */ /* 0x000fc600078e3cff */
[----:B------:R-:W-:Y:S01]  /*30ab0*/  IMAD R27, R27, 0x8, R0 ;  /* 0x000000081b1b7824 */ /* 0x000fe200078e0200 */
[CC--:B------:R-:W-:Y:S02]  /*30ac0*/  @P1 SHF.L.U64.HI R10, R17.reuse, R24.reuse, R10 ;  /* 0x00000018110a1219 */ /* 0x0c0fe4000001020a */
[----:B------:R-:W-:Y:S02]  /*30ad0*/  @P1 SHF.L.U32 R24, R17, R24, RZ ;  /* 0x0000001811181219 */ /* 0x000fe400000006ff */
[----:B------:R-:W-:Y:S01]  /*30ae0*/  @P1 LOP3.LUT R25, R10, R25, RZ, 0xfc, !PT ;  /* 0x000000190a191212 */ /* 0x000fe200078efcff */
[----:B------:R-:W3:Y:S04]  /*30af0*/  @P3 LDL.64 R16, [R27+0x8] ;  /* 0x000008001b103983 */ /* 0x000ee80000100a00 */
[----:B------:R1:W4:Y:S01]  /*30b00*/  LDL.64 R10, [R27] ;  /* 0x000000001b0a7983 */ /* 0x0003220000100a00 */
[----:B------:R-:W-:Y:S01]  /*30b10*/  LOP3.LUT R13, R13, 0x7f, R26, 0xf8, !PT ;  /* 0x0000007f0d0d7812 */ /* 0x000fe200078ef81a */
[C---:B------:R-:W-:Y:S01]  /*30b20*/  @P2 IMAD.SHL.U32 R29, R2.reuse, 0x2, RZ ;  /* 0x00000002021d2824 */ /* 0x040fe200078e00ff */
[----:B0-----:R-:W-:Y:S01]  /*30b30*/  @P2 SHF.L.U64.HI R28, R2, 0x1, R3 ;  /* 0x00000001021c2819 */ /* 0x001fe20000010203 */
[----:B------:R-:W-:-:S02]  /*30b40*/  VIADD R2, R22, 0x186 ;  /* 0x0000018616027836 */ /* 0x000fc40000000000 */
[----:B------:R0:W-:Y:S01]  /*30b50*/  STG.E.64 desc[UR4][R4.64+0x400], R12 ;  /* 0x0004000c04007986 */ /* 0x0001e2000c101b04 */
[----:B------:R-:W-:Y:S02]  /*30b60*/  @P1 LOP3.LUT R19, R24, R19, RZ, 0xfc, !PT ;  /* 0x0000001318131212 */ /* 0x000fe400078efcff */
[----:B------:R-:W-:-:S03]  /*30b70*/  @P2 LOP3.LUT R26, R23, 0x3f, RZ, 0x3c, !PT ;  /* 0x0000003f171a2812 */ /* 0x000fc600078e3cff */
[----:B------:R-:W-:Y:S02]  /*30b80*/  IMAD.MOV.U32 R24, RZ, RZ, R19 ;  /* 0x000000ffff187224 */ /* 0x000fe400078e0013 */
[----:B0-----:R-:W-:Y:S01]  /*30b90*/  VIADD R13, R22, 0x15f ;  /* 0x0000015f160d7836 */ /* 0x001fe20000000000 */
[----:B------:R-:W-:-:S04]  /*30ba0*/  LOP3.LUT R12, R2, 0x26, RZ, 0xc0, !PT ;  /* 0x00000026020c7812 */ /* 0x000fc800078ec0ff */
[----:B------:R-:W-:Y:S02]  /*30bb0*/  LEA.HI R3, R13, -R21, RZ, 0x1a ;  /* 0x800000150d037211 */ /* 0x000fe400078fd0ff */
[----:B------:R-:W-:Y:S02]  /*30bc0*/  ISETP.GE.U32.AND P1, PT, R12, 0x1a, PT ;  /* 0x0000001a0c00780c */ /* 0x000fe40003f26070 */
[----:B------:R-:W-:Y:S02]  /*30bd0*/  SHF.R.U64 R19, R14, R23, R15 ;  /* 0x000000170e137219 */ /* 0x000fe4000000120f */
[CC--:B------:R-:W-:Y:S02]  /*30be0*/  @P2 SHF.L.U32 R14, R29.reuse, R26.reuse, RZ ;  /* 0x0000001a1d0e2219 */ /* 0x0c0fe400000006ff */
[----:B------:R-:W-:Y:S01]  /*30bf0*/  @P2 SHF.L.U64.HI R28, R29, R26, R28 ;  /* 0x0000001a1d1c2219 */ /* 0x000fe2000001021c */
[----:B------:R-:W-:Y:S01]  /*30c00*/  IMAD R26, R3, 0x8, R0 ;  /* 0x00000008031a7824 */ /* 0x000fe200078e0200 */
[----:B-1----:R-:W-:-:S02]  /*30c10*/  LEA.HI R27, R2, -R21, RZ, 0x1a ;  /* 0x80000015021b7211 */ /* 0x002fc400078fd0ff */
[----:B------:R-:W-:Y:S02]  /*30c20*/  LOP3.LUT R25, R25, 0x7f, RZ, 0xc0, !PT ;  /* 0x0000007f19197812 */ /* 0x000fe400078ec0ff */
[----:B------:R-:W-:Y:S01]  /*30c30*/  SHF.R.U32.HI R23, RZ, R23, R15 ;  /* 0x00000017ff177219 */ /* 0x000fe2000001160f */
[----:B------:R-:W-:Y:S01]  /*30c40*/  IMAD R27, R27, 0x8, R0 ;  /* 0x000000081b1b7824 */ /* 0x000fe200078e0200 */
[----:B------:R-:W4:Y:S01]  /*30c50*/  LDL.64 R2, [R26] ;  /* 0x000000001a027983 */ /* 0x000f220000100a00 */
[----:B------:R-:W-:Y:S02]  /*30c60*/  @P2 LOP3.LUT R19, R14, R19, RZ, 0xfc, !PT ;  /* 0x000000130e132212 */ /* 0x000fe400078efcff */
[----:B------:R-:W-:Y:S01]  /*30c70*/  @P2 LOP3.LUT R23, R28, R23, RZ, 0xfc, !PT ;  /* 0x000000171c172212 */ /* 0x000fe200078efcff */
[----:B------:R0:W4:Y:S04]  /*30c80*/  LDL.64 R14, [R26+0x8] ;  /* 0x000008001a0e7983 */ /* 0x0001280000100a00 */
[----:B------:R1:W-:Y:S01]  /*30c90*/  STG.E.64 desc[UR4][R4.64+0x500], R24 ;  /* 0x0005001804007986 */ /* 0x0003e2000c101b04 */
[C---:B--2---:R-:W-:Y:S01]  /*30ca0*/  @P0 SHF.L.U64.HI R28, R8.reuse, 0x1, R9 ;  /* 0x00000001081c0819 */ /* 0x044fe20000010209 */
[----:B------:R-:W-:-:S02]  /*30cb0*/  @P0 IMAD.SHL.U32 R29, R8, 0x2, RZ ;  /* 0x00000002081d0824 */ /* 0x000fc400078e00ff */
[----:B------:R-:W2:Y:S01]  /*30cc0*/  LDL.64 R8, [R27] ;  /* 0x000000001b087983 */ /* 0x000ea20000100a00 */
[-CC-:B-1----:R-:W-:Y:S02]  /*30cd0*/  SHF.R.U64 R24, R6, R20.reuse, R7.reuse ;  /* 0x0000001406187219 */ /* 0x182fe40000001207 */
[----:B------:R-:W-:Y:S02]  /*30ce0*/  SHF.R.U32.HI R25, RZ, R20, R7 ;  /* 0x00000014ff197219 */ /* 0x000fe40000011607 */
[----:B------:R-:W2:Y:S01]  /*30cf0*/  @P1 LDL.64 R6, [R27+0x8] ;  /* 0x000008001b061983 */ /* 0x000ea20000100a00 */
[----:B------:R-:W-:-:S04]  /*30d00*/  @P0 LOP3.LUT R20, R20, 0x3f, RZ, 0x3c, !PT ;  /* 0x0000003f14140812 */ /* 0x000fc800078e3cff */
[CC--:B------:R-:W-:Y:S02]  /*30d10*/  @P0 SHF.L.U64.HI R28, R29.reuse, R20.reuse, R28 ;  /* 0x000000141d1c0219 */ /* 0x0c0fe4000001021c */
[----:B------:R-:W-:-:S04]  /*30d20*/  @P0 SHF.L.U32 R29, R29, R20, RZ ;  /* 0x000000141d1d0219 */ /* 0x000fc800000006ff */
[----:B------:R-:W-:Y:S02]  /*30d30*/  @P0 LOP3.LUT R24, R29, R24, RZ, 0xfc, !PT ;  /* 0x000000181d180212 */ /* 0x000fe400078efcff */
[----:B------:R-:W-:Y:S02]  /*30d40*/  LOP3.LUT R13, R13, 0x3f, RZ, 0xc0, !PT ;  /* 0x0000003f0d0d7812 */ /* 0x000fe400078ec0ff */
[C---:B---3--:R-:W-:Y:S01]  /*30d50*/  @P3 SHF.L.U64.HI R29, R16.reuse, 0x1, R17 ;  /* 0x00000001101d3819 */ /* 0x048fe20000010211 */
[----:B------:R-:W-:Y:S01]  /*30d60*/  @P3 IMAD.SHL.U32 R17, R16, 0x2, RZ ;  /* 0x0000000210113824 */ /* 0x000fe200078e00ff */
[-CC-:B----4-:R-:W-:Y:S02]  /*30d70*/  SHF.R.U64 R20, R10, R18.reuse, R11.reuse ;  /* 0x000000120a147219 */ /* 0x190fe4000000120b */
[----:B0-----:R-:W-:Y:S02]  /*30d80*/  SHF.R.U32.HI R26, RZ, R18, R11 ;  /* 0x00000012ff1a7219 */ /* 0x001fe4000001160b */
[----:B------:R-:W-:-:S04]  /*30d90*/  @P3 LOP3.LUT R18, R18, 0x3f, RZ, 0x3c, !PT ;  /* 0x0000003f12123812 */ /* 0x000fc800078e3cff */
[CC--:B------:R-:W-:Y:S02]  /*30da0*/  @P3 SHF.L.U64.HI R29, R17.reuse, R18.reuse, R29 ;  /* 0x00000012111d3219 */ /* 0x0c0fe4000001021d */
[----:B------:R-:W-:Y:S01]  /*30db0*/  @P3 SHF.L.U32 R17, R17, R18, RZ ;  /* 0x0000001211113219 */ /* 0x000fe200000006ff */
[----:B------:R-:W-:Y:S01]  /*30dc0*/  IMAD.MOV.U32 R10, RZ, RZ, R19 ;  /* 0x000000ffff0a7224 */ /* 0x000fe200078e0013 */
[----:B------:R-:W-:Y:S01]  /*30dd0*/  LOP3.LUT R11, R23, 0x7f, RZ, 0xc0, !PT ;  /* 0x0000007f170b7812 */ /* 0x000fe200078ec0ff */
[----:B------:R-:W-:Y:S01]  /*30de0*/  VIADD R16, R22, 0x1ad ;  /* 0x000001ad16107836 */ /* 0x000fe20000000000 */
[----:B------:R-:W-:Y:S02]  /*30df0*/  @P3 LOP3.LUT R20, R17, R20, RZ, 0xfc, !PT ;  /* 0x0000001411143212 */ /* 0x000fe400078efcff */
[----:B------:R-:W-:Y:S01]  /*30e00*/  @P3 LOP3.LUT R26, R29, R26, RZ, 0xfc, !PT ;  /* 0x0000001a1d1a3212 */ /* 0x000fe200078efcff */
[----:B------:R0:W-:Y:S01]  /*30e10*/  STG.E.64 desc[UR4][R4.64+0x600], R10 ;  /* 0x0006000a04007986 */ /* 0x0001e2000c101b04 */
[----:B------:R-:W-:-:S04]  /*30e20*/  LOP3.LUT R29, R16, 0x2d, RZ, 0xc0, !PT ;  /* 0x0000002d101d7812 */ /* 0x000fc800078ec0ff */
[----:B------:R-:W-:Y:S02]  /*30e30*/  ISETP.GE.U32.AND P4, PT, R29, 0x1a, PT ;  /* 0x0000001a1d00780c */ /* 0x000fe40003f86070 */
[----:B------:R-:W-:Y:S02]  /*30e40*/  @P0 LOP3.LUT R25, R28, R25, RZ, 0xfc, !PT ;  /* 0x000000191c190212 */ /* 0x000fe400078efcff */
[----:B0-----:R-:W-:Y:S01]  /*30e50*/  LOP3.LUT R11, R26, 0x7f, RZ, 0xc0, !PT ;  /* 0x0000007f1a0b7812 */ /* 0x001fe200078ec0ff */
[----:B------:R-:W-:Y:S02]  /*30e60*/  IMAD.MOV.U32 R10, RZ, RZ, R20 ;  /* 0x000000ffff0a7224 */ /* 0x000fe400078e0014 */
[----:B------:R-:W-:Y:S01]  /*30e70*/  VIADD R20, R22, 0x1d4 ;  /* 0x000001d416147836 */ /* 0x000fe20000000000 */
[----:B------:R-:W-:Y:S02]  /*30e80*/  LEA.HI R19, R16, -R21, RZ, 0x1a ;  /* 0x8000001510137211 */ /* 0x000fe400078fd0ff */
[----:B------:R0:W-:Y:S01]  /*30e90*/  STG.E.64 desc[UR4][R4.64+0x800], R10 ;  /* 0x0008000a04007986 */ /* 0x0001e2000c101b04 */
[----:B------:R-:W-:-:S02]  /*30ea0*/  IADD3 R17, PT, PT, -R13, 0x40, RZ ;  /* 0x000000400d117810 */ /* 0x000fc40007ffe1ff */
[----:B------:R-:W-:Y:S02]  /*30eb0*/  LOP3.LUT R25, R25, 0x7f, RZ, 0xc0, !PT ;  /* 0x0000007f19197812 */ /* 0x000fe400078ec0ff */
[-CC-:B------:R-:W-:Y:S01]  /*30ec0*/  SHF.R.U64 R23, R2, R13.reuse, R3.reuse ;  /* 0x0000000d02177219 */ /* 0x180fe20000001203 */
[----:B------:R-:W-:Y:S01]  /*30ed0*/  IMAD R19, R19, 0x8, R0 ;  /* 0x0000000813137824 */ /* 0x000fe200078e0200 */
[----:B------:R-:W-:Y:S01]  /*30ee0*/  SHF.R.U32.HI R3, RZ, R13, R3 ;  /* 0x0000000dff037219 */ /* 0x000fe20000011603 */
[----:B------:R-:W-:Y:S01]  /*30ef0*/  VIADD R2, R22, 0x1fb ;  /* 0x000001fb16027836 */ /* 0x000fe20000000000 */
[----:B0-----:R-:W-:Y:S02]  /*30f00*/  LOP3.LUT R11, R20, 0x34, RZ, 0xc0, !PT ;  /* 0x00000034140b7812 */ /* 0x001fe400078ec0ff */
[----:B------:R-:W-:Y:S02]  /*30f10*/  SHF.L.U32 R18, R14, R17, RZ ;  /* 0x000000110e127219 */ /* 0x000fe400000006ff */
[----:B------:R-:W-:-:S02]  /*30f20*/  ISETP.GE.U32.AND P0, PT, R11, 0x1a, PT ;  /* 0x0000001a0b00780c */ /* 0x000fc40003f06070 */
[----:B------:R-:W-:Y:S01]  /*30f30*/  LEA.HI R13, R20, -R21, RZ, 0x1a ;  /* 0x80000015140d7211 */ /* 0x000fe200078fd0ff */
[----:B------:R0:W-:Y:S01]  /*30f40*/  STG.E.64 desc[UR4][R4.64+0x700], R24 ;  /* 0x0007001804007986 */ /* 0x0001e2000c101b04 */
[----:B------:R-:W-:Y:S02]  /*30f50*/  LOP3.LUT R18, R18, R23, RZ, 0xfc, !PT ;  /* 0x0000001712127212 */ /* 0x000fe400078efcff */
[----:B------:R-:W-:Y:S01]  /*30f60*/  LEA.HI R23, R2, -R21, RZ, 0x1a ;  /* 0x8000001502177211 */ /* 0x000fe200078fd0ff */
[--C-:B------:R-:W-:Y:S01]  /*30f70*/  IMAD R28, R13, 0x8, R0.reuse ;  /* 0x000000080d1c7824 */ /* 0x100fe200078e0200 */
[----:B------:R-:W-:Y:S02]  /*30f80*/  SHF.L.U64.HI R10, R14, R17, R15 ;  /* 0x000000110e0a7219 */ /* 0x000fe4000001020f */
[----:B------:R-:W3:Y:S01]  /*30f90*/  LDL.64 R16, [R19] ;  /* 0x0000000013107983 */ /* 0x000ee20000100a00 */
[----:B------:R-:W-:-:S03]  /*30fa0*/  IMAD R23, R23, 0x8, R0 ;  /* 0x0000000817177824 */ /* 0x000fc600078e0200 */
[----:B------:R-:W4:Y:S04]  /*30fb0*/  LDL.64 R14, [R28] ;  /* 0x000000001c0e7983 */ /* 0x000f280000100a00 */
[----:B0-----:R0:W4:Y:S01]  /*30fc0*/  @P4 LDL.64 R24, [R19+0x8] ;  /* 0x0000080013184983 */ /* 0x0011220000100a00 */
[-CC-:B--2---:R-:W-:Y:S02]  /*30fd0*/  SHF.R.U64 R20, R8, R12.reuse, R9.reuse ;  /* 0x0000000c08147219 */ /* 0x184fe40000001209 */
[----:B------:R-:W-:Y:S02]  /*30fe0*/  SHF.R.U32.HI R26, RZ, R12, R9 ;  /* 0x0000000cff1a7219 */ /* 0x000fe40000011609 */
[C---:B------:R-:W-:Y:S01]  /*30ff0*/  @P1 SHF.L.U64.HI R9, R6.reuse, 0x1, R7 ;  /* 0x0000000106091819 */ /* 0x040fe20000010207 */
[----:B------:R-:W-:Y:S01]  /*31000*/  @P1 IMAD.SHL.U32 R6, R6, 0x2, RZ ;  /* 0x0000000206061824 */ /* 0x000fe200078e00ff */
[----:B------:R-:W-:-:S02]  /*31010*/  @P1 LOP3.LUT R7, R12, 0x3f, RZ, 0x3c, !PT ;  /* 0x0000003f0c071812 */ /* 0x000fc400078e3cff */
[----:B------:R3:W2:Y:S02]  /*31020*/  @P0 LDL.64 R12, [R28+0x8] ;  /* 0x000008001c0c0983 */ /* 0x0006a40000100a00 */
[----:B------:R-:W-:-:S04]  /*31030*/  @P1 SHF.L.U64.HI R9, R6, R7, R9 ;  /* 0x0000000706091219 */ /* 0x000fc80000010209 */
[----:B------:R-:W-:Y:S02]  /*31040*/  @P1 LOP3.LUT R26, R9, R26, RZ, 0xfc, !PT ;  /* 0x0000001a091a1212 */ /* 0x000fe400078efcff */
[----:B------:R-:W2:Y:S01]  /*31050*/  LDL.64 R8, [R23] ;  /* 0x0000000017087983 */ /* 0x000ea20000100a00 */
[----:B------:R-:W-:-:S03]  /*31060*/  @P1 SHF.L.U32 R27, R6, R7, RZ ;  /* 0x00000007061b1219 */ /* 0x000fc600000006ff */
[----:B------:R-:W2:Y:S01]  /*31070*/  LDL.64 R6, [R23+0x8] ;  /* 0x0000080017067983 */ /* 0x000ea20000100a00 */
[----:B------:R-:W-:Y:S02]  /*31080*/  @P1 LOP3.LUT R20, R27, R20, RZ, 0xfc, !PT ;  /* 0x000000141b141212 */ /* 0x000fe400078efcff */
[----:B------:R-:W-:Y:S02]  /*31090*/  LOP3.LUT R27, R26, 0x7f, RZ, 0xc0, !PT ;  /* 0x0000007f1a1b7812 */ /* 0x000fe400078ec0ff */
[----:B0-----:R-:W-:Y:S01]  /*310a0*/  LOP3.LUT R19, R3, 0x7f, R10, 0xf8, !PT ;  /* 0x0000007f03137812 */ /* 0x001fe200078ef80a */
[----:B------:R-:W-:Y:S01]  /*310b0*/  IMAD.MOV.U32 R26, RZ, RZ, R20 ;  /* 0x000000ffff1a7224 */ /* 0x000fe200078e0014 */
[----:B------:R-:W-:Y:S01]  /*310c0*/  @P4 LOP3.LUT R3, R29, 0x3f, RZ, 0x3c, !PT ;  /* 0x0000003f1d034812 */ /* 0x000fe200078e3cff */
[----:B------:R-:W-:-:S03]  /*310d0*/  VIADD R20, R22, 0x222 ;  /* 0x0000022216147836 */ /* 0x000fc60000000000 */
[----:B------:R0:W-:Y:S04]  /*310e0*/  STG.E.64 desc[UR4][R4.64+0xa00], R26 ;  /* 0x000a001a04007986 */ /* 0x0001e8000c101b04 */
[----:B------:R1:W-:Y:S01]  /*310f0*/  STG.E.64 desc[UR4][R4.64+0x900], R18 ;  /* 0x0009001204007986 */ /* 0x0003e2000c101b04 */
[-CC-:B---3--:R-:W-:Y:S02]  /*31100*/  SHF.R.U64 R28, R16, R29.reuse, R17.reuse ;  /* 0x0000001d101c7219 */ /* 0x188fe40000001211 */
[----:B------:R-:W-:Y:S02]  /*31110*/  SHF.R.U32.HI R29, RZ, R29, R17 ;  /* 0x0000001dff1d7219 */ /* 0x000fe40000011611 */
[C---:B----4-:R-:W-:Y:S01]  /*31120*/  @P4 SHF.L.U64.HI R10, R24.reuse, 0x1, R25 ;  /* 0x00000001180a4819 */ /* 0x050fe20000010219 */
[----:B------:R-:W-:Y:S01]  /*31130*/  @P4 IMAD.SHL.U32 R24, R24, 0x2, RZ ;  /* 0x0000000218184824 */ /* 0x000fe200078e00ff */
[----:B0-----:R-:W-:-:S02]  /*31140*/  SHF.R.U64 R26, R14, R11, R15 ;  /* 0x0000000b0e1a7219 */ /* 0x001fc4000000120f */
[----:B------:R-:W-:Y:S02]  /*31150*/  LOP3.LUT R17, R2, 0x3b, RZ, 0xc0, !PT ;  /* 0x0000003b02117812 */ /* 0x000fe400078ec0ff */
[CC--:B------:R-:W-:Y:S02]  /*31160*/  @P4 SHF.L.U64.HI R10, R24.reuse, R3.reuse, R10 ;  /* 0x00000003180a4219 */ /* 0x0c0fe4000001020a */
[----:B------:R-:W-:Y:S02]  /*31170*/  @P4 SHF.L.U32 R16, R24, R3, RZ ;  /* 0x0000000318104219 */ /* 0x000fe400000006ff */
[----:B------:R-:W-:Y:S02]  /*31180*/  LOP3.LUT R3, R20, 0x22, RZ, 0xc0, !PT ;  /* 0x0000002214037812 */ /* 0x000fe400078ec0ff */
[----:B------:R-:W-:Y:S02]  /*31190*/  SHF.R.U32.HI R27, RZ, R11, R15 ;  /* 0x0000000bff1b7219 */ /* 0x000fe4000001160f */
[----:B------:R-:W-:-:S02]  /*311a0*/  ISETP.GE.U32.AND P2, PT, R3, 0x1a, PT ;  /* 0x0000001a0300780c */ /* 0x000fc40003f46070 */
[----:B------:R-:W-:Y:S02]  /*311b0*/  IADD3 R25, PT, PT, -R17, 0x40, RZ ;  /* 0x0000004011197810 */ /* 0x000fe40007ffe1ff */
[----:B------:R-:W-:Y:S02]  /*311c0*/  @P4 LOP3.LUT R28, R16, R28, RZ, 0xfc, !PT ;  /* 0x0000001c101c4212 */ /* 0x000fe400078efcff */
[----:B--2---:R-:W-:Y:S02]  /*311d0*/  @P0 SHF.L.U64.HI R14, R12, 0x1, R13 ;  /* 0x000000010c0e0819 */ /* 0x004fe4000001020d */
[----:B------:R-:W-:Y:S01]  /*311e0*/  LEA.HI R13, R20, -R21, RZ, 0x1a ;  /* 0x80000015140d7211 */ /* 0x000fe200078fd0ff */
[----:B------:R-:W-:Y:S02]  /*311f0*/  @P0 IMAD.SHL.U32 R15, R12, 0x2, RZ ;  /* 0x000000020c0f0824 */ /* 0x000fe400078e00ff */
[----:B------:R-:W-:Y:S01]  /*31200*/  VIADD R12, R22, 0x249 ;  /* 0x00000249160c7836 */ /* 0x000fe20000000000 */
[----:B------:R-:W-:-:S02]  /*31210*/  SHF.R.U64 R24, R8, R17, R9 ;  /* 0x0000001108187219 */ /* 0x000fc40000001209 */
[----:B------:R-:W-:Y:S01]  /*31220*/  SHF.R.U32.HI R8, RZ, R17, R9 ;  /* 0x00000011ff087219 */ /* 0x000fe20000011609 */
[----:B------:R-:W-:Y:S01]  /*31230*/  IMAD R9, R13, 0x8, R0 ;  /* 0x000000080d097824 */ /* 0x000fe200078e0200 */
[C---:B------:R-:W-:Y:S02]  /*31240*/  LOP3.LUT R2, R12.reuse, 0x29, RZ, 0xc0, !PT ;  /* 0x000000290c027812 */ /* 0x040fe400078ec0ff */
[----:B------:R-:W-:Y:S02]  /*31250*/  LEA.HI R17, R12, -R21, RZ, 0x1a ;  /* 0x800000150c117211 */ /* 0x000fe400078fd0ff */
[----:B------:R-:W2:Y:S01]  /*31260*/  LDL.64 R12, [R9] ;  /* 0x00000000090c7983 */ /* 0x000ea20000100a00 */
[----:B------:R-:W-:-:S03]  /*31270*/  SHF.L.U64.HI R7, R6, R25, R7 ;  /* 0x0000001906077219 */ /* 0x000fc60000010207 */
[----:B-1----:R0:W3:Y:S01]  /*31280*/  @P2 LDL.64 R18, [R9+0x8] ;  /* 0x0000080009122983 */ /* 0x0020e20000100a00 */
[----:B------:R-:W-:Y:S02]  /*31290*/  ISETP.GE.U32.AND P3, PT, R2, 0x1a, PT ;  /* 0x0000001a0200780c */ /* 0x000fe40003f66070 */
[----:B------:R-:W-:Y:S02]  /*312a0*/  SHF.L.U32 R25, R6, R25, RZ ;  /* 0x0000001906197219 */ /* 0x000fe400000006ff */
[----:B------:R-:W-:Y:S01]  /*312b0*/  @P0 LOP3.LUT R6, R11, 0x3f, RZ, 0x3c, !PT ;  /* 0x0000003f0b060812 */ /* 0x000fe200078e3cff */
[----:B------:R-:W-:-:S05]  /*312c0*/  IMAD R11, R17, 0x8, R0 ;  /* 0x00000008110b7824 */ /* 0x000fca00078e0200 */
[----:B------:R-:W4:Y:S01]  /*312d0*/  LDL.64 R16, [R11] ;  /* 0x000000000b107983 */ /* 0x000f220000100a00 */
[CC--:B------:R-:W-:Y:S02]  /*312e0*/  @P0 SHF.L.U64.HI R20, R15.reuse, R6.reuse, R14 ;  /* 0x000000060f140219 */ /* 0x0c0fe4000001020e */
[----:B------:R-:W-:Y:S02]  /*312f0*/  @P0 SHF.L.U32 R23, R15, R6, RZ ;  /* 0x000000060f170219 */ /* 0x000fe400000006ff */
[----:B------:R-:W4:Y:S01]  /*31300*/  @P3 LDL.64 R14, [R11+0x8] ;  /* 0x000008000b0e3983 */ /* 0x000f220000100a00 */
[----:B------:R-:W-:Y:S01]  /*31310*/  @P4 LOP3.LUT R29, R10, R29, RZ, 0xfc, !PT ;  /* 0x0000001d0a1d4212 */ /* 0x000fe200078efcff */
[----:B------:R-:W-:-:S05]  /*31320*/  VIADD R10, R22, 0x270 ;  /* 0x00000270160a7836 */ /* 0x000fca0000000000 */
[----:B------:R-:W-:-:S04]  /*31330*/  LOP3.LUT R6, R10, 0x30, RZ, 0xc0, !PT ;  /* 0x000000300a067812 */ /* 0x000fc800078ec0ff */
[----:B------:R-:W-:Y:S02]  /*31340*/  ISETP.GE.U32.AND P1, PT, R6, 0x1a, PT ;  /* 0x0000001a0600780c */ /* 0x000fe40003f26070 */
[----:B0-----:R-:W-:Y:S02]  /*31350*/  LEA.HI R9, R10, -R21, RZ, 0x1a ;  /* 0x800000150a097211 */ /* 0x001fe400078fd0ff */
[----:B------:R-:W-:-:S03]  /*31360*/  @P0 LOP3.LUT R26, R23, R26, RZ, 0xfc, !PT ;  /* 0x0000001a171a0212 */ /* 0x000fc600078efcff */
[----:B------:R-:W-:Y:S01]  /*31370*/  IMAD R23, R9, 0x8, R0 ;  /* 0x0000000809177824 */ /* 0x000fe200078e0200 */
[----:B------:R-:W-:Y:S02]  /*31380*/  LOP3.LUT R24, R25, R24, RZ, 0xfc, !PT ;  /* 0x0000001819187212 */ /* 0x000fe400078efcff */
[----:B------:R-:W-:Y:S02]  /*31390*/  LOP3.LUT R25, R8, 0x7f, R7, 0xf8, !PT ;  /* 0x0000007f08197812 */ /* 0x000fe400078ef807 */
[----:B------:R-:W4:Y:S04]  /*313a0*/  LDL.64 R10, [R23] ;  /* 0x00000000170a7983 */ /* 0x000f280000100a00 */
[----:B------:R0:W4:Y:S01]  /*313b0*/  @P1 LDL.64 R8, [R23+0x8] ;  /* 0x0000080017081983 */ /* 0x0001220000100a00 */
[----:B------:R-:W-:-:S02]  /*313c0*/  LOP3.LUT R29, R29, 0x7f, RZ, 0xc0, !PT ;  /* 0x0000007f1d1d7812 */ /* 0x000fc400078ec0ff */
[----:B------:R-:W-:Y:S02]  /*313d0*/  @P0 LOP3.LUT R27, R20, R27, RZ, 0xfc, !PT ;  /* 0x0000001b141b0212 */ /* 0x000fe400078efcff */
[----:B------:R-:W-:Y:S01]  /*313e0*/  @P2 LOP3.LUT R20, R3, 0x3f, RZ, 0x3c, !PT ;  /* 0x0000003f03142812 */ /* 0x000fe200078e3cff */
[----:B------:R1:W-:Y:S01]  /*313f0*/  STG.E.64 desc[UR4][R4.64+0xb00], R28 ;  /* 0x000b001c04007986 */ /* 0x0003e2000c101b04 */
[----:B------:R-:W-:Y:S01]  /*31400*/  LOP3.LUT R27, R27, 0x7f, RZ, 0xc0, !PT ;  /* 0x0000007f1b1b7812 */ /* 0x000fe200078ec0ff */
[----:B-1----:R-:W-:-:S05]  /*31410*/  VIADD R28, R22, 0x297 ;  /* 0x00000297161c7836 */ /* 0x002fca0000000000 */
[----:B------:R-:W-:Y:S01]  /*31420*/  LEA.HI R29, R28, -R21, RZ, 0x1a ;  /* 0x800000151c1d7211 */ /* 0x000fe200078fd0ff */
[----:B------:R1:W-:Y:S04]  /*31430*/  STG.E.64 desc[UR4][R4.64+0xd00], R24 ;  /* 0x000d001804007986 */ /* 0x0003e8000c101b04 */
[----:B------:R-:W-:Y:S01]  /*31440*/  IMAD R29, R29, 0x8, R0 ;  /* 0x000000081d1d7824 */ /* 0x000fe200078e0200 */
[----:B------:R4:W-:Y:S01]  /*31450*/  STG.E.64 desc[UR4][R4.64+0xc00], R26 ;  /* 0x000c001a04007986 */ /* 0x0009e2000c101b04 */
[-CC-:B--2---:R-:W-:Y:S02]  /*31460*/  SHF.R.U64 R12, R12, R3.reuse, R13.reuse ;  /* 0x000000030c0c7219 */ /* 0x184fe4000000120d */
[----:B------:R-:W-:Y:S01]  /*31470*/  SHF.R.U32.HI R13, RZ, R3, R13 ;  /* 0x00000003ff0d7219 */ /* 0x000fe2000001160d */
[----:B------:R-:W-:-:S02]  /*31480*/  VIADD R3, R22, 0x2be ;  /* 0x000002be16037836 */ /* 0x000fc40000000000 */
[----:B---3--:R-:W-:-:S03]  /*31490*/  @P2 IMAD.SHL.U32 R31, R18, 0x2, RZ ;  /* 0x00000002121f2824 */ /* 0x008fc600078e00ff */
[----:B0-----:R-:W-:Y:S02]  /*314a0*/  LEA.HI R23, R3, -R21, RZ, 0x1a ;  /* 0x8000001503177211 */ /* 0x001fe400078fd0ff */
[----:B------:R-:W-:Y:S02]  /*314b0*/  @P2 SHF.L.U64.HI R18, R18, 0x1, R19 ;  /* 0x0000000112122819 */ /* 0x000fe40000010213 */
[-C--:B------:R-:W-:Y:S01]  /*314c0*/  @P2 SHF.L.U32 R7, R31, R20.reuse, RZ ;  /* 0x000000141f072219 */ /* 0x080fe200000006ff */
[----:B------:R-:W-:Y:S01]  /*314d0*/  IMAD R30, R23, 0x8, R0 ;  /* 0x00000008171e7824 */ /* 0x000fe200078e0200 */
[----:B------:R-:W-:Y:S02]  /*314e0*/  LOP3.LUT R19, R28, 0x37, RZ, 0xc0, !PT ;  /* 0x000000371c137812 */ /* 0x000fe400078ec0ff */
[----:B------:R-:W-:Y:S02]  /*314f0*/  @P2 SHF.L.U64.HI R20, R31, R20, R18 ;  /* 0x000000141f142219 */ /* 0x000fe40000010212 */
[----:B------:R-:W-:Y:S01]  /*31500*/  @P2 LOP3.LUT R12, R7, R12, RZ, 0xfc, !PT ;  /* 0x0000000c070c2212 */ /* 0x000fe200078efcff */
[----:B-1----:R-:W2:Y:S01]  /*31510*/  LDL.64 R24, [R30] ;  /* 0x000000001e187983 */ /* 0x002ea20000100a00 */
[----:B------:R-:W-:-:S02]  /*31520*/  ISETP.GE.U32.AND P0, PT, R19, 0x1a, PT ;  /* 0x0000001a1300780c */ /* 0x000fc40003f06070 */
[-CC-:B----4-:R-:W-:Y:S01]  /*31530*/  SHF.R.U64 R7, R16, R2.reuse, R17.reuse ;  /* 0x0000000210077219 */ /* 0x190fe20000001211 */
[----:B------:R-:W3:Y:S01]  /*31540*/  LDL.64 R26, [R30+0x8] ;  /* 0x000008001e1a7983 */ /* 0x000ee20000100a00 */
[----:B------:R-:W-:-:S03]  /*31550*/  SHF.R.U32.HI R18, RZ, R2, R17 ;  /* 0x00000002ff127219 */ /* 0x000fc60000011611 */
[----:B------:R-:W4:Y:S01]  /*31560*/  LDL.64 R16, [R29] ;  /* 0x000000001d107983 */ /* 0x000f220000100a00 */
[C---:B------:R-:W-:Y:S01]  /*31570*/  @P3 SHF.L.U64.HI R23, R14.reuse, 0x1, R15 ;  /* 0x000000010e173819 */ /* 0x040fe2000001020f */
[----:B------:R-:W-:Y:S01]  /*31580*/  @P3 IMAD.SHL.U32 R14, R14, 0x2, RZ ;  /* 0x000000020e0e3824 */ /* 0x000fe200078e00ff */
[----:B------:R-:W-:-:S04]  /*31590*/  @P3 LOP3.LUT R15, R2, 0x3f, RZ, 0x3c, !PT ;  /* 0x0000003f020f3812 */ /* 0x000fc800078e3cff */
[CC--:B------:R-:W-:Y:S02]  /*315a0*/  @P3 SHF.L.U64.HI R23, R14.reuse, R15.reuse, R23 ;  /* 0x0000000f0e173219 */ /* 0x0c0fe40000010217 */
[----:B------:R-:W-:Y:S02]  /*315b0*/  @P3 SHF.L.U32 R2, R14, R15, RZ ;  /* 0x0000000f0e023219 */ /* 0x000fe400000006ff */
[----:B------:R0:W3:Y:S01]  /*315c0*/  @P0 LDL.64 R14, [R29+0x8] ;  /* 0x000008001d0e0983 */ /* 0x0000e20000100a00 */
[----:B------:R-:W-:Y:S01]  /*315d0*/  VIADD R28, R22, 0x2e5 ;  /* 0x000002e5161c7836 */ /* 0x000fe20000000000 */
[----:B------:R-:W-:Y:S02]  /*315e0*/  @P2 LOP3.LUT R13, R20, R13, RZ, 0xfc, !PT ;  /* 0x0000000d140d2212 */ /* 0x000fe400078efcff */
[----:B------:R-:W-:Y:S02]  /*315f0*/  @P3 LOP3.LUT R7, R2, R7, RZ, 0xfc, !PT ;  /* 0x0000000702073212 */ /* 0x000fe400078efcff */
[----:B------:R-:W-:-:S02]  /*31600*/  LOP3.LUT R2, R28, 0x25, RZ, 0xc0, !PT ;  /* 0x000000251c027812 */ /* 0x000fc400078ec0ff */
[----:B------:R-:W-:Y:S02]  /*31610*/  LOP3.LUT R13, R13, 0x7f, RZ, 0xc0, !PT ;  /* 0x0000007f0d0d7812 */ /* 0x000fe400078ec0ff */
[----:B------:R-:W-:Y:S02]  /*31620*/  ISETP.GE.U32.AND P2, PT, R2, 0x1a, PT ;  /* 0x0000001a0200780c */ /* 0x000fe40003f46070 */
[C---:B------:R-:W-:Y:S01]  /*31630*/  @P1 SHF.L.U64.HI R20, R8.reuse, 0x1, R9 ;  /* 0x0000000108141819 */ /* 0x040fe20000010209 */
[----:B------:R1:W-:Y:S01]  /*31640*/  STG.E.64 desc[UR4][R4.64+0xe00], R12 ;  /* 0x000e000c04007986 */ /* 0x0003e2000c101b04 */
[----:B------:R-:W-:Y:S01]  /*31650*/  @P3 LOP3.LUT R18, R23, R18, RZ, 0xfc, !PT ;  /* 0x0000001217123212 */ /* 0x000fe200078efcff */
[----:B------:R-:W-:Y:S01]  /*31660*/  @P1 IMAD.SHL.U32 R8, R8, 0x2, RZ ;  /* 0x0000000208081824 */ /* 0x000fe200078e00ff */
[----:B------:R-:W-:Y:S02]  /*31670*/  @P1 LOP3.LUT R23, R6, 0x3f, RZ, 0x3c, !PT ;  /* 0x0000003f06171812 */ /* 0x000fe400078e3cff */
[----:B------:R-:W-:-:S02]  /*31680*/  SHF.R.U64 R10, R10, R6, R11 ;  /* 0x000000060a0a7219 */ /* 0x000fc4000000120b */
[----:B------:R-:W-:Y:S02]  /*31690*/  SHF.R.U32.HI R11, RZ, R6, R11 ;  /* 0x00000006ff0b7219 */ /* 0x000fe4000001160b */
[----:B------:R-:W-:Y:S02]  /*316a0*/  @P1 SHF.L.U64.HI R6, R8, R23, R20 ;  /* 0x0000001708061219 */ /* 0x000fe40000010214 */
[----:B-1----:R-:W-:Y:S01]  /*316b0*/  LEA.HI R13, R28, -R21, RZ, 0x1a ;  /* 0x800000151c0d7211 */ /* 0x002fe200078fd0ff */
[----:B------:R-:W-:Y:S01]  /*316c0*/  VIADD R12, R22, 0x30c ;  /* 0x0000030c160c7836 */ /* 0x000fe20000000000 */
[----:B0-----:R-:W-:-:S03]  /*316d0*/  @P1 SHF.L.U32 R29, R8, R23, RZ ;  /* 0x00000017081d1219 */ /* 0x001fc600000006ff */
[----:B------:R-:W-:Y:S01]  /*316e0*/  IMAD R23, R13, 0x8, R0 ;  /* 0x000000080d177824 */ /* 0x000fe200078e0200 */
[----:B------:R-:W-:Y:S01]  /*316f0*/  LOP3.LUT R20, R12, 0x2c, RZ, 0xc0, !PT ;  /* 0x0000002c0c147812 */ /* 0x000fe200078ec0ff */
[----:B------:R-:W-:Y:S01]  /*31700*/  IMAD.MOV.U32 R8, RZ, RZ, R7 ;  /* 0x000000ffff087224 */ /* 0x000fe200078e0007 */
[----:B------:R-:W-:Y:S02]  /*31710*/  LOP3.LUT R9, R18, 0x7f, RZ, 0xc0, !PT ;  /* 0x0000007f12097812 */ /* 0x000fe400078ec0ff */
[----:B------:R-:W-:Y:S02]  /*31720*/  @P1 LOP3.LUT R11, R6, R11, RZ, 0xfc, !PT ;  /* 0x0000000b060b1212 */ /* 0x000fe400078efcff */
[----:B------:R-:W3:Y:S01]  /*31730*/  @P2 LDL.64 R6, [R23+0x8] ;  /* 0x0000080017062983 */ /* 0x000ee20000100a00 */
[----:B------:R-:W-:Y:S02]  /*31740*/  ISETP.GE.U32.AND P3, PT, R20, 0x1a, PT ;  /* 0x0000001a1400780c */ /* 0x000fe40003f66070 */
[----:B------:R-:W-:Y:S01]  /*31750*/  LEA.HI R13, R12, -R21, RZ, 0x1a ;  /* 0x800000150c0d7211 */ /* 0x000fe200078fd0ff */
[----:B------:R0:W-:Y:S01]  /*31760*/  STG.E.64 desc[UR4][R4.64+0xf00], R8 ;  /* 0x000f000804007986 */ /* 0x0001e2000c101b04 */
[----:B------:R-:W-:-:S02]  /*31770*/  @P1 LOP3.LUT R10, R29, R10, RZ, 0xfc, !PT ;  /* 0x0000000a1d0a1212 */ /* 0x000fc400078efcff */
[----:B------:R-:W-:Y:S01]  /*31780*/  LOP3.LUT R11, R11, 0x7f, RZ, 0xc0, !PT ;  /* 0x0000007f0b0b7812 */ /* 0x000fe200078ec0ff */
[----:B------:R-:W-:Y:S01]  /*31790*/  IMAD R28, R13, 0x8, R0 ;  /* 0x000000080d1c7824 */ /* 0x000fe200078e0200 */
[----:B0-----:R4:W3:Y:S04]  /*317a0*/  LDL.64 R8, [R23] ;  /* 0x0000000017087983 */ /* 0x0018e80000100a00 */
[----:B------:R0:W-:Y:S04]  /*317b0*/  STG.E.64 desc[UR4][R4.64+0x1000], R10 ;  /* 0x0010000a04007986 */ /* 0x0001e8000c101b04 */
[----:B------:R-:W3:Y:S04]  /*317c0*/  @P3 LDL.64 R12, [R28+0x8] ;  /* 0x000008001c0c3983 */ /* 0x000ee80000100a00 */
[----:B0-----:R0:W3:Y:S01]  /*317d0*/  LDL.64 R10, [R28] ;  /* 0x000000001c0a7983 */ /* 0x0010e20000100a00 */
[----:B------:R-:W-:-:S04]  /*317e0*/  LOP3.LUT R3, R3, 0x3e, RZ, 0xc0, !PT ;  /* 0x0000003e03037812 */ /* 0x000fc800078ec0ff */
[-CC-:B--2---:R-:W-:Y:S02]  /*317f0*/  SHF.R.U64 R24, R24, R3.reuse, R25.reuse ;  /* 0x0000000318187219 */ /* 0x184fe40000001219 */
[----:B------:R-:W-:Y:S02]  /*31800*/  SHF.R.U32.HI R18, RZ, R3, R25 ;  /* 0x00000003ff127219 */ /* 0x000fe40000011619 */
[----:B------:R-:W-:Y:S02]  /*31810*/  IADD3 R25, PT, PT, -R3, 0x40, RZ ;  /* 0x0000004003197810 */ /* 0x000fe40007ffe1ff */
[----:B----4-:R-:W-:Y:S01]  /*31820*/  SHF.R.U64 R23, R16, R19, R17 ;  /* 0x0000001310177219 */ /* 0x010fe20000001211 */
[----:B------:R-:W-:Y:S01]  /*31830*/  VIADD R16, R22, 0x333 ;  /* 0x0000033316107836 */ /* 0x000fe20000000000 */
[CC--:B---3--:R-:W-:Y:S02]  /*31840*/  SHF.L.U64.HI R3, R26.reuse, R25.reuse, R27 ;  /* 0x000000191a037219 */ /* 0x0c8fe4000001021b */
[----:B------:R-:W-:-:S02]  /*31850*/  SHF.L.U32 R25, R26, R25, RZ ;  /* 0x000000191a197219 */ /* 0x000fc400000006ff */
[----:B------:R-:W-:Y:S02]  /*31860*/  LOP3.LUT R26, R16, 0x33, RZ, 0xc0, !PT ;  /* 0x00000033101a7812 */ /* 0x000fe400078ec0ff */
[----:B------:R-:W-:Y:S02]  /*31870*/  SHF.R.U32.HI R27, RZ, R19, R17 ;  /* 0x00000013ff1b7219 */ /* 0x000fe40000011611 */
[----:B------:R-:W-:Y:S01]  /*31880*/  ISETP.GE.U32.AND P1, PT, R26, 0x1a, PT ;  /* 0x0000001a1a00780c */ /* 0x000fe20003f26070 */
[C---:B------:R-:W-:Y:S01]  /*31890*/  @P0 IMAD.SHL.U32 R29, R14.reuse, 0x2, RZ ;  /* 0x000000020e1d0824 */ /* 0x040fe200078e00ff */
[----:B------:R-:W-:Y:S02]  /*318a0*/  @P0 SHF.L.U64.HI R15, R14, 0x1, R15 ;  /* 0x000000010e0f0819 */ /* 0x000fe4000001020f */
[----:B------:R-:W-:Y:S02]  /*318b0*/  @P0 LOP3.LUT R14, R19, 0x3f, RZ, 0x3c, !PT ;  /* 0x0000003f130e0812 */ /* 0x000fe400078e3cff */
[----:B------:R-:W-:-:S02]  /*318c0*/  LEA.HI R17, R16, -R21, RZ, 0x1a ;  /* 0x8000001510117211 */ /* 0x000fc400078fd0ff */
[CC--:B------:R-:W-:Y:S02]  /*318d0*/  @P0 SHF.L.U64.HI R16, R29.reuse, R14.reuse, R15 ;  /* 0x0000000e1d100219 */ /* 0x0c0fe4000001020f */
[----:B------:R-:W-:Y:S01]  /*318e0*/  @P0 SHF.L.U32 R14, R29, R14, RZ ;  /* 0x0000000e1d0e0219 */ /* 0x000fe200000006ff */
[----:B------:R-:W-:-:S03]  /*318f0*/  IMAD R29, R17, 0x8, R0 ;  /* 0x00000008111d7824 */ /* 0x000fc600078e0200 */
[----:B------:R-:W-:Y:S02]  /*31900*/  @P0 LOP3.LUT R23, R14, R23, RZ, 0xfc, !PT ;  /* 0x000000170e170212 */ /* 0x000fe400078efcff */
[----:B------:R-:W2:Y:S01]  /*31910*/  @P1 LDL.64 R14, [R29+0x8] ;  /* 0x000008001d0e1983 */ /* 0x000ea20000100a00 */
[----:B------:R-:W-:-:S03]  /*31920*/  @P0 LOP3.LUT R27, R16, R27, RZ, 0xfc, !PT ;  /* 0x0000001b101b0212 */ /* 0x000fc600078efcff */
[----:B------:R1:W3:Y:S01]  /*31930*/  LDL.64 R16, [R29] ;  /* 0x000000001d107983 */ /* 0x0002e20000100a00 */
[----:B------:R-:W-:Y:S02]  /*31940*/  LOP3.LUT R24, R25, R24, RZ, 0xfc, !PT ;  /* 0x0000001819187212 */ /* 0x000fe400078efcff */
[----:B------:R-:W-:Y:S02]  /*31950*/  LOP3.LUT R19, R27, 0x7f, RZ, 0xc0, !PT ;  /* 0x0000007f1b137812 */ /* 0x000fe400078ec0ff */
[----:B------:R-:W-:Y:S01]  /*31960*/  LOP3.LUT R25, R18, 0x7f, R3, 0xf8, !PT ;  /* 0x0000007f12197812 */ /* 0x000fe200078ef803 */
[----:B------:R-:W-:Y:S01]  /*31970*/  VIADD R3, R22, 0x35a ;  /* 0x0000035a16037836 */ /* 0x000fe20000000000 */
[----:B0-----:R-:W-:Y:S01]  /*31980*/  @P2 LOP3.LUT R28, R2, 0x3f, RZ, 0x3c, !PT ;  /* 0x0000003f021c2812 */ /* 0x001fe200078e3cff */
[----:B------:R-:W-:Y:S02]  /*31990*/  IMAD.MOV.U32 R18, RZ, RZ, R23 ;  /* 0x000000ffff127224 */ /* 0x000fe400078e0017 */
[C---:B------:R-:W-:Y:S01]  /*319a0*/  @P2 IMAD.SHL.U32 R27, R6.reuse, 0x2, RZ ;  /* 0x00000002061b2824 */ /* 0x040fe200078e00ff */
[----:B------:R-:W-:-:S04]  /*319b0*/  @P2 SHF.L.U64.HI R30, R6, 0x1, R7 ;  /* 0x00000001061e2819 */ /* 0x000fc80000010207 */
[CC--:B------:R-:W-:Y:S02]  /*319c0*/  @P2 SHF.L.U32 R23, R27.reuse, R28.reuse, RZ ;  /* 0x0000001c1b172219 */ /* 0x0c0fe400000006ff */
[----:B------:R-:W-:Y:S01]  /*319d0*/  @P2 SHF.L.U64.HI R28, R27, R28, R30 ;  /* 0x0000001c1b1c2219 */ /* 0x000fe2000001021e */
[----:B------:R0:W-:Y:S01]  /*319e0*/  STG.E.64 desc[UR4][R4.64+0x1100], R18 ;  /* 0x0011001204007986 */ /* 0x0001e2000c101b04 */
[-CC-:B------:R-:W-:Y:S01]  /*319f0*/  SHF.R.U64 R6, R8, R2.reuse, R9.reuse ;  /* 0x0000000208067219 */ /* 0x180fe20000001209 */
[----:B------:R-:W-:Y:S01]  /*31a00*/  VIADD R8, R22, 0x381 ;  /* 0x0000038116087836 */ /* 0x000fe20000000000 */
[----:B------:R-:W-:Y:S02]  /*31a10*/  SHF.R.U32.HI R7, RZ, R2, R9 ;  /* 0x00000002ff077219 */ /* 0x000fe40000011609 */
[----:B------:R-:W-:Y:S02]  /*31a20*/  LEA.HI R9, R3, -R21, RZ, 0x1a ;  /* 0x8000001503097211 */ /* 0x000fe400078fd0ff */
[----:B------:R-:W-:-:S02]  /*31a30*/  @P2 LOP3.LUT R6, R23, R6, RZ, 0xfc, !PT ;  /* 0x0000000617062212 */ /* 0x000fc400078efcff */
[C---:B------:R-:W-:Y:S01]  /*31a40*/  LEA.HI R23, R8.reuse, -R21, RZ, 0x1a ;  /* 0x8000001508177211 */ /* 0x040fe200078fd0ff */
[----:B------:R-:W-:Y:S01]  /*31a50*/  IMAD R27, R9, 0x8, R0 ;  /* 0x00000008091b7824 */ /* 0x000fe200078e0200 */
[----:B------:R-:W-:-:S03]  /*31a60*/  LOP3.LUT R2, R8, 0x21, RZ, 0xc0, !PT ;  /* 0x0000002108027812 */ /* 0x000fc600078ec0ff */
[----:B------:R-:W-:Y:S01]  /*31a70*/  IMAD R23, R23, 0x8, R0 ;  /* 0x0000000817177824 */ /* 0x000fe200078e0200 */
[----:B------:R-:W4:Y:S01]  /*31a80*/  LDL.64 R8, [R27] ;  /* 0x000000001b087983 */ /* 0x000f220000100a00 */
[-C--:B0-----:R-:W-:Y:S02]  /*31a90*/  SHF.R.U64 R18, R10, R20.reuse, R11 ;  /* 0x000000140a127219 */ /* 0x081fe4000000120b */
[C---:B------:R-:W-:Y:S01]  /*31aa0*/  @P3 SHF.L.U64.HI R10, R12.reuse, 0x1, R13 ;  /* 0x000000010c0a3819 */ /* 0x040fe2000001020d */
[----:B------:R-:W-:Y:S01]  /*31ab0*/  @P3 IMAD.SHL.U32 R13, R12, 0x2, RZ ;  /* 0x000000020c0d3824 */ /* 0x000fe200078e00ff */
[----:B------:R-:W-:Y:S02]  /*31ac0*/  SHF.R.U32.HI R19, RZ, R20, R11 ;  /* 0x00000014ff137219 */ /* 0x000fe4000001160b */
[----:B------:R-:W-:Y:S02]  /*31ad0*/  @P3 LOP3.LUT R20, R20, 0x3f, RZ, 0x3c, !PT ;  /* 0x0000003f14143812 */ /* 0x000fe400078e3cff */
[----:B------:R-:W-:-:S02]  /*31ae0*/  ISETP.GE.U32.AND P0, PT, R2, 0x1a, PT ;  /* 0x0000001a0200780c */ /* 0x000fc40003f06070 */
[----:B------:R-:W-:Y:S01]  /*31af0*/  @P2 LOP3.LUT R7, R28, R7, RZ, 0xfc, !PT ;  /* 0x000000071c072212 */ /* 0x000fe200078efcff */
[----:B------:R0:W-:Y:S01]  /*31b00*/  STG.E.64 desc[UR4][R4.64+0x1200], R24 ;  /* 0x0012001804007986 */ /* 0x0001e2000c101b04 */
[----:B------:R-:W-:-:S03]  /*31b10*/  @P3 SHF.L.U64.HI R28, R13, R20, R10 ;  /* 0x000000140d1c3219 */ /* 0x000fc6000001020a */
[----:B------:R-:W4:Y:S01]  /*31b20*/  LDL.64 R10, [R23] ;  /* 0x00000000170a7983 */ /* 0x000f220000100a00 */
[----:B-1----:R-:W-:-:S05]  /*31b30*/  @P3 SHF.L.U32 R29, R13, R20, RZ ;  /* 0x000000140d1d3219 */ /* 0x002fca00000006ff */
[----:B------:R2:W4:Y:S04]  /*31b40*/  @P0 LDL.64 R12, [R23+0x8] ;  /* 0x00000800170c0983 */ /* 0x0005280000100a00 */
[----:B0-----:R-:W4:Y:S01]  /*31b50*/  LDL.64 R24, [R27+0x8] ;  /* 0x000008001b187983 */ /* 0x001f220000100a00 */
[----:B------:R-:W-:Y:S01]  /*31b60*/  LOP3.LUT R7, R7, 0x7f, RZ, 0xc0, !PT ;  /* 0x0000007f07077812 */ /* 0x000fe200078ec0ff */
[----:B------:R-:W-:-:S04]  /*31b70*/  VIADD R20, R22, 0x3a8 ;  /* 0x000003a816147836 */ /* 0x000fc80000000000 */
[----:B------:R0:W-:Y:S01]  /*31b80*/  STG.E.64 desc[UR4][R4.64+0x1300], R6 ;  /* 0x0013000604007986 */ /* 0x0001e2000c101b04 */
[----:B------:R-:W-:Y:S02]  /*31b90*/  @P3 LOP3.LUT R18, R29, R18, RZ, 0xfc, !PT ;  /* 0x000000121d123212 */ /* 0x000fe400078efcff */
[----:B------:R-:W-:Y:S02]  /*31ba0*/  @P3 LOP3.LUT R19, R28, R19, RZ, 0xfc, !PT ;  /* 0x000000131c133212 */ /* 0x000fe400078efcff */
[----:B0-----:R-:W-:-:S04]  /*31bb0*/  LOP3.LUT R6, R20, 0x28, RZ, 0xc0, !PT ;  /* 0x0000002814067812 */ /* 0x001fc800078ec0ff */
[----:B------:R-:W-:Y:S02]  /*31bc0*/  ISETP.GE.U32.AND P2, PT, R6, 0x1a, PT ;  /* 0x0000001a0600780c */ /* 0x000fe40003f46070 */
[----:B------:R-:W-:-:S05]  /*31bd0*/  LOP3.LUT R19, R19, 0x7f, RZ, 0xc0, !PT ;  /* 0x0000007f13137812 */ /* 0x000fca00078ec0ff */
[----:B------:R0:W-:Y:S01]  /*31be0*/  STG.E.64 desc[UR4][R4.64+0x1400], R18 ;  /* 0x0014001204007986 */ /* 0x0001e2000c101b04 */
[C---:B--2---:R-:W-:Y:S01]  /*31bf0*/  @P1 SHF.L.U64.HI R23, R14.reuse, 0x1, R15 ;  /* 0x000000010e171819 */ /* 0x044fe2000001020f */
[----:B------:R-:W-:Y:S01]  /*31c00*/  @P1 IMAD.SHL.U32 R29, R14, 0x2, RZ ;  /* 0x000000020e1d1824 */ /* 0x000fe200078e00ff */
[-C--:B------:R-:W-:Y:S02]  /*31c10*/  LEA.HI R15, R20, -R21.reuse, RZ, 0x1a ;  /* 0x80000015140f7211 */ /* 0x080fe400078fd0ff */
[----:B------:R-:W-:Y:S02]  /*31c20*/  @P1 LOP3.LUT R14, R26, 0x3f, RZ, 0x3c, !PT ;  /* 0x0000003f1a0e1812 */ /* 0x000fe400078e3cff */
[-CC-:B---3--:R-:W-:Y:S01]  /*31c30*/  SHF.R.U64 R16, R16, R26.reuse, R17.reuse ;  /* 0x0000001a10107219 */ /* 0x188fe20000001211 */
[----:B------:R-:W-:Y:S01]  /*31c40*/  VIADD R20, R22, 0x3cf ;  /* 0x000003cf16147836 */ /* 0x000fe20000000000 */
[----:B------:R-:W-:Y:S02]  /*31c50*/  SHF.R.U32.HI R17, RZ, R26, R17 ;  /* 0x0000001aff117219 */ /* 0x000fe40000011611 */
[----:B------:R-:W-:Y:S01]  /*31c60*/  @P1 SHF.L.U64.HI R26, R29, R14, R23 ;  /* 0x0000000e1d1a1219 */ /* 0x000fe20000010217 */
[----:B------:R-:W-:Y:S01]  /*31c70*/  IMAD R23, R15, 0x8, R0 ;  /* 0x000000080f177824 */ /* 0x000fe200078e0200 */
[----:B0-----:R-:W-:-:S02]  /*31c80*/  LEA.HI R19, R20, -R21, RZ, 0x1a ;  /* 0x8000001514137211 */ /* 0x001fc400078fd0ff */
[----:B------:R-:W-:Y:S02]  /*31c90*/  @P1 LOP3.LUT R17, R26, R17, RZ, 0xfc, !PT ;  /* 0x000000111a111212 */ /* 0x000fe400078efcff */
[----:B------:R-:W-:Y:S01]  /*31ca0*/  @P1 SHF.L.U32 R29, R29, R14, RZ ;  /* 0x0000000e1d1d1219 */ /* 0x000fe200000006ff */
[----:B------:R-:W2:Y:S01]  /*31cb0*/  LDL.64 R26, [R23] ;  /* 0x00000000171a7983 */ /* 0x000ea20000100a00 */
[----:B------:R-:W-:-:S03]  /*31cc0*/  LOP3.LUT R7, R20, 0x2f, RZ, 0xc0, !PT ;  /* 0x0000002f14077812 */ /* 0x000fc600078ec0ff */
[----:B------:R0:W3:Y:S01]  /*31cd0*/  @P2 LDL.64 R14, [R23+0x8] ;  /* 0x00000800170e2983 */ /* 0x0000e20000100a00 */
[----:B------:R-:W-:Y:S01]  /*31ce0*/  IMAD R28, R19, 0x8, R0 ;  /* 0x00000008131c7824 */ /* 0x000fe200078e0200 */
[----:B------:R-:W-:-:S04]  /*31cf0*/  ISETP.GE.U32.AND P3, PT, R7, 0x1a, PT ;  /* 0x0000001a0700780c */ /* 0x000fc80003f66070 */
[----:B------:R-:W3:Y:S01]  /*31d00*/  LDL.64 R18, [R28] ;  /* 0x000000001c127983 */ /* 0x000ee20000100a00 */
[----:B------:R-:W-:Y:S02]  /*31d10*/  @P1 LOP3.LUT R16, R29, R16, RZ, 0xfc, !PT ;  /* 0x000000101d101212 */ /* 0x000fe400078efcff */
[----:B------:R-:W-:-:S05]  /*31d20*/  LOP3.LUT R17, R17, 0x7f, RZ, 0xc0, !PT ;  /* 0x0000007f11117812 */ /* 0x000fca00078ec0ff */
[----:B------:R1:W-:Y:S04]  /*31d30*/  STG.E.64 desc[UR4][R4.64+0x1500], R16 ;  /* 0x0015001004007986 */ /* 0x0003e8000c101b04 */
[----:B-1----:R1:W3:Y:S01]  /*31d40*/  @P3 LDL.64 R16, [R28+0x8] ;  /* 0x000008001c103983 */ /* 0x0022e20000100a00 */
[----:B------:R-:W-:-:S04]  /*31d50*/  LOP3.LUT R3, R3, 0x3a, RZ, 0xc0, !PT ;  /* 0x0000003a03037812 */ /* 0x000fc800078ec0ff */
[-CC-:B----4-:R-:W-:Y:S02]  /*31d60*/  SHF.R.U64 R8, R8, R3.reuse, R9.reuse ;  /* 0x0000000308087219 */ /* 0x190fe40000001209 */
[----:B------:R-:W-:Y:S02]  /*31d70*/  SHF.R.U32.HI R9, RZ, R3, R9 ;  /* 0x00000003ff097219 */ /* 0x000fe40000011609 */
[----:B------:R-:W-:Y:S02]  /*31d80*/  IADD3 R3, PT, PT, -R3, 0x40, RZ ;  /* 0x0000004003037810 */ /* 0x000fe40007ffe1ff */
[----:B------:R-:W-:Y:S01]  /*31d90*/  SHF.R.U64 R20, R10, R2, R11 ;  /* 0x000000020a147219 */ /* 0x000fe2000000120b */
[----:B------:R-:W-:Y:S01]  /*31da0*/  VIADD R10, R22, 0x3f6 ;  /* 0x000003f6160a7836 */ /* 0x000fe20000000000 */
[----:B0-----:R-:W-:-:S04]  /*31db0*/  SHF.L.U32 R23, R24, R3, RZ ;  /* 0x0000000318177219 */ /* 0x001fc800000006ff */
[----:B------:R-:W-:Y:S02]  /*31dc0*/  LOP3.LUT R8, R23, R8, RZ, 0xfc, !PT ;  /* 0x0000000817087212 */ /* 0x000fe400078efcff */
[----:B------:R-:W-:Y:S02]  /*31dd0*/  LOP3.LUT R23, R10, 0x36, RZ, 0xc0, !PT ;  /* 0x000000360a177812 */ /* 0x000fe400078ec0ff */
[----:B------:R-:W-:Y:S02]  /*31de0*/  SHF.L.U64.HI R24, R24, R3, R25 ;  /* 0x0000000318187219 */ /* 0x000fe40000010219 */
[C---:B------:R-:W-:Y:S01]  /*31df0*/  @P0 SHF.L.U64.HI R3, R12.reuse, 0x1, R13 ;  /* 0x000000010c030819 */ /* 0x040fe2000001020d */
[----:B------:R-:W-:Y:S01]  /*31e00*/  @P0 IMAD.SHL.U32 R12, R12, 0x2, RZ ;  /* 0x000000020c0c0824 */ /* 0x000fe200078e00ff */
[----:B------:R-:W-:Y:S02]  /*31e10*/  SHF.R.U32.HI R25, RZ, R2, R11 ;  /* 0x00000002ff197219 */ /* 0x000fe4000001160b */
[----:B------:R-:W-:-:S02]  /*31e20*/  ISETP.GE.U32.AND P1, PT, R23, 0x1a, PT ;  /* 0x0000001a1700780c */ /* 0x000fc40003f26070 */
[----:B------:R-:W-:Y:S02]  /*31e30*/  LEA.HI R13, R10, -R21, RZ, 0x1a ;  /* 0x800000150a0d7211 */ /* 0x000fe400078fd0ff */
[----:B------:R-:W-:-:S03]  /*31e40*/  @P0 LOP3.LUT R11, R2, 0x3f, RZ, 0x3c, !PT ;  /* 0x0000003f020b0812 */ /* 0x000fc600078e3cff */
[----:B-1----:R-:W-:Y:S01]  /*31e50*/  IMAD R28, R13, 0x8, R0 ;  /* 0x000000080d1c7824 */ /* 0x002fe200078e0200 */
[CC--:B------:R-:W-:Y:S02]  /*31e60*/  @P0 SHF.L.U64.HI R2, R12.reuse, R11.reuse, R3 ;  /* 0x0000000b0c020219 */ /* 0x0c0fe40000010203 */
[----:B------:R-:W-:Y:S02]  /*31e70*/  @P0 SHF.L.U32 R13, R12, R11, RZ ;  /* 0x0000000b0c0d0219 */ /* 0x000fe400000006ff */
[----:B------:R-:W-:Y:S01]  /*31e80*/  @P0 LOP3.LUT R25, R2, R25, RZ, 0xfc, !PT ;  /* 0x0000001902190212 */ /* 0x000fe200078efcff */
[----:B------:R-:W4:Y:S04]  /*31e90*/  @P1 LDL.64 R10, [R28+0x8] ;  /* 0x000008001c0a1983 */ /* 0x000f280000100a00 */
[----:B------:R0:W4:Y:S01]  /*31ea0*/  LDL.64 R2, [R28] ;  /* 0x000000001c027983 */ /* 0x0001220000100a00 */
[----:B------:R-:W-:-:S02]  /*31eb0*/  @P0 LOP3.LUT R20, R13, R20, RZ, 0xfc, !PT ;  /* 0x000000140d140212 */ /* 0x000fc400078efcff */
[----:B------:R-:W-:-:S03]  /*31ec0*/  LOP3.LUT R9, R9, 0x7f, R24, 0xf8, !PT ;  /* 0x0000007f09097812 */ /* 0x000fc600078ef818 */
[----:B------:R-:W-:Y:S02]  /*31ed0*/  IMAD.MOV.U32 R12, RZ, RZ, R20 ;  /* 0x000000ffff0c7224 */ /* 0x000fe400078e0014 */
[----:B------:R-:W-:Y:S01]  /*31ee0*/  VIADD R20, R22, 0x41d ;  /* 0x0000041d16147836 */ /* 0x000fe20000000000 */
[----:B------:R-:W-:Y:S02]  /*31ef0*/  LOP3.LUT R13, R25, 0x7f, RZ, 0xc0, !PT ;  /* 0x0000007f190d7812 */ /* 0x000fe400078ec0ff */
[----:B------:R-:W-:Y:S01]  /*31f00*/  @P2 LOP3.LUT R25, R6, 0x3f, RZ, 0x3c, !PT ;  /* 0x0000003f06192812 */ /* 0x000fe200078e3cff */
[----:B------:R1:W-:Y:S04]  /*31f10*/  STG.E.64 desc[UR4][R4.64+0x1600], R8 ;  /* 0x0016000804007986 */ /* 0x0003e8000c101b04 */
[----:B------:R0:W-:Y:S01]  /*31f20*/  STG.E.64 desc[UR4][R4.64+0x1700], R12 ;  /* 0x0017000c04007986 */ /* 0x0001e2000c101b04 */
[----:B--2---:R-:W-:-:S02]  /*31f30*/  SHF.R.U64 R24, R26, R6, R27 ;  /* 0x000000061a187219 */ /* 0x004fc4000000121b */
[----:B------:R-:W-:Y:S01]  /*31f40*/  SHF.R.U32.HI R26, RZ, R6, R27 ;  /* 0x00000006ff1a7219 */ /* 0x000fe2000001161b */
[C---:B---3--:R-:W-:Y:S01]  /*31f50*/  @P2 IMAD.SHL.U32 R30, R14.reuse, 0x2, RZ ;  /* 0x000000020e1e2824 */ /* 0x048fe200078e00ff */
[----:B------:R-:W-:Y:S02]  /*31f60*/  @P2 SHF.L.U64.HI R15, R14, 0x1, R15 ;  /* 0x000000010e0f2819 */ /* 0x000fe4000001020f */
[----:B------:R-:W-:Y:S01]  /*31f70*/  LEA.HI R27, R20, -R21, RZ, 0x1a ;  /* 0x80000015141b7211 */ /* 0x000fe200078fd0ff */
[----:B------:R-:W-:Y:S01]  /*31f80*/  VIADD R6, R22, 0x444 ;  /* 0x0000044416067836 */ /* 0x000fe20000000000 */
[CC--:B------:R-:W-:Y:S02]  /*31f90*/  @P2 SHF.L.U32 R29, R30.reuse, R25.reuse, RZ ;  /* 0x000000191e1d2219 */ /* 0x0c0fe400000006ff */
[----:B------:R-:W-:Y:S01]  /*31fa0*/  @P2 SHF.L.U64.HI R15, R30, R25, R15 ;  /* 0x000000191e0f2219 */ /* 0x000fe2000001020f */
[----:B------:R-:W-:Y:S01]  /*31fb0*/  IMAD R25, R27, 0x8, R0 ;  /* 0x000000081b197824 */ /* 0x000fe200078e0200 */
[----:B------:R-:W-:-:S02]  /*31fc0*/  SHF.R.U64 R18, R18, R7, R19 ;  /* 0x0000000712127219 */ /* 0x000fc40000001213 */
[----:B------:R-:W-:Y:S02]  /*31fd0*/  SHF.R.U32.HI R27, RZ, R7, R19 ;  /* 0x00000007ff1b7219 */ /* 0x000fe40000011613 */
[C---:B------:R-:W-:Y:S01]  /*31fe0*/  LOP3.LUT R19, R6.reuse, 0x24, RZ, 0xc0, !PT ;  /* 0x0000002406137812 */ /* 0x040fe200078ec0ff */
[----:B-1----:R-:W2:Y:S01]  /*31ff0*/  LDL.64 R8, [R25] ;  /* 0x0000000019087983 */ /* 0x002ea20000100a00 */
[----:B------:R-:W-:Y:S02]  /*32000*/  @P2 LOP3.LUT R24, R29, R24, RZ, 0xfc, !PT ;  /* 0x000000181d182212 */ /* 0x000fe400078efcff */
[----:B------:R-:W-:Y:S01]  /*32010*/  ISETP.GE.U32.AND P0, PT, R19, 0x1a, PT ;  /* 0x0000001a1300780c */ /* 0x000fe20003f06070 */
[----:B0-----:R0:W3:Y:S01]  /*32020*/  LDL.64 R12, [R25+0x8] ;  /* 0x00000800190c7983 */ /* 0x0010e20000100a00 */
[----:B------:R-:W-:Y:S02]  /*32030*/  LEA.HI R29, R6, -R21, RZ, 0x1a ;  /* 0x80000015061d7211 */ /* 0x000fe400078fd0ff */
[----:B------:R-:W-:-:S03]  /*32040*/  @P3 LOP3.LUT R6, R7, 0x3f, RZ, 0x3c, !PT ;  /* 0x0000003f07063812 */ /* 0x000fc600078e3cff */
[----:B------:R-:W-:Y:S01]  /*32050*/  IMAD R29, R29, 0x8, R0 ;  /* 0x000000081d1d7824 */ /* 0x000fe200078e0200 */
[C---:B------:R-:W-:Y:S01]  /*32060*/  @P3 SHF.L.U64.HI R28, R16.reuse, 0x1, R17 ;  /* 0x00000001101c3819 */ /* 0x040fe20000010211 */
[----:B------:R-:W-:Y:S01]  /*32070*/  @P3 IMAD.SHL.U32 R17, R16, 0x2, RZ ;  /* 0x0000000210113824 */ /* 0x000fe200078e00ff */
[----:B------:R-:W-:-:S03]  /*32080*/  @P2 LOP3.LUT R26, R15, R26, RZ, 0xfc, !PT ;  /* 0x0000001a0f1a2212 */ /* 0x000fc600078efcff */
[----:B------:R-:W3:Y:S01]  /*32090*/  @P0 LDL.64 R14, [R29+0x8] ;  /* 0x000008001d0e0983 */ /* 0x000ee20000100a00 */
[CC--:B------:R-:W-:Y:S02]  /*320a0*/  @P3 SHF.L.U64.HI R28, R17.reuse, R6.reuse, R28 ;  /* 0x00000006111c3219 */ /* 0x0c0fe4000001021c */
[----:B------:R-:W-:Y:S02]  /*320b0*/  @P3 SHF.L.U32 R17, R17, R6, RZ ;  /* 0x0000000611113219 */ /* 0x000fe400000006ff */
[----:B------:R-:W3:Y:S01]  /*320c0*/  LDL.64 R6, [R29] ;  /* 0x000000001d067983 */ /* 0x000ee20000100a00 */
[----:B------:R-:W-:Y:S01]  /*320d0*/  @P3 LOP3.LUT R27, R28, R27, RZ, 0xfc, !PT ;  /* 0x0000001b1c1b3212 */ /* 0x000fe200078efcff */
[----:B------:R-:W-:Y:S01]  /*320e0*/  VIADD R28, R22, 0x46b ;  /* 0x0000046b161c7836 */ /* 0x000fe20000000000 */
[----:B------:R-:W-:Y:S02]  /*320f0*/  @P3 LOP3.LUT R18, R17, R18, RZ, 0xfc, !PT ;  /* 0x0000001211123212 */ /* 0x000fe400078efcff */
[----:B0-----:R-:W-:-:S05]  /*32100*/  LOP3.LUT R25, R26, 0x7f, RZ, 0xc0, !PT ;  /* 0x0000007f1a197812 */ /* 0x001fca00078ec0ff */
[----:B------:R0:W-:Y:S02]  /*32110*/  STG.E.64 desc[UR4][R4.64+0x1800], R24 ;  /* 0x0018001804007986 */ /* 0x0001e4000c101b04 */
[----:B0-----:R-:W-:Y:S01]  /*32120*/  VIADD R24, R22, 0x4b9 ;  /* 0x000004b916187836 */ /* 0x001fe20000000000 */
[-CC-:B----4-:R-:W-:Y:S02]  /*32130*/  SHF.R.U64 R16, R2, R23.reuse, R3.reuse ;  /* 0x0000001702107219 */ /* 0x190fe40000001203 */
[----:B------:R-:W-:Y:S02]  /*32140*/  SHF.R.U32.HI R2, RZ, R23, R3 ;  /* 0x00000017ff027219 */ /* 0x000fe40000011603 */
[C---:B------:R-:W-:Y:S01]  /*32150*/  @P1 SHF.L.U64.HI R3, R10.reuse, 0x1, R11 ;  /* 0x000000010a031819 */ /* 0x040fe2000001020b */
[----:B------:R-:W-:Y:S01]  /*32160*/  @P1 IMAD.SHL.U32 R10, R10, 0x2, RZ ;  /* 0x000000020a0a1824 */ /* 0x000fe200078e00ff */
[----:B------:R-:W-:-:S04]  /*32170*/  @P1 LOP3.LUT R23, R23, 0x3f, RZ, 0x3c, !PT ;  /* 0x0000003f17171812 */ /* 0x000fc800078e3cff */
[----:B------:R-:W-:-:S04]  /*32180*/  @P1 SHF.L.U64.HI R3, R10, R23, R3 ;  /* 0x000000170a031219 */ /* 0x000fc80000010203 */
[----:B------:R-:W-:Y:S02]  /*32190*/  @P1 LOP3.LUT R2, R3, R2, RZ, 0xfc, !PT ;  /* 0x0000000203021212 */ /* 0x000fe400078efcff */
[----:B------:R-:W-:Y:S02]  /*321a0*/  @P1 SHF.L.U32 R23, R10, R23, RZ ;  /* 0x000000170a171219 */ /* 0x000fe400000006ff */
[----:B------:R-:W-:Y:S01]  /*321b0*/  LOP3.LUT R17, R2, 0x7f, RZ, 0xc0, !PT ;  /* 0x0000007f02117812 */ /* 0x000fe200078ec0ff */
[----:B------:R-:W-:Y:S01]  /*321c0*/  IMAD.MOV.U32 R2, RZ, RZ, R18 ;  /* 0x000000ffff027224 */ /* 0x000fe200078e0012 */
[----:B------:R-:W-:Y:S01]  /*321d0*/  LOP3.LUT R10, R28, 0x2b, RZ, 0xc0, !PT ;  /* 0x0000002b1c0a7812 */ /* 0x000fe200078ec0ff */
[----:B------:R-:W-:Y:S01]  /*321e0*/  VIADD R18, R22, 0x492 ;  /* 0x0000049216127836 */ /* 0x000fe20000000000 */
[----:B------:R-:W-:Y:S02]  /*321f0*/  @P1 LOP3.LUT R16, R23, R16, RZ, 0xfc, !PT ;  /* 0x0000001017101212 */ /* 0x000fe400078efcff */
[----:B------:R-:W-:-:S02]  /*32200*/  ISETP.GE.U32.AND P1, PT, R10, 0x1a, PT ;  /* 0x0000001a0a00780c */ /* 0x000fc40003f26070 */
[-C--:B------:R-:W-:Y:S02]  /*32210*/  LEA.HI R23, R28, -R21.reuse, RZ, 0x1a ;  /* 0x800000151c177211 */ /* 0x080fe400078fd0ff */
[C---:B------:R-:W-:Y:S02]  /*32220*/  LOP3.LUT R11, R18.reuse, 0x32, RZ, 0xc0, !PT ;  /* 0x00000032120b7812 */ /* 0x040fe400078ec0ff */
[----:B------:R-:W-:Y:S01]  /*32230*/  LOP3.LUT R3, R27, 0x7f, RZ, 0xc0, !PT ;  /* 0x0000007f1b037812 */ /* 0x000fe200078ec0ff */
[----:B------:R-:W-:Y:S01]  /*32240*/  IMAD R26, R23, 0x8, R0 ;  /* 0x00000008171a7824 */ /* 0x000fe200078e0200 */
[----:B------:R-:W-:Y:S02]  /*32250*/  ISETP.GE.U32.AND P2, PT, R11, 0x1a, PT ;  /* 0x0000001a0b00780c */ /* 0x000fe40003f46070 */
[----:B------:R-:W-:Y:S02]  /*32260*/  LEA.HI R27, R18, -R21, RZ, 0x1a ;  /* 0x80000015121b7211 */ /* 0x000fe400078fd0ff */
[----:B------:R-:W-:-:S02]  /*32270*/  LOP3.LUT R18, R24, 0x39, RZ, 0xc0, !PT ;  /* 0x0000003918127812 */ /* 0x000fc400078ec0ff */
[----:B------:R-:W-:Y:S01]  /*32280*/  LOP3.LUT R23, R20, 0x3d, RZ, 0xc0, !PT ;  /* 0x0000003d14177812 */ /* 0x000fe200078ec0ff */
[----:B------:R0:W-:Y:S01]  /*32290*/  STG.E.64 desc[UR4][R4.64+0x1900], R2 ;  /* 0x0019000204007986 */ /* 0x0001e2000c101b04 */
[----:B------:R-:W-:Y:S02]  /*322a0*/  ISETP.NE.AND P3, PT, R18, 0x19, PT ;  /* 0x000000191200780c */ /* 0x000fe40003f65270 */
[----:B------:R-:W-:Y:S01]  /*322b0*/  IADD3 R25, PT, PT, -R23, 0x40, RZ ;  /* 0x0000004017197810 */ /* 0x000fe20007ffe1ff */
[----:B------:R3:W-:Y:S04]  /*322c0*/  STG.E.64 desc[UR4][R4.64+0x1a00], R16 ;  /* 0x001a001004007986 */ /* 0x0007e8000c101b04 */
[----:B0-----:R-:W4:Y:S01]  /*322d0*/  @P1 LDL.64 R2, [R26+0x8] ;  /* 0x000008001a021983 */ /* 0x001f220000100a00 */
[----:B--2---:R-:W-:-:S02]  /*322e0*/  SHF.R.U64 R20, R8, R23, R9 ;  /* 0x0000001708147219 */ /* 0x004fc40000001209 */
[----:B------:R-:W-:Y:S01]  /*322f0*/  SHF.R.U32.HI R22, RZ, R23, R9 ;  /* 0x00000017ff167219 */ /* 0x000fe20000011609 */
[--C-:B------:R-:W-:Y:S01]  /*32300*/  IMAD R23, R27, 0x8, R0.reuse ;  /* 0x000000081b177824 */ /* 0x100fe200078e0200 */
[CC--:B---3--:R-:W-:Y:S01]  /*32310*/  SHF.L.U64.HI R17, R12.reuse, R25.reuse, R13 ;  /* 0x000000190c117219 */ /* 0x0c8fe2000001020d */
[----:B------:R0:W2:Y:S01]  /*32320*/  LDL.64 R8, [R26] ;  /* 0x000000001a087983 */ /* 0x0000a20000100a00 */
[----:B------:R-:W-:Y:S02]  /*32330*/  SHF.L.U32 R27, R12, R25, RZ ;  /* 0x000000190c1b7219 */ /* 0x000fe400000006ff */
[----:B------:R-:W-:Y:S01]  /*32340*/  LEA.HI R25, R24, -R21, RZ, 0x1a ;  /* 0x8000001518197211 */ /* 0x000fe200078fd0ff */
[----:B------:R-:W3:Y:S01]  /*32350*/  @P2 LDL.64 R12, [R23+0x8] ;  /* 0x00000800170c2983 */ /* 0x000ee20000100a00 */
[----:B------:R-:W-:Y:S02]  /*32360*/  LOP3.LUT R21, R22, 0x7f, R17, 0xf8, !PT ;  /* 0x0000007f16157812 */ /* 0x000fe400078ef811 */
[----:B------:R-:W-:Y:S01]  /*32370*/  LOP3.LUT R20, R27, R20, RZ, 0xfc, !PT ;  /* 0x000000141b147212 */ /* 0x000fe200078efcff */
[----:B------:R1:W3:Y:S01]  /*32380*/  LDL.64 R16, [R23] ;  /* 0x0000000017107983 */ /* 0x0002e20000100a00 */
[----:B------:R-:W-:Y:S01]  /*32390*/  @P3 IMAD R27, R25, 0x8, R0 ;  /* 0x00000008191b3824 */ /* 0x000fe200078e0200 */
[C---:B0-----:R-:W-:Y:S01]  /*323a0*/  @P0 SHF.L.U64.HI R26, R14.reuse, 0x1, R15 ;  /* 0x000000010e1a0819 */ /* 0x041fe2000001020f */
[----:B------:R-:W-:-:S03]  /*323b0*/  @P0 IMAD.SHL.U32 R28, R14, 0x2, RZ ;  /* 0x000000020e1c0824 */ /* 0x000fc600078e00ff */
[----:B------:R-:W3:Y:S01]  /*323c0*/  @P3 LDL.64 R14, [R27+0x8] ;  /* 0x000008001b0e3983 */ /* 0x000ee20000100a00 */
[-CC-:B------:R-:W-:Y:S02]  /*323d0*/  SHF.R.U64 R22, R6, R19.reuse, R7.reuse ;  /* 0x0000001306167219 */ /* 0x180fe40000001207 */
[----:B------:R-:W-:Y:S02]  /*323e0*/  SHF.R.U32.HI R24, RZ, R19, R7 ;  /* 0x00000013ff187219 */ /* 0x000fe40000011607 */
[----:B------:R0:W3:Y:S01]  /*323f0*/  @P3 LDL.64 R6, [R27] ;  /* 0x000000001b063983 */ /* 0x0000e20000100a00 */
[----:B------:R-:W-:-:S04]  /*32400*/  @P0 LOP3.LUT R19, R19, 0x3f, RZ, 0x3c, !PT ;  /* 0x0000003f13130812 */ /* 0x000fc800078e3cff */
[CC--:B------:R-:W-:Y:S02]  /*32410*/  @P0 SHF.L.U64.HI R29, R28.reuse, R19.reuse, R26 ;  /* 0x000000131c1d0219 */ /* 0x0c0fe4000001021a */
[----:B------:R-:W-:Y:S02]  /*32420*/  @P0 SHF.L.U32 R19, R28, R19, RZ ;  /* 0x000000131c130219 */ /* 0x000fe400000006ff */
[----:B------:R-:W-:Y:S02]  /*32430*/  @P0 LOP3.LUT R24, R29, R24, RZ, 0xfc, !PT ;  /* 0x000000181d180212 */ /* 0x000fe400078efcff */
[----:B------:R-:W-:Y:S02]  /*32440*/  @P0 LOP3.LUT R22, R19, R22, RZ, 0xfc, !PT ;  /* 0x0000001613160212 */ /* 0x000fe400078efcff */
[----:B-1----:R-:W-:Y:S01]  /*32450*/  LOP3.LUT R23, R24, 0x7f, RZ, 0xc0, !PT ;  /* 0x0000007f18177812 */ /* 0x002fe200078ec0ff */
[----:B------:R1:W-:Y:S04]  /*32460*/  STG.E.64 desc[UR4][R4.64+0x1b00], R20 ;  /* 0x001b001404007986 */ /* 0x0003e8000c101b04 */
[----:B------:R1:W-:Y:S01]  /*32470*/  STG.E.64 desc[UR4][R4.64+0x1c00], R22 ;  /* 0x001c001604007986 */ /* 0x0003e2000c101b04 */
[C---:B----4-:R-:W-:Y:S01]  /*32480*/  @P1 SHF.L.U64.HI R19, R2.reuse, 0x1, R3 ;  /* 0x0000000102131819 */ /* 0x050fe20000010203 */
[----:B------:R-:W-:Y:S01]  /*32490*/  @P1 IMAD.SHL.U32 R24, R2, 0x2, RZ ;  /* 0x0000000202181824 */ /* 0x000fe200078e00ff */
[----:B------:R-:W-:-:S04]  /*324a0*/  @P1 LOP3.LUT R3, R10, 0x3f, RZ, 0x3c, !PT ;  /* 0x0000003f0a031812 */ /* 0x000fc800078e3cff */
[CC--:B0-----:R-:W-:Y:S02]  /*324b0*/  @P1 SHF.L.U64.HI R27, R24.reuse, R3.reuse, R19 ;  /* 0x00000003181b1219 */ /* 0x0c1fe40000010213 */
[----:B------:R-:W-:Y:S02]  /*324c0*/  @P1 SHF.L.U32 R19, R24, R3, RZ ;  /* 0x0000000318131219 */ /* 0x000fe400000006ff */
[----:B------:R-:W-:Y:S02]  /*324d0*/  @P2 LOP3.LUT R3, R11, 0x3f, RZ, 0x3c, !PT ;  /* 0x0000003f0b032812 */ /* 0x000fe400078e3cff */
[-CC-:B--2---:R-:W-:Y:S02]  /*324e0*/  SHF.R.U64 R2, R8, R10.reuse, R9.reuse ;  /* 0x0000000a08027219 */ /* 0x184fe40000001209 */
[----:B------:R-:W-:Y:S01]  /*324f0*/  SHF.R.U32.HI R8, RZ, R10, R9 ;  /* 0x0000000aff087219 */ /* 0x000fe20000011609 */
[C---:B---3--:R-:W-:Y:S01]  /*32500*/  @P2 IMAD.SHL.U32 R10, R12.reuse, 0x2, RZ ;  /* 0x000000020c0a2824 */ /* 0x048fe200078e00ff */
[----:B------:R-:W-:-:S02]  /*32510*/  @P2 SHF.L.U64.HI R9, R12, 0x1, R13 ;  /* 0x000000010c092819 */ /* 0x000fc4000001020d */
[-CC-:B------:R-:W-:Y:S02]  /*32520*/  SHF.R.U32.HI R12, RZ, R11.reuse, R17.reuse ;  /* 0x0000000bff0c7219 */ /* 0x180fe40000011611 */
[----:B------:R-:W-:Y:S02]  /*32530*/  SHF.R.U64 R17, R16, R11, R17 ;  /* 0x0000000b10117219 */ /* 0x000fe40000001211 */
[CC--:B------:R-:W-:Y:S02]  /*32540*/  @P2 SHF.L.U64.HI R9, R10.reuse, R3.reuse, R9 ;  /* 0x000000030a092219 */ /* 0x0c0fe40000010209 */
[----:B------:R-:W-:Y:S02]  /*32550*/  @P2 SHF.L.U32 R16, R10, R3, RZ ;  /* 0x000000030a102219 */ /* 0x000fe400000006ff */
[----:B------:R-:W-:Y:S02]  /*32560*/  @P3 IADD3 R3, PT, PT, -R18, 0x40, RZ ;  /* 0x0000004012033810 */ /* 0x000fe40007ffe1ff */
[----:B------:R-:W-:-:S02]  /*32570*/  @P1 LOP3.LUT R8, R27, R8, RZ, 0xfc, !PT ;  /* 0x000000081b081212 */ /* 0x000fc400078efcff */
[----:B------:R-:W-:Y:S02]  /*32580*/  @P2 LOP3.LUT R12, R9, R12, RZ, 0xfc, !PT ;  /* 0x0000000c090c2212 */ /* 0x000fe400078efcff */
[-C--:B------:R-:W-:Y:S02]  /*32590*/  @P3 SHF.L.U32 R9, R14, R3.reuse, RZ ;  /* 0x000000030e093219 */ /* 0x080fe400000006ff */
[-CC-:B------:R-:W-:Y:S02]  /*325a0*/  @P3 SHF.R.U64 R10, R6, R18.reuse, R7.reuse ;  /* 0x00000012060a3219 */ /* 0x180fe40000001207 */
[----:B------:R-:W-:Y:S02]  /*325b0*/  @P3 SHF.R.U32.HI R11, RZ, R18, R7 ;  /* 0x00000012ff0b3219 */ /* 0x000fe40000011607 */
[----:B------:R-:W-:Y:S02]  /*325c0*/  @P3 SHF.L.U64.HI R6, R14, R3, R15 ;  /* 0x000000030e063219 */ /* 0x000fe4000001020f */
[----:B------:R-:W-:-:S02]  /*325d0*/  @P2 LOP3.LUT R17, R16, R17, RZ, 0xfc, !PT ;  /* 0x0000001110112212 */ /* 0x000fc400078efcff */
[----:B------:R-:W-:Y:S02]  /*325e0*/  LOP3.LUT R3, R8, 0x7f, RZ, 0xc0, !PT ;  /* 0x0000007f08037812 */ /* 0x000fe400078ec0ff */
[----:B------:R-:W-:Y:S02]  /*325f0*/  @P3 LOP3.LUT R8, R9, R10, RZ, 0xfc, !PT ;  /* 0x0000000a09083212 */ /* 0x000fe400078efcff */
[----:B------:R-:W-:Y:S01]  /*32600*/  @P3 LOP3.LUT R9, R11, 0x7f, R6, 0xf8, !PT ;  /* 0x0000007f0b093812 */ /* 0x000fe200078ef806 */
[----:B------:R-:W-:Y:S01]  /*32610*/  IMAD.MOV.U32 R6, RZ, RZ, R17 ;  /* 0x000000ffff067224 */ /* 0x000fe200078e0011 */
[----:B------:R-:W-:Y:S02]  /*32620*/  @P1 LOP3.LUT R2, R19, R2, RZ, 0xfc, !PT ;  /* 0x0000000213021212 */ /* 0x000fe400078efcff */
[----:B------:R-:W-:Y:S01]  /*32630*/  LOP3.LUT R7, R12, 0x7f, RZ, 0xc0, !PT ;  /* 0x0000007f0c077812 */ /* 0x000fe200078ec0ff */
[----:B------:R1:W-:Y:S04]  /*32640*/  @P3 STG.E.64 desc[UR4][R4.64+0x1f00], R8 ;  /* 0x001f000804003986 */ /* 0x0003e8000c101b04 */
[----:B------:R1:W-:Y:S04]  /*32650*/  STG.E.64 desc[UR4][R4.64+0x1d00], R2 ;  /* 0x001d000204007986 */ /* 0x0003e8000c101b04 */
[----:B------:R1:W-:Y:S01]  /*32660*/  STG.E.64 desc[UR4][R4.64+0x1e00], R6 ;  /* 0x001e000604007986 */ /* 0x0003e2000c101b04 */
[----:B------:R-:W-:Y:S05]  /*32670*/  @P3 EXIT ;  /* 0x000000000000394d */ /* 0x000fea0003800000 */
[----:B------:R-:W-:-:S05]  /*32680*/  IMAD R25, R25, 0x8, R0 ;  /* 0x0000000819197824 */ /* 0x000fca00078e0200 */
[----:B-1----:R-:W2:Y:S02]  /*32690*/  LDL.64 R2, [R25] ;  /* 0x0000000019027983 */ /* 0x002ea40000100a00 */
[--C-:B--2---:R-:W-:Y:S02]  /*326a0*/  SHF.R.U64 R2, R2, 0x19, R3.reuse ;  /* 0x0000001902027819 */ /* 0x104fe40000001203 */
[----:B------:R-:W-:-:S05]  /*326b0*/  SHF.R.U32.HI R3, RZ, 0x19, R3 ;  /* 0x00000019ff037819 */ /* 0x000fca0000011603 */
[----:B------:R-:W-:Y:S01]  /*326c0*/  STG.E.64 desc[UR4][R4.64+0x1f00], R2 ;  /* 0x001f000204007986 */ /* 0x000fe2000c101b04 */
[----:B------:R-:W-:Y:S05]  /*326d0*/  EXIT ;  /* 0x000000000000794d */ /* 0x000fea0003800000 */
.L_x_46:
        /* <DEDUP_REMOVED lines=16> */
[----:B---3--:R0:W-:Y:S04]  /*327e0*/  STL.128 [R24+0x10], R4 ;  /* 0x0000100418007387 */ /* 0x0081e80000100c00 */
[----:B----4-:R1:W-:Y:S04]  /*327f0*/  STL.128 [R24+0x30], R12 ;  /* 0x0000300c18007387 */ /* 0x0103e80000100c00 */
[----:B-----5:R3:W-:Y:S04]  /*32800*/  STL.128 [R24+0x40], R16 ;  /* 0x0000401018007387 */ /* 0x0207e80000100c00 */
[----:B0-----:R-:W4:Y:S04]  /*32810*/  LDG.E.64.CONSTANT R4, desc[UR4][R22.64+0x50] ;  /* 0x0000500416047981 */ /* 0x001f28000c1e9b00 */
[----:B------:R-:W4:Y:S04]  /*32820*/  LDG.E.64.CONSTANT R6, desc[UR4][R22.64+0x58] ;  /* 0x0000580416067981 */ /* 0x000f28000c1e9b00 */
[----:B-1----:R-:W5:Y:S04]  /*32830*/  LDG.E.64.CONSTANT R12, desc[UR4][R22.64+0x70] ;  /* 0x00007004160c7981 */ /* 0x002f68000c1e9b00 */
[----:B------:R-:W5:Y:S04]  /*32840*/  LDG.E.64.CONSTANT R14, desc[UR4][R22.64+0x78] ;  /* 0x00007804160e7981 */ /* 0x000f68000c1e9b00 */
[----:B---3--:R-:W3:Y:S04]  /*32850*/  LDG.E.64.CONSTANT R16, desc[UR4][R22.64+0x80] ;  /* 0x0000800416107981 */ /* 0x008ee8000c1e9b00 */
[----:B------:R-:W3:Y:S04]  /*32860*/  LDG.E.64.CONSTANT R18, desc[UR4][R22.64+0x88] ;  /* 0x0000880416127981 */ /* 0x000ee8000c1e9b00 */
[----:B--2---:R0:W-:Y:S04]  /*32870*/  STL.128 [R24+0x20], R8 ;  /* 0x0000200818007387 */ /* 0x0041e80000100c00 */
[----:B0-----:R-:W2:Y:S04]  /*32880*/  LDG.E.64.CONSTANT R8, desc[UR4][R22.64+0x60] ;  /* 0x0000600416087981 */ /* 0x001ea8000c1e9b00 */
[----:B------:R-:W2:Y:S04]  /*32890*/  LDG.E.64.CONSTANT R10, desc[UR4][R22.64+0x68] ;  /* 0x00006804160a7981 */ /* 0x000ea8000c1e9b00 */
[----:B------:R-:W2:Y:S01]  /*328a0*/  LDG.E.64.CONSTANT R22, desc[UR4][R22.64+0x98] ;  /* 0x0000980416167981 */ /* 0x000ea2000c1e9b00 */
[----:B------:R-:W-:-:S05]  /*328b0*/  IMAD R26, R0, 0x4c0, RZ ;  /* 0x000004c0001a7824 */ /* 0x000fca00078e02ff */
[CC--:B------:R-:W-:Y:S01]  /*328c0*/  LEA.HI R27, R26.reuse, -R25.reuse, RZ, 0x1a ;  /* 0x800000191a1b7211 */ /* 0x0c0fe200078fd0ff */
[----:B------:R-:W-:Y:S01]  /*328d0*/  VIADD R28, R26, 0x4c ;  /* 0x0000004c1a1c7836 */ /* 0x000fe20000000000 */
[----:B----4-:R0:W-:Y:S04]  /*328e0*/  STL.128 [R24+0x50], R4 ;  /* 0x0000500418007387 */ /* 0x0101e80000100c00 */
[----:B------:R-:W-:Y:S01]  /*328f0*/  LEA.HI R29, R28, -R25, RZ, 0x1a ;  /* 0x800000191c1d7211 */ /* 0x000fe200078fd0ff */
[----:B-----5:R-:W-:Y:S01]  /*32900*/  STL.128 [R24+0x70], R12 ;  /* 0x0000700c18007387 */ /* 0x020fe20000100c00 */
[----:B0-----:R-:W-:-:S04]  /*32910*/  IMAD R4, R27, 0x8, R24 ;  /* 0x000000081b047824 */ /* 0x001fc800078e0218 */
[--C-:B------:R-:W-:Y:S01]  /*32920*/  IMAD R28, R27, 0x8, R4.reuse ;  /* 0x000000081b1c7824 */ /* 0x100fe200078e0204 */
[----:B---3--:R0:W-:Y:S01]  /*32930*/  STL.128 [R24+0x80], R16 ;  /* 0x0000801018007387 */ /* 0x0081e20000100c00 */
[----:B------:R-:W-:Y:S02]  /*32940*/  IMAD R30, R29, 0x8, R4 ;  /* 0x000000081d1e7824 */ /* 0x000fe400078e0204 */
[----:B------:R-:W-:-:S05]  /*32950*/  VIADD R6, R26, 0x72 ;  /* 0x000000721a067836 */ /* 0x000fca0000000000 */
[----:B------:R-:W-:-:S05]  /*32960*/  LEA.HI R5, R6, -R25, RZ, 0x1a ;  /* 0x8000001906057211 */ /* 0x000fca00078fd0ff */
[----:B------:R-:W-:Y:S01]  /*32970*/  IMAD R6, R5, 0x8, R4 ;  /* 0x0000000805067824 */ /* 0x000fe200078e0204 */
[----:B--2---:R1:W-:Y:S04]  /*32980*/  STL.128 [R24+0x60], R8 ;  /* 0x0000600818007387 */ /* 0x0043e80000100c00 */
[----:B------:R2:W-:Y:S04]  /*32990*/  STL.128 [R24+0x90], R20 ;  /* 0x0000901418007387 */ /* 0x0005e80000100c00 */
[----:B0-----:R-:W3:Y:S04]  /*329a0*/  LDL.64 R18, [R28+0x8] ;  /* 0x000008001c127983 */ /* 0x001ee80000100a00 */
[----:B------:R-:W4:Y:S04]  /*329b0*/  LDL R29, [R28+0x4] ;  /* 0x000004001c1d7983 */ /* 0x000f280000100800 */
[----:B------:R-:W5:Y:S01]  /*329c0*/  LDL.64 R14, [R30] ;  /* 0x000000001e0e7983 */ /* 0x000f620000100a00 */
[----:B-1----:R-:W-:-:S03]  /*329d0*/  VIADD R8, R26, 0x98 ;  /* 0x000000981a087836 */ /* 0x002fc60000000000 */
[----:B------:R-:W5:Y:S02]  /*329e0*/  LDL R27, [R6+0x4] ;  /* 0x00000400061b7983 */ /* 0x000f640000100800 */
[-C--:B------:R-:W-:Y:S01]  /*329f0*/  LEA.HI R7, R8, -R25.reuse, RZ, 0x1a ;  /* 0x8000001908077211 */ /* 0x080fe200078fd0ff */
[----:B------:R-:W-:Y:S01]  /*32a00*/  VIADD R8, R26, 0xbe ;  /* 0x000000be1a087836 */ /* 0x000fe20000000000 */
[----:B------:R0:W5:Y:S03]  /*32a10*/  LDL.64 R16, [R6+0x8] ;  /* 0x0000080006107983 */ /* 0x0001660000100a00 */
[----:B------:R-:W-:Y:S01]  /*32a20*/  IMAD R7, R7, 0x8, R4 ;  /* 0x0000000807077824 */ /* 0x000fe200078e0204 */
[----:B------:R-:W-:Y:S01]  /*32a30*/  LEA.HI R5, R8, -R25, RZ, 0x1a ;  /* 0x8000001908057211 */ /* 0x000fe200078fd0ff */
[----:B------:R-:W-:-:S03]  /*32a40*/  VIADD R10, R26, 0xe4 ;  /* 0x000000e41a0a7836 */ /* 0x000fc60000000000 */
[----:B------:R1:W5:Y:S01]  /*32a50*/  LDL.64 R12, [R7] ;  /* 0x00000000070c7983 */ /* 0x0003620000100a00 */
[----:B--2---:R-:W-:Y:S01]  /*32a60*/  IMAD R20, R5, 0x8, R4 ;  /* 0x0000000805147824 */ /* 0x004fe200078e0204 */
[----:B------:R-:W-:-:S04]  /*32a70*/  LEA.HI R5, R10, -R25, RZ, 0x1a ;  /* 0x800000190a057211 */ /* 0x000fc800078fd0ff */
[----:B------:R-:W2:Y:S04]  /*32a80*/  LDL R28, [R20+0x4] ;  /* 0x00000400141c7983 */ /* 0x000ea80000100800 */
[----:B------:R4:W2:Y:S01]  /*32a90*/  LDL.64 R8, [R20+0x8] ;  /* 0x0000080014087983 */ /* 0x0008a20000100a00 */
[----:B------:R-:W-:-:S05]  /*32aa0*/  IMAD R22, R5, 0x8, R4 ;  /* 0x0000000805167824 */ /* 0x000fca00078e0204 */
[----:B------:R-:W2:Y:S04]  /*32ab0*/  LDL R5, [R22+0x4] ;  /* 0x0000040016057983 */ /* 0x000ea80000100800 */
[----:B------:R5:W2:Y:S01]  /*32ac0*/  LDL.64 R10, [R22+0x8] ;  /* 0x00000800160a7983 */ /* 0x000aa20000100a00 */
[----:B0-----:R-:W-:-:S05]  /*32ad0*/  VIADD R6, R26, 0x10a ;  /* 0x0000010a1a067836 */ /* 0x001fca0000000000 */
[----:B-1----:R-:W-:-:S05]  /*32ae0*/  LEA.HI R7, R6, -R25, RZ, 0x1a ;  /* 0x8000001906077211 */ /* 0x002fca00078fd0ff */
[----:B------:R-:W-:-:S06]  /*32af0*/  IMAD R7, R7, 0x8, R4 ;  /* 0x0000000807077824 */ /* 0x000fcc00078e0204 */
[----:B------:R-:W2:Y:S01]  /*32b00*/  LDL.64 R6, [R7] ;  /* 0x0000000007067983 */ /* 0x000ea20000100a00 */
[----:B------:R-:W-:-:S04]  /*32b10*/  IMAD.WIDE.U32 R2, R0, 0x8, R2 ;  /* 0x0000000800027825 */ /* 0x000fc800078e0002 */
[C---:B------:R-:W-:Y:S02]  /*32b20*/  VIADD R30, R26.reuse, 0x17c ;  /* 0x0000017c1a1e7836 */ /* 0x040fe40000000000 */
[----:B------:R-:W-:Y:S01]  /*32b30*/  VIADD R32, R26, 0x1a2 ;  /* 0x000001a21a207836 */ /* 0x000fe20000000000 */
[----:B---3--:R-:W-:Y:S02]  /*32b40*/  SHF.L.W.U32.HI R0, R18, 0x1a, R19 ;  /* 0x0000001a12007819 */ /* 0x008fe40000010e13 */
[----:B----4-:R-:W-:Y:S01]  /*32b50*/  SHF.L.W.U32.HI R20, R29, 0x1a, R18 ;  /* 0x0000001a1d147819 */ /* 0x010fe20000010e12 */
[----:B------:R-:W-:Y:S01]  /*32b60*/  VIADD R18, R26, 0x130 ;  /* 0x000001301a127836 */ /* 0x000fe20000000000 */
[----:B------:R-:W-:Y:S01]  /*32b70*/  LOP3.LUT R21, R0, 0x3f, RZ, 0xc0, !PT ;  /* 0x0000003f00157812 */ /* 0x000fe200078ec0ff */
[----:B------:R-:W-:Y:S01]  /*32b80*/  VIADD R0, R26, 0x156 ;  /* 0x000001561a007836 */ /* 0x000fe20000000000 */
[--C-:B-----5:R-:W-:Y:S02]  /*32b90*/  SHF.R.U32.HI R19, RZ, 0xc, R15.reuse ;  /* 0x0000000cff137819 */ /* 0x120fe4000001160f */
[----:B------:R-:W-:-:S02]  /*32ba0*/  SHF.R.U64 R22, R14, 0xc, R15 ;  /* 0x0000000c0e167819 */ /* 0x000fc4000000120f */
[-C--:B------:R-:W-:Y:S02]  /*32bb0*/  LEA.HI R15, R18, -R25.reuse, RZ, 0x1a ;  /* 0x80000019120f7211 */ /* 0x080fe400078fd0ff */
[----:B------:R-:W-:Y:S02]  /*32bc0*/  LOP3.LUT R23, R19, 0x3f, RZ, 0xc0, !PT ;  /* 0x0000003f13177812 */ /* 0x000fe400078ec0ff */
[-C--:B------:R-:W-:Y:S01]  /*32bd0*/  LEA.HI R19, R0, -R25.reuse, RZ, 0x1a ;  /* 0x8000001900137211 */ /* 0x080fe200078fd0ff */
[----:B------:R-:W-:Y:S01]  /*32be0*/  IMAD R24, R15, 0x8, R4 ;  /* 0x000000080f187824 */ /* 0x000fe200078e0204 */
[----:B------:R-:W-:Y:S01]  /*32bf0*/  SHF.L.W.U32.HI R18, R27, 0xe, R16 ;  /* 0x0000000e1b127819 */ /* 0x000fe20000010e10 */
[----:B------:R0:W-:Y:S01]  /*32c00*/  STG.E.64 desc[UR4][R2.64+0x100], R20 ;  /* 0x0001001402007986 */ /* 0x0001e2000c101b04 */
[----:B------:R-:W-:Y:S01]  /*32c10*/  SHF.L.W.U32.HI R16, R16, 0xe, R17 ;  /* 0x0000000e10107819 */ /* 0x000fe20000010e11 */
[----:B------:R-:W-:Y:S02]  /*32c20*/  IMAD R17, R19, 0x8, R4 ;  /* 0x0000000813117824 */ /* 0x000fe400078e0204 */
[----:B------:R1:W-:Y:S04]  /*32c30*/  STG.E.64 desc[UR4][R2.64+0x200], R22 ;  /* 0x0002001602007986 */ /* 0x0003e8000c101b04 */
[----:B------:R-:W3:Y:S04]  /*32c40*/  LDL R0, [R24+0x4] ;  /* 0x0000040018007983 */ /* 0x000ee80000100800 */
[----:B------:R4:W3:Y:S01]  /*32c50*/  LDL.64 R14, [R24+0x8] ;  /* 0x00000800180e7983 */ /* 0x0008e20000100a00 */
[----:B0-----:R-:W-:-:S02]  /*32c60*/  LEA.HI R21, R30, -R25, RZ, 0x1a ;  /* 0x800000191e157211 */ /* 0x001fc400078fd0ff */
[-C--:B-1----:R-:W-:Y:S01]  /*32c70*/  LEA.HI R23, R32, -R25.reuse, RZ, 0x1a ;  /* 0x8000001920177211 */ /* 0x082fe200078fd0ff */
[----:B------:R-:W-:Y:S01]  /*32c80*/  VIADD R30, R26, 0x1c8 ;  /* 0x000001c81a1e7836 */ /* 0x000fe20000000000 */
[----:B------:R-:W-:Y:S01]  /*32c90*/  LOP3.LUT R19, R16, 0x3f, RZ, 0xc0, !PT ;  /* 0x0000003f10137812 */ /* 0x000fe200078ec0ff */
[--C-:B------:R-:W-:Y:S01]  /*32ca0*/  IMAD R27, R21, 0x8, R4.reuse ;  /* 0x00000008151b7824 */ /* 0x100fe200078e0204 */
[----:B------:R-:W5:Y:S01]  /*32cb0*/  LDL.64 R16, [R17] ;  /* 0x0000000011107983 */ /* 0x000f620000100a00 */
[----:B----4-:R-:W-:Y:S01]  /*32cc0*/  IMAD R24, R23, 0x8, R4 ;  /* 0x0000000817187824 */ /* 0x010fe200078e0204 */
[--C-:B------:R-:W-:Y:S02]  /*32cd0*/  SHF.R.U64 R12, R12, 0x18, R13.reuse ;  /* 0x000000180c0c7819 */ /* 0x100fe4000000120d */
[----:B------:R-:W-:Y:S01]  /*32ce0*/  SHF.R.U32.HI R13, RZ, 0x18, R13 ;  /* 0x00000018ff0d7819 */ /* 0x000fe2000001160d */
[----:B------:R0:W-:Y:S01]  /*32cf0*/  STG.E.64 desc[UR4][R2.64+0x300], R18 ;  /* 0x0003001202007986 */ /* 0x0001e2000c101b04 */
[----:B------:R-:W-:-:S03]  /*32d00*/  LEA.HI R29, R30, -R25, RZ, 0x1a ;  /* 0x800000191e1d7211 */ /* 0x000fc600078fd0ff */
[----:B------:R-:W4:Y:S01]  /*32d10*/  LDL.64 R20, [R24+0x8] ;  /* 0x0000080018147983 */ /* 0x000f220000100a00 */
[----:B------:R-:W-:Y:S01]  /*32d20*/  LOP3.LUT R13, R13, 0x3f, RZ, 0xc0, !PT ;  /* 0x0000003f0d0d7812 */ /* 0x000fe200078ec0ff */
[----:B------:R-:W-:Y:S01]  /*32d30*/  IMAD R30, R29, 0x8, R4 ;  /* 0x000000081d1e7824 */ /* 0x000fe200078e0204 */
[----:B--2---:R-:W-:Y:S01]  /*32d40*/  SHF.L.W.U32.HI R28, R28, 0x2, R8 ;  /* 0x000000021c1c7819 */ /* 0x004fe20000010e08 */
[----:B------:R-:W-:Y:S01]  /*32d50*/  VIADD R32, R26, 0x1ee ;  /* 0x000001ee1a207836 */ /* 0x000fe20000000000 */
[----:B------:R-:W-:Y:S01]  /*32d60*/  SHF.L.W.U32.HI R8, R8, 0x2, R9 ;  /* 0x0000000208087819 */ /* 0x000fe20000010e09 */
[----:B------:R-:W2:Y:S04]  /*32d70*/  LDL R23, [R27+0x4] ;  /* 0x000004001b177983 */ /* 0x000ea80000100800 */
[----:B0-----:R0:W2:Y:S01]  /*32d80*/  LDL.64 R18, [R27+0x8] ;  /* 0x000008001b127983 */ /* 0x0010a20000100a00 */
[----:B------:R-:W-:-:S02]  /*32d90*/  LOP3.LUT R29, R8, 0x3f, RZ, 0xc0, !PT ;  /* 0x0000003f081d7812 */ /* 0x000fc400078ec0ff */
[----:B------:R-:W-:Y:S01]  /*32da0*/  LEA.HI R9, R32, -R25, RZ, 0x1a ;  /* 0x8000001920097211 */ /* 0x000fe200078fd0ff */
[----:B------:R1:W-:Y:S04]  /*32db0*/  STG.E.64 desc[UR4][R2.64+0x400], R12 ;  /* 0x0004000c02007986 */ /* 0x0003e8000c101b04 */
[----:B------:R-:W2:Y:S01]  /*32dc0*/  LDL R22, [R24+0x4] ;  /* 0x0000040018167983 */ /* 0x000ea20000100800 */
[----:B0-----:R-:W-:-:S03]  /*32dd0*/  IMAD R27, R9, 0x8, R4 ;  /* 0x00000008091b7824 */ /* 0x001fc600078e0204 */
[----:B------:R0:W-:Y:S04]  /*32de0*/  STG.E.64 desc[UR4][R2.64+0x500], R28 ;  /* 0x0005001c02007986 */ /* 0x0001e8000c101b04 */
[----:B------:R-:W2:Y:S04]  /*32df0*/  LDL R24, [R27+0x4] ;  /* 0x000004001b187983 */ /* 0x000ea80000100800 */
[----:B-1----:R1:W2:Y:S04]  /*32e00*/  LDL.64 R12, [R30] ;  /* 0x000000001e0c7983 */ /* 0x0022a80000100a00 */
[----:B------:R0:W2:Y:S01]  /*32e10*/  LDL.64 R8, [R27+0x8] ;  /* 0x000008001b087983 */ /* 0x0000a20000100a00 */
[----:B-1----:R-:W-:Y:S01]  /*32e20*/  VIADD R30, R26, 0x214 ;  /* 0x000002141a1e7836 */ /* 0x002fe20000000000 */
[----:B0-----:R-:W-:-:S02]  /*32e30*/  SHF.L.W.U32.HI R28, R5, 0x1c, R10 ;  /* 0x0000001c051c7819 */ /* 0x001fc40000010e0a */
[----:B------:R-:W-:Y:S02]  /*32e40*/  SHF.L.W.U32.HI R10, R10, 0x1c, R11 ;  /* 0x0000001c0a0a7819 */ /* 0x000fe40000010e0b */
[----:B------:R-:W-:Y:S02]  /*32e50*/  LEA.HI R5, R30, -R25, RZ, 0x1a ;  /* 0x800000191e057211 */ /* 0x000fe400078fd0ff */
[----:B------:R-:W-:-:S03]  /*32e60*/  LOP3.LUT R29, R10, 0x3f, RZ, 0xc0, !PT ;  /* 0x0000003f0a1d7812 */ /* 0x000fc600078ec0ff */
[----:B------:R-:W-:Y:S02]  /*32e70*/  IMAD R10, R5, 0x8, R4 ;  /* 0x00000008050a7824 */ /* 0x000fe400078e0204 */
[----:B------:R-:W-:-:S04]  /*32e80*/  VIADD R30, R26, 0x23a ;  /* 0x0000023a1a1e7836 */ /* 0x000fc80000000000 */
[----:B------:R-:W2:Y:S01]  /*32e90*/  LDL.64 R10, [R10] ;  /* 0x000000000a0a7983 */ /* 0x000ea20000100a00 */
[--C-:B------:R-:W-:Y:S02]  /*32ea0*/  SHF.R.U64 R6, R6, 0xa, R7.reuse ;  /* 0x0000000a06067819 */ /* 0x100fe40000001207 */
[----:B------:R-:W-:Y:S02]  /*32eb0*/  SHF.R.U32.HI R7, RZ, 0xa, R7 ;  /* 0x0000000aff077819 */ /* 0x000fe40000011607 */
[----:B------:R-:W-:Y:S02]  /*32ec0*/  LEA.HI R5, R30, -R25, RZ, 0x1a ;  /* 0x800000191e057211 */ /* 0x000fe400078fd0ff */
[----:B------:R-:W-:-:S03]  /*32ed0*/  LOP3.LUT R7, R7, 0x3f, RZ, 0xc0, !PT ;  /* 0x0000003f07077812 */ /* 0x000fc600078ec0ff */
[----:B------:R-:W-:Y:S02]  /*32ee0*/  IMAD R27, R5, 0x8, R4 ;  /* 0x00000008051b7824 */ /* 0x000fe400078e0204 */
[----:B------:R0:W-:Y:S04]  /*32ef0*/  STG.E.64 desc[UR4][R2.64+0x700], R6 ;  /* 0x0007000602007986 */ /* 0x0001e8000c101b04 */
[----:B------:R-:W2:Y:S04]  /*32f00*/  LDL R5, [R27+0x4] ;  /* 0x000004001b057983 */ /* 0x000ea80000100800 */
[----:B0-----:R0:W2:Y:S04]  /*32f10*/  LDL.64 R6, [R27+0x8] ;  /* 0x000008001b067983 */ /* 0x0010a80000100a00 */
[----:B------:R3:W-:Y:S02]  /*32f20*/  STG.E.64 desc[UR4][R2.64+0x600], R28 ;  /* 0x0006001c02007986 */ /* 0x0007e4000c101b04 */
[----:B---3--:R-:W-:-:S02]  /*32f30*/  SHF.L.W.U32.HI R28, R0, 0x10, R14 ;  /* 0x00000010001c7819 */ /* 0x008fc40000010e0e */
[----:B------:R-:W-:-:S04]  /*32f40*/  SHF.L.W.U32.HI R14, R14, 0x10, R15 ;  /* 0x000000100e0e7819 */ /* 0x000fc80000010e0f */
[----:B------:R-:W-:Y:S02]  /*32f50*/  LOP3.LUT R29, R14, 0x3f, RZ, 0xc0, !PT ;  /* 0x0000003f0e1d7812 */ /* 0x000fe400078ec0ff */
[--C-:B-----5:R-:W-:Y:S02]  /*32f60*/  SHF.R.U32.HI R14, RZ, 0x16, R17.reuse ;  /* 0x00000016ff0e7819 */ /* 0x120fe40000011611 */
[----:B------:R-:W-:Y:S02]  /*32f70*/  SHF.R.U64 R16, R16, 0x16, R17 ;  /* 0x0000001610107819 */ /* 0x000fe40000001211 */
[----:B------:R-:W-:Y:S02]  /*32f80*/  LOP3.LUT R17, R14, 0x3f, RZ, 0xc0, !PT ;  /* 0x0000003f0e117812 */ /* 0x000fe400078ec0ff */
[----:B----4-:R-:W-:-:S04]  /*32f90*/  SHF.L.W.U32.HI R14, R20, 0x1e, R21 ;  /* 0x0000001e140e7819 */ /* 0x010fc80000010e15 */
[----:B------:R-:W-:Y:S01]  /*32fa0*/  LOP3.LUT R21, R14, 0x3f, RZ, 0xc0, !PT ;  /* 0x0000003f0e157812 */ /* 0x000fe200078ec0ff */
[----:B------:R-:W-:Y:S01]  /*32fb0*/  VIADD R14, R26, 0x2ac ;  /* 0x000002ac1a0e7836 */ /* 0x000fe20000000000 */
[----:B--2---:R-:W-:Y:S02]  /*32fc0*/  SHF.L.W.U32.HI R0, R18, 0x4, R19 ;  /* 0x0000000412007819 */ /* 0x004fe40000010e13 */
[----:B------:R-:W-:Y:S02]  /*32fd0*/  SHF.L.W.U32.HI R18, R23, 0x4, R18 ;  /* 0x0000000417127819 */ /* 0x000fe40000010e12 */
[----:B------:R-:W-:Y:S01]  /*32fe0*/  LOP3.LUT R19, R0, 0x3f, RZ, 0xc0, !PT ;  /* 0x0000003f00137812 */ /* 0x000fe200078ec0ff */
[----:B------:R-:W-:Y:S01]  /*32ff0*/  VIADD R0, R26, 0x286 ;  /* 0x000002861a007836 */ /* 0x000fe20000000000 */
[----:B------:R1:W-:Y:S01]  /*33000*/  STG.E.64 desc[UR4][R2.64+0x900], R16 ;  /* 0x0009001002007986 */ /* 0x0003e2000c101b04 */
[-C--:B------:R-:W-:Y:S02]  /*33010*/  LEA.HI R23, R14, -R25.reuse, RZ, 0x1a ;  /* 0x800000190e177211 */ /* 0x080fe400078fd0ff */
[----:B------:R-:W-:Y:S01]  /*33020*/  SHF.L.W.U32.HI R20, R22, 0x1e, R20 ;  /* 0x0000001e16147819 */ /* 0x000fe20000010e14 */
[----:B------:R2:W-:Y:S01]  /*33030*/  STG.E.64 desc[UR4][R2.64+0xa00], R18 ;  /* 0x000a001202007986 */ /* 0x0005e2000c101b04 */
[----:B------:R-:W-:Y:S01]  /*33040*/  LEA.HI R15, R0, -R25, RZ, 0x1a ;  /* 0x80000019000f7211 */ /* 0x000fe200078fd0ff */
[----:B------:R-:W-:-:S02]  /*33050*/  VIADD R22, R26, 0x31e ;  /* 0x0000031e1a167836 */ /* 0x000fc40000000000 */
[----:B------:R3:W-:Y:S01]  /*33060*/  STG.E.64 desc[UR4][R2.64+0x800], R28 ;  /* 0x0008001c02007986 */ /* 0x0007e2000c101b04 */
[--C-:B------:R-:W-:Y:S01]  /*33070*/  IMAD R23, R23, 0x8, R4.reuse ;  /* 0x0000000817177824 */ /* 0x100fe200078e0204 */
[----:B0-----:R-:W-:Y:S01]  /*33080*/  SHF.R.U32.HI R27, RZ, 0x8, R13 ;  /* 0x00000008ff1b7819 */ /* 0x001fe2000001160d */
[C---:B-1----:R-:W-:Y:S01]  /*33090*/  VIADD R16, R26.reuse, 0x2d2 ;  /* 0x000002d21a107836 */ /* 0x042fe20000000000 */
[----:B------:R0:W-:Y:S01]  /*330a0*/  STG.E.64 desc[UR4][R2.64+0xb00], R20 ;  /* 0x000b001402007986 */ /* 0x0001e2000c101b04 */
[----:B--2---:R-:W-:Y:S02]  /*330b0*/  VIADD R18, R26, 0x2f8 ;  /* 0x000002f81a127836 */ /* 0x004fe40000000000 */
[----:B------:R-:W-:Y:S01]  /*330c0*/  IMAD R15, R15, 0x8, R4 ;  /* 0x000000080f0f7824 */ /* 0x000fe200078e0204 */
[----:B------:R-:W-:Y:S01]  /*330d0*/  LEA.HI R17, R16, -R25, RZ, 0x1a ;  /* 0x8000001910117211 */ /* 0x000fe200078fd0ff */
[----:B------:R-:W2:Y:S01]  /*330e0*/  LDL R0, [R23+0x4] ;  /* 0x0000040017007983 */ /* 0x000ea20000100800 */
[----:B---3--:R-:W-:-:S02]  /*330f0*/  LOP3.LUT R29, R27, 0x3f, RZ, 0xc0, !PT ;  /* 0x0000003f1b1d7812 */ /* 0x008fc400078ec0ff */
[-C--:B------:R-:W-:Y:S01]  /*33100*/  LEA.HI R27, R18, -R25.reuse, RZ, 0x1a ;  /* 0x80000019121b7211 */ /* 0x080fe200078fd0ff */
[----:B------:R-:W3:Y:S01]  /*33110*/  LDL.64 R14, [R15] ;  /* 0x000000000f0e7983 */ /* 0x000ee20000100a00 */
[----:B------:R-:W-:Y:S02]  /*33120*/  LEA.HI R19, R22, -R25, RZ, 0x1a ;  /* 0x8000001916137211 */ /* 0x000fe400078fd0ff */
[----:B------:R-:W-:Y:S02]  /*33130*/  SHF.R.U64 R28, R12, 0x8, R13 ;  /* 0x000000080c1c7819 */ /* 0x000fe4000000120d */
[----:B0-----:R-:W-:Y:S01]  /*33140*/  SHF.L.W.U32.HI R20, R24, 0x12, R8 ;  /* 0x0000001218147819 */ /* 0x001fe20000010e08 */
[----:B------:R-:W2:Y:S01]  /*33150*/  LDL.64 R12, [R23+0x8] ;  /* 0x00000800170c7983 */ /* 0x000ea20000100a00 */
[----:B------:R-:W-:Y:S02]  /*33160*/  VIADD R24, R26, 0x344 ;  /* 0x000003441a187836 */ /* 0x000fe40000000000 */
[----:B------:R-:W-:-:S02]  /*33170*/  IMAD R31, R17, 0x8, R4 ;  /* 0x00000008111f7824 */ /* 0x000fc400078e0204 */
[--C-:B------:R-:W-:Y:S02]  /*33180*/  IMAD R27, R27, 0x8, R4.reuse ;  /* 0x000000081b1b7824 */ /* 0x100fe400078e0204 */
[----:B------:R-:W-:Y:S01]  /*33190*/  IMAD R30, R19, 0x8, R4 ;  /* 0x00000008131e7824 */ /* 0x000fe200078e0204 */
[----:B------:R0:W-:Y:S01]  /*331a0*/  STG.E.64 desc[UR4][R2.64+0xc00], R28 ;  /* 0x000c001c02007986 */ /* 0x0001e2000c101b04 */
[----:B------:R-:W-:-:S03]  /*331b0*/  SHF.L.W.U32.HI R21, R8, 0x12, R9 ;  /* 0x0000001208157819 */ /* 0x000fc60000010e09 */
[----:B------:R-:W4:Y:S01]  /*331c0*/  LDL.64 R8, [R31] ;  /* 0x000000001f087983 */ /* 0x000f220000100a00 */
[----:B------:R-:W-:-:S03]  /*331d0*/  SHF.R.U64 R10, R10, 0x14, R11 ;  /* 0x000000140a0a7819 */ /* 0x000fc6000000120b */
[----:B------:R-:W5:Y:S04]  /*331e0*/  LDL.64 R16, [R27+0x8] ;  /* 0x000008001b107983 */ /* 0x000f680000100a00 */
[----:B------:R-:W5:Y:S01]  /*331f0*/  LDL R22, [R30+0x8] ;  /* 0x000008001e167983 */ /* 0x000f620000100800 */
[-C--:B0-----:R-:W-:Y:S02]  /*33200*/  LEA.HI R29, R24, -R25.reuse, RZ, 0x1a ;  /* 0x80000019181d7211 */ /* 0x081fe400078fd0ff */
[----:B------:R-:W-:Y:S01]  /*33210*/  SHF.R.U32.HI R24, RZ, 0x14, R11 ;  /* 0x00000014ff187819 */ /* 0x000fe2000001160b */
[----:B------:R-:W5:Y:S03]  /*33220*/  LDL.64 R18, [R30] ;  /* 0x000000001e127983 */ /* 0x000f660000100a00 */
[----:B------:R-:W-:Y:S01]  /*33230*/  LOP3.LUT R11, R24, 0x3f, RZ, 0xc0, !PT ;  /* 0x0000003f180b7812 */ /* 0x000fe200078ec0ff */
[----:B------:R-:W-:Y:S01]  /*33240*/  VIADD R24, R26, 0x36a ;  /* 0x0000036a1a187836 */ /* 0x000fe20000000000 */
[----:B------:R-:W-:Y:S01]  /*33250*/  LOP3.LUT R21, R21, 0x3f, RZ, 0xc0, !PT ;  /* 0x0000003f15157812 */ /* 0x000fe200078ec0ff */
[----:B------:R-:W-:Y:S01]  /*33260*/  IMAD R29, R29, 0x8, R4 ;  /* 0x000000081d1d7824 */ /* 0x000fe200078e0204 */
[----:B------:R0:W5:Y:S04]  /*33270*/  LDL R23, [R27+0x4] ;  /* 0x000004001b177983 */ /* 0x0001680000100800 */
[----:B------:R1:W-:Y:S01]  /*33280*/  STG.E.64 desc[UR4][R2.64+0xd00], R20 ;  /* 0x000d001402007986 */ /* 0x0003e2000c101b04 */
[----:B0-----:R-:W-:-:S03]  /*33290*/  LEA.HI R27, R24, -R25, RZ, 0x1a ;  /* 0x80000019181b7211 */ /* 0x001fc600078fd0ff */
[----:B------:R0:W-:Y:S02]  /*332a0*/  STG.E.64 desc[UR4][R2.64+0xe00], R10 ;  /* 0x000e000a02007986 */ /* 0x0001e4000c101b04 */
[----:B------:R-:W-:Y:S02]  /*332b0*/  IMAD R27, R27, 0x8, R4 ;  /* 0x000000081b1b7824 */ /* 0x000fe400078e0204 */
[----:B-1----:R1:W5:Y:S01]  /*332c0*/  LDL.64 R20, [R29] ;  /* 0x000000001d147983 */ /* 0x0023620000100a00 */
[----:B------:R-:W-:Y:S02]  /*332d0*/  SHF.L.W.U32.HI R24, R6, 0x6, R7 ;  /* 0x0000000606187819 */ /* 0x000fe40000010e07 */
[----:B0-----:R-:W-:Y:S02]  /*332e0*/  SHF.L.W.U32.HI R10, R5, 0x6, R6 ;  /* 0x00000006050a7819 */ /* 0x001fe40000010e06 */
[----:B------:R-:W5:Y:S04]  /*332f0*/  LDL R5, [R27+0x4] ;  /* 0x000004001b057983 */ /* 0x000f680000100800 */
[----:B------:R-:W5:Y:S01]  /*33300*/  LDL.64 R6, [R27+0x8] ;  /* 0x000008001b067983 */ /* 0x000f620000100a00 */
[----:B------:R-:W-:Y:S01]  /*33310*/  VIADD R28, R26, 0x390 ;  /* 0x000003901a1c7836 */ /* 0x000fe20000000000 */
[----:B------:R-:W-:-:S04]  /*33320*/  LOP3.LUT R11, R24, 0x3f, RZ, 0xc0, !PT ;  /* 0x0000003f180b7812 */ /* 0x000fc800078ec0ff */
[----:B-1----:R-:W-:-:S05]  /*33330*/  LEA.HI R29, R28, -R25, RZ, 0x1a ;  /* 0x800000191c1d7211 */ /* 0x002fca00078fd0ff */
[----:B------:R-:W-:Y:S02]  /*33340*/  IMAD R24, R29, 0x8, R4 ;  /* 0x000000081d187824 */ /* 0x000fe400078e0204 */
[C---:B------:R-:W-:Y:S01]  /*33350*/  VIADD R30, R26.reuse, 0x402 ;  /* 0x000004021a1e7836 */ /* 0x040fe20000000000 */
[----:B------:R0:W-:Y:S01]  /*33360*/  STG.E.64 desc[UR4][R2.64+0xf00], R10 ;  /* 0x000f000a02007986 */ /* 0x0001e2000c101b04 */
[----:B------:R-:W-:-:S03]  /*33370*/  VIADD R32, R26, 0x428 ;  /* 0x000004281a207836 */ /* 0x000fc60000000000 */
[----:B0-----:R0:W5:Y:S02]  /*33380*/  LDL.64 R10, [R24] ;  /* 0x00000000180a7983 */ /* 0x0011640000100a00 */
[----:B0-----:R-:W-:-:S05]  /*33390*/  VIADD R24, R26, 0x474 ;  /* 0x000004741a187836 */ /* 0x001fca0000000000 */
[----:B------:R-:W-:Y:S02]  /*333a0*/  LEA.HI R33, R24, -R25, RZ, 0x1a ;  /* 0x8000001918217211 */ /* 0x000fe400078fd0ff */
[----:B---3--:R-:W-:Y:S02]  /*333b0*/  SHF.R.U64 R14, R14, 0x6, R15 ;  /* 0x000000060e0e7819 */ /* 0x008fe4000000120f */
[----:B--2---:R-:W-:Y:S02]  /*333c0*/  SHF.L.W.U32.HI R28, R0, 0x14, R12 ;  /* 0x00000014001c7819 */ /* 0x004fe40000010e0c */
[----:B------:R-:W-:Y:S02]  /*333d0*/  SHF.L.W.U32.HI R12, R12, 0x14, R13 ;  /* 0x000000140c0c7819 */ /* 0x000fe40000010e0d */
[----:B------:R-:W-:Y:S02]  /*333e0*/  SHF.R.U32.HI R0, RZ, 0x6, R15 ;  /* 0x00000006ff007819 */ /* 0x000fe4000001160f */
[----:B------:R-:W-:-:S02]  /*333f0*/  LOP3.LUT R29, R12, 0x3f, RZ, 0xc0, !PT ;  /* 0x0000003f0c1d7812 */ /* 0x000fc400078ec0ff */
[----:B------:R-:W-:Y:S02]  /*33400*/  LOP3.LUT R15, R0, 0x3f, RZ, 0xc0, !PT ;  /* 0x0000003f000f7812 */ /* 0x000fe400078ec0ff */
[----:B----4-:R-:W-:Y:S02]  /*33410*/  SHF.R.U32.HI R12, RZ, 0x12, R9 ;  /* 0x00000012ff0c7819 */ /* 0x010fe40000011609 */
[----:B-----5:R-:W-:Y:S02]  /*33420*/  SHF.L.W.U32.HI R0, R16, 0x8, R17 ;  /* 0x0000000810007819 */ /* 0x020fe40000010e11 */
[----:B------:R-:W-:Y:S01]  /*33430*/  SHF.R.U64 R8, R8, 0x12, R9 ;  /* 0x0000001208087819 */ /* 0x000fe20000001209 */
[----:B------:R0:W-:Y:S01]  /*33440*/  STG.E.64 desc[UR4][R2.64+0x1100], R14 ;  /* 0x0011000e02007986 */ /* 0x0001e2000c101b04 */
[----:B------:R-:W-:Y:S02]  /*33450*/  LOP3.LUT R9, R12, 0x3f, RZ, 0xc0, !PT ;  /* 0x0000003f0c097812 */ /* 0x000fe400078ec0ff */
[----:B------:R-:W-:-:S02]  /*33460*/  LOP3.LUT R17, R0, 0x3f, RZ, 0xc0, !PT ;  /* 0x0000003f00117812 */ /* 0x000fc400078ec0ff */
[----:B------:R-:W-:Y:S01]  /*33470*/  SHF.L.W.U32.HI R22, R19, 0x2, R22 ;  /* 0x0000000213167819 */ /* 0x000fe20000010e16 */
[----:B------:R-:W-:Y:S01]  /*33480*/  VIADD R0, R26, 0x3b6 ;  /* 0x000003b61a007836 */ /* 0x000fe20000000000 */
[----:B------:R-:W-:Y:S02]  /*33490*/  SHF.L.W.U32.HI R12, R18, 0x2, R19 ;  /* 0x00000002120c7819 */ /* 0x000fe40000010e13 */
[----:B------:R-:W-:Y:S01]  /*334a0*/  LOP3.LUT R13, R22, 0x3f, RZ, 0xc0, !PT ;  /* 0x0000003f160d7812 */ /* 0x000fe200078ec0ff */
[----:B------:R1:W-:Y:S01]  /*334b0*/  STG.E.64 desc[UR4][R2.64+0x1300], R8 ;  /* 0x0013000802007986 */ /* 0x0003e2000c101b04 */
[C---:B0-----:R-:W-:Y:S01]  /*334c0*/  VIADD R14, R26.reuse, 0x3dc ;  /* 0x000003dc1a0e7836 */ /* 0x041fe20000000000 */
[----:B------:R-:W-:Y:S02]  /*334d0*/  SHF.L.W.U32.HI R16, R23, 0x8, R16 ;  /* 0x0000000817107819 */ /* 0x000fe40000010e10 */
[----:B------:R0:W-:Y:S01]  /*334e0*/  STG.E.64 desc[UR4][R2.64+0x1500], R12 ;  /* 0x0015000c02007986 */ /* 0x0001e2000c101b04 */
[----:B------:R-:W-:Y:S01]  /*334f0*/  VIADD R22, R26, 0x44e ;  /* 0x0000044e1a167836 */ /* 0x000fe20000000000 */
[----:B------:R-:W-:-:S02]  /*33500*/  LEA.HI R15, R30, -R25, RZ, 0x1a ;  /* 0x800000191e0f7211 */ /* 0x000fc400078fd0ff */
[----:B------:R2:W-:Y:S01]  /*33510*/  STG.E.64 desc[UR4][R2.64+0x1200], R28 ;  /* 0x0012001c02007986 */ /* 0x0005e2000c101b04 */
[----:B-1----:R-:W-:-:S03]  /*33520*/  LEA.HI R9, R0, -R25, RZ, 0x1a ;  /* 0x8000001900097211 */ /* 0x002fc600078fd0ff */
[----:B------:R1:W-:Y:S01]  /*33530*/  STG.E.64 desc[UR4][R2.64+0x1400], R16 ;  /* 0x0014001002007986 */ /* 0x0003e2000c101b04 */
[-C--:B0-----:R-:W-:Y:S02]  /*33540*/  LEA.HI R13, R14, -R25.reuse, RZ, 0x1a ;  /* 0x800000190e0d7211 */ /* 0x081fe400078fd0ff */
[--C-:B------:R-:W-:Y:S01]  /*33550*/  SHF.R.U64 R18, R20, 0x4, R21.reuse ;  /* 0x0000000414127819 */ /* 0x100fe20000001215 */
[C---:B------:R-:W-:Y:S01]  /*33560*/  VIADD R30, R26.reuse, 0x49a ;  /* 0x0000049a1a1e7836 */ /* 0x040fe20000000000 */
[----:B------:R-:W-:Y:S01]  /*33570*/  SHF.R.U32.HI R20, RZ, 0x4, R21 ;  /* 0x00000004ff147819 */ /* 0x000fe20000011615 */
[----:B--2---:R-:W-:Y:S01]  /*33580*/  VIADD R28, R26, 0x260 ;  /* 0x000002601a1c7836 */ /* 0x004fe20000000000 */
[-C--:B------:R-:W-:Y:S01]  /*33590*/  LEA.HI R31, R22, -R25.reuse, RZ, 0x1a ;  /* 0x80000019161f7211 */ /* 0x080fe200078fd0ff */
[--C-:B------:R-:W-:Y:S01]  /*335a0*/  IMAD R21, R9, 0x8, R4.reuse ;  /* 0x0000000809157824 */ /* 0x100fe200078e0204 */
[----:B------:R-:W-:Y:S01]  /*335b0*/  LEA.HI R9, R32, -R25, RZ, 0x1a ;  /* 0x8000001920097211 */ /* 0x000fe200078fd0ff */
[----:B------:R-:W-:-:S02]  /*335c0*/  IMAD R23, R13, 0x8, R4 ;  /* 0x000000080d177824 */ /* 0x000fc400078e0204 */
[--C-:B-1----:R-:W-:Y:S01]  /*335d0*/  IMAD R16, R15, 0x8, R4.reuse ;  /* 0x000000080f107824 */ /* 0x102fe200078e0204 */
[-C--:B------:R-:W-:Y:S01]  /*335e0*/  LEA.HI R26, R28, -R25.reuse, RZ, 0x1a ;  /* 0x800000191c1a7211 */ /* 0x080fe200078fd0ff */
[----:B------:R-:W2:Y:S01]  /*335f0*/  LDL R8, [R21+0x4] ;  /* 0x0000040015087983 */ /* 0x000ea20000100800 */
[----:B------:R-:W-:Y:S01]  /*33600*/  LOP3.LUT R19, R20, 0x3f, RZ, 0xc0, !PT ;  /* 0x0000003f14137812 */ /* 0x000fe200078ec0ff */
[----:B------:R-:W-:Y:S01]  /*33610*/  IMAD R28, R33, 0x8, R4 ;  /* 0x00000008211c7824 */ /* 0x000fe200078e0204 */
[----:B------:R-:W-:Y:S01]  /*33620*/  LEA.HI R27, R30, -R25, RZ, 0x1a ;  /* 0x800000191e1b7211 */ /* 0x000fe200078fd0ff */
[----:B------:R-:W2:Y:S01]  /*33630*/  LDL.64 R14, [R21+0x8] ;  /* 0x00000800150e7983 */ /* 0x000ea20000100a00 */
[----:B------:R-:W-:Y:S01]  /*33640*/  SHF.L.W.U32.HI R24, R5, 0x16, R6 ;  /* 0x0000001605187819 */ /* 0x000fe20000010e06 */
[--C-:B------:R-:W-:Y:S01]  /*33650*/  IMAD R20, R31, 0x8, R4.reuse ;  /* 0x000000081f147824 */ /* 0x100fe200078e0204 */
[----:B------:R-:W-:Y:S01]  /*33660*/  SHF.L.W.U32.HI R6, R6, 0x16, R7 ;  /* 0x0000001606067819 */ /* 0x000fe20000010e07 */
[----:B------:R-:W3:Y:S01]  /*33670*/  LDL R0, [R23+0x8] ;  /* 0x0000080017007983 */ /* 0x000ee20000100800 */
[----:B------:R-:W-:-:S03]  /*33680*/  IMAD R29, R9, 0x8, R4 ;  /* 0x00000008091d7824 */ /* 0x000fc600078e0204 */
[----:B------:R-:W3:Y:S01]  /*33690*/  LDL.64 R12, [R23] ;  /* 0x00000000170c7983 */ /* 0x000ee20000100a00 */
[----:B------:R-:W-:-:S03]  /*336a0*/  LOP3.LUT R25, R6, 0x3f, RZ, 0xc0, !PT ;  /* 0x0000003f06197812 */ /* 0x000fc600078ec0ff */
[----:B------:R-:W4:Y:S01]  /*336b0*/  LDL.64 R16, [R16] ;  /* 0x0000000010107983 */ /* 0x000f220000100a00 */
[--C-:B------:R-:W-:Y:S02]  /*336c0*/  IMAD R5, R26, 0x8, R4.reuse ;  /* 0x000000081a057824 */ /* 0x100fe400078e0204 */
[----:B------:R-:W-:Y:S01]  /*336d0*/  IMAD R27, R27, 0x8, R4 ;  /* 0x000000081b1b7824 */ /* 0x000fe200078e0204 */
[----:B------:R-:W5:Y:S04]  /*336e0*/  LDL.64 R22, [R28+0x8] ;  /* 0x000008001c167983 */ /* 0x000f680000100a00 */
[----:B------:R0:W-:Y:S04]  /*336f0*/  STG.E.64 desc[UR4][R2.64+0x1600], R18 ;  /* 0x0016001202007986 */ /* 0x0001e8000c101b04 */
[----:B------:R-:W5:Y:S04]  /*33700*/  LDL.64 R20, [R20] ;  /* 0x0000000014147983 */ /* 0x000f680000100a00 */
[----:B------:R-:W5:Y:S04]  /*33710*/  LDL R7, [R28+0x4] ;  /* 0x000004001c077983 */ /* 0x000f680000100800 */
[----:B------:R1:W-:Y:S04]  /*33720*/  STG.E.64 desc[UR4][R2.64+0x1700], R24 ;  /* 0x0017001802007986 */ /* 0x0003e8000c101b04 */
[----:B0-----:R-:W5:Y:S04]  /*33730*/  LDL.64 R18, [R29+0x8] ;  /* 0x000008001d127983 */ /* 0x001f680000100a00 */
[----:B------:R-:W5:Y:S04]  /*33740*/  LDL R6, [R5+0x8] ;  /* 0x0000080005067983 */ /* 0x000f680000100800 */
[----:B------:R-:W5:Y:S04]  /*33750*/  LDL R9, [R29+0x4] ;  /* 0x000004001d097983 */ /* 0x000f680000100800 */
[----:B-1----:R-:W5:Y:S04]  /*33760*/  LDL.64 R24, [R4] ;  /* 0x0000000004187983 */ /* 0x002f680000100a00 */
[----:B------:R-:W5:Y:S04]  /*33770*/  LDL.64 R26, [R27] ;  /* 0x000000001b1a7983 */ /* 0x000f680000100a00 */
[----:B------:R5:W5:Y:S01]  /*33780*/  LDL R4, [R5+0x4] ;  /* 0x0000040005047983 */ /* 0x000b620000100800 */
[----:B------:R-:W-:-:S02]  /*33790*/  SHF.R.U64 R10, R10, 0x10, R11 ;  /* 0x000000100a0a7819 */ /* 0x000fc4000000120b */
[----:B------:R-:W-:-:S04]  /*337a0*/  SHF.R.U32.HI R11, RZ, 0x10, R11 ;  /* 0x00000010ff0b7819 */ /* 0x000fc8000001160b */
[----:B------:R-:W-:-:S05]  /*337b0*/  LOP3.LUT R11, R11, 0x3f, RZ, 0xc0, !PT ;  /* 0x0000003f0b0b7812 */ /* 0x000fca00078ec0ff */
[----:B------:R2:W-:Y:S02]  /*337c0*/  STG.E.64 desc[UR4][R2.64+0x1800], R10 ;  /* 0x0018000a02007986 */ /* 0x0005e4000c101b04 */
[----:B--2---:R-:W-:Y:S02]  /*337d0*/  SHF.L.W.U32.HI R10, R8, 0xa, R14 ;  /* 0x0000000a080a7819 */ /* 0x004fe40000010e0e */
[----:B------:R-:W-:Y:S02]  /*337e0*/  SHF.L.W.U32.HI R14, R14, 0xa, R15 ;  /* 0x0000000a0e0e7819 */ /* 0x000fe40000010e0f */
[----:B---3--:R-:W-:Y:S02]  /*337f0*/  SHF.L.W.U32.HI R8, R13, 0x4, R0 ;  /* 0x000000040d087819 */ /* 0x008fe40000010e00 */
[----:B----4-:R-:W-:Y:S02]  /*33800*/  SHF.R.U32.HI R0, RZ, 0x2, R17 ;  /* 0x00000002ff007819 */ /* 0x010fe40000011611 */
[----:B------:R-:W-:-:S02]  /*33810*/  SHF.L.W.U32.HI R12, R12, 0x4, R13 ;  /* 0x000000040c0c7819 */ /* 0x000fc40000010e0d */
[----:B------:R-:W-:Y:S02]  /*33820*/  SHF.R.U64 R16, R16, 0x2, R17 ;  /* 0x0000000210107819 */ /* 0x000fe40000001211 */
[----:B-----5:R-:W-:Y:S02]  /*33830*/  SHF.L.W.U32.HI R5, R22, 0xc, R23 ;  /* 0x0000000c16057819 */ /* 0x020fe40000010e17 */
[----:B------:R-:W-:Y:S02]  /*33840*/  LOP3.LUT R13, R8, 0x3f, RZ, 0xc0, !PT ;  /* 0x0000003f080d7812 */ /* 0x000fe400078ec0ff */
[----:B------:R-:W-:Y:S02]  /*33850*/  LOP3.LUT R17, R0, 0x3f, RZ, 0xc0, !PT ;  /* 0x0000003f00117812 */ /* 0x000fe400078ec0ff */
[----:B------:R-:W-:Y:S02]  /*33860*/  SHF.R.U32.HI R8, RZ, 0xe, R21 ;  /* 0x0000000eff087819 */ /* 0x000fe40000011615 */
[----:B------:R-:W-:-:S02]  /*33870*/  LOP3.LUT R23, R5, 0x3f, RZ, 0xc0, !PT ;  /* 0x0000003f05177812 */ /* 0x000fc400078ec0ff */
[----:B------:R-:W-:Y:S02]  /*33880*/  SHF.R.U64 R20, R20, 0xe, R21 ;  /* 0x0000000e14147819 */ /* 0x000fe40000001215 */
[----:B------:R-:W-:Y:S02]  /*33890*/  SHF.L.W.U32.HI R22, R7, 0xc, R22 ;  /* 0x0000000c07167819 */ /* 0x000fe40000010e16 */
[----:B------:R-:W-:Y:S02]  /*338a0*/  LOP3.LUT R11, R14, 0x3f, RZ, 0xc0, !PT ;  /* 0x0000003f0e0b7812 */ /* 0x000fe400078ec0ff */
[----:B------:R-:W-:Y:S02]  /*338b0*/  SHF.L.W.U32.HI R0, R18, 0x18, R19 ;  /* 0x0000001812007819 */ /* 0x000fe40000010e13 */
        /* <DEDUP_REMOVED lines=17> */
.L_x_33:
        /* <DEDUP_REMOVED lines=41> */
[----:B------:R-:W-:Y:S01]  /*33c60*/  VIADD R32, R26, 0x52 ;  /* 0x000000521a207836 */ /* 0x000fe20000000000 */
[----:B----4-:R1:W-:Y:S02]  /*33c70*/  STL.128 [R1+0x70], R4 ;  /* 0x0000700401007387 */ /* 0x0103e40000100c00 */
[-C--:B------:R-:W-:Y:S02]  /*33c80*/  LEA.HI R27, R30, -R25.reuse, RZ, 0x1a ;  /* 0x800000191e1b7211 */ /* 0x080fe400078fd0ff */
[----:B------:R-:W-:Y:S02]  /*33c90*/  LEA.HI R31, R32, -R25, RZ, 0x1a ;  /* 0x80000019201f7211 */ /* 0x000fe400078fd0ff */
[----:B-1----:R-:W-:Y:S02]  /*33ca0*/  LOP3.LUT R6, R30, 0x29, RZ, 0xc0, !PT ;  /* 0x000000291e067812 */ /* 0x002fe400078ec0ff */
[----:B------:R-:W-:Y:S02]  /*33cb0*/  LOP3.LUT R7, R32, 0x32, RZ, 0xc0, !PT ;  /* 0x0000003220077812 */ /* 0x000fe400078ec0ff */
[----:B------:R-:W-:-:S02]  /*33cc0*/  ISETP.GE.U32.AND P2, PT, R6, 0x18, PT ;  /* 0x000000180600780c */ /* 0x000fc40003f46070 */
[----:B------:R-:W-:Y:S01]  /*33cd0*/  ISETP.GE.U32.AND P0, PT, R7, 0x18, PT ;  /* 0x000000180700780c */ /* 0x000fe20003f06070 */
[--C-:B0-----:R-:W-:Y:S02]  /*33ce0*/  IMAD R28, R27, 0x8, R0.reuse ;  /* 0x000000081b1c7824 */ /* 0x101fe400078e0200 */
[----:B------:R-:W-:Y:S01]  /*33cf0*/  IMAD R31, R31, 0x8, R0 ;  /* 0x000000081f1f7824 */ /* 0x000fe200078e0200 */
[----:B------:R-:W-:Y:S04]  /*33d00*/  STL.128 [R1+0x80], R8 ;  /* 0x0000800801007387 */ /* 0x000fe80000100c00 */
[----:B------:R-:W-:Y:S04]  /*33d10*/  STL.128 [R1+0xa0], R20 ;  /* 0x0000a01401007387 */ /* 0x000fe80000100c00 */
[----:B--2---:R0:W-:Y:S04]  /*33d20*/  STL.128 [R1+0x90], R12 ;  /* 0x0000900c01007387 */ /* 0x0041e80000100c00 */
[----:B---3--:R1:W-:Y:S04]  /*33d30*/  STL.128 [R1], R16 ;  /* 0x0000001001007387 */ /* 0x0083e80000100c00 */
[----:B------:R1:W5:Y:S04]  /*33d40*/  @P2 LDL.64 R4, [R28+0x8] ;  /* 0x000008001c042983 */ /* 0x0003680000100a00 */
[----:B0-----:R1:W5:Y:S04]  /*33d50*/  LDL.64 R12, [R28] ;  /* 0x000000001c0c7983 */ /* 0x0013680000100a00 */
[----:B------:R1:W5:Y:S04]  /*33d60*/  LDL.64 R10, [R31] ;  /* 0x000000001f0a7983 */ /* 0x0003680000100a00 */
[----:B------:R1:W5:Y:S01]  /*33d70*/  @P0 LDL.64 R8, [R31+0x8] ;  /* 0x000008001f080983 */ /* 0x0003620000100a00 */
[C---:B------:R-:W-:Y:S01]  /*33d80*/  LOP3.LUT P1, R29, R26.reuse, 0x20, RZ, 0xc0, !PT ;  /* 0x000000201a1d7812 */ /* 0x040fe2000782c0ff */
[----:B------:R-:W-:Y:S01]  /*33d90*/  VIADD R15, R26, 0x7b ;  /* 0x0000007b1a0f7836 */ /* 0x000fe20000000000 */
[----:B------:R-:W-:Y:S04]  /*33da0*/  BSSY.RECONVERGENT B0, `(.L_x_52) ;  /* 0x000000f000007945 */ /* 0x000fe80003800200 */
[----:B------:R-:W-:Y:S01]  /*33db0*/  LEA.HI R27, R15, -R25, RZ, 0x1a ;  /* 0x800000190f1b7211 */ /* 0x000fe200078fd0ff */
[----:B------:R-:W-:-:S02]  /*33dc0*/  IMAD.MOV.U32 R14, RZ, RZ, R16 ;  /* 0x000000ffff0e7224 */ /* 0x000fc400078e0010 */
[----:B------:R-:W-:Y:S02]  /*33dd0*/  IMAD.MOV.U32 R20, RZ, RZ, R17 ;  /* 0x000000ffff147224 */ /* 0x000fe400078e0011 */
[----:B------:R-:W-:Y:S02]  /*33de0*/  IMAD R27, R27, 0x8, R0 ;  /* 0x000000081b1b7824 */ /* 0x000fe400078e0200 */
[----:B-1----:R-:W-:Y:S05]  /*33df0*/  @!P1 BRA `(.L_x_53) ;  /* 0x0000000000249947 */ /* 0x002fea0003800000 */
        /* <DEDUP_REMOVED lines=9> */
.L_x_53:
[----:B------:R-:W-:Y:S05]  /*33e90*/  BSYNC.RECONVERGENT B0 ;  /* 0x0000000000007941 */ /* 0x000fea0003800200 */
.L_x_52:
[----:B------:R-:W2:Y:S04]  /*33ea0*/  LDL.64 R18, [R27+0x8] ;  /* 0x000008001b127983 */ /* 0x000ea80000100a00 */
[----:B------:R0:W3:Y:S01]  /*33eb0*/  LDL.64 R16, [R27] ;  /* 0x000000001b107983 */ /* 0x0000e20000100a00 */
[----:B------:R-:W-:-:S05]  /*33ec0*/  VIADD R22, R26, 0xa4 ;  /* 0x000000a41a167836 */ /* 0x000fca0000000000 */
[C---:B------:R-:W-:Y:S02]  /*33ed0*/  LOP3.LUT R21, R22.reuse, 0x24, RZ, 0xc0, !PT ;  /* 0x0000002416157812 */ /* 0x040fe400078ec0ff */
[----:B------:R-:W-:Y:S02]  /*33ee0*/  LEA.HI R29, R22, -R25, RZ, 0x1a ;  /* 0x80000019161d7211 */ /* 0x000fe400078fd0ff */
[----:B------:R-:W-:Y:S02]  /*33ef0*/  ISETP.GE.U32.AND P3, PT, R21, 0x18, PT ;  /* 0x000000181500780c */ /* 0x000fe40003f66070 */
[C---:B-----5:R-:W-:Y:S01]  /*33f00*/  @P2 SHF.L.U64.HI R5, R4.reuse, 0x1, R5 ;  /* 0x0000000104052819 */ /* 0x060fe20000010205 */
[----:B------:R-:W-:Y:S01]  /*33f10*/  @P2 IMAD.SHL.U32 R4, R4, 0x2, RZ ;  /* 0x0000000204042824 */ /* 0x000fe200078e00ff */
[----:B------:R-:W-:Y:S01]  /*33f20*/  @P2 LOP3.LUT R23, R6, 0x3f, RZ, 0x3c, !PT ;  /* 0x0000003f06172812 */ /* 0x000fe200078e3cff */
[----:B------:R-:W-:Y:S01]  /*33f30*/  IMAD R30, R29, 0x8, R0 ;  /* 0x000000081d1e7824 */ /* 0x000fe200078e0200 */
[----:B------:R-:W-:-:S02]  /*33f40*/  SHF.R.U64 R12, R12, R6, R13 ;  /* 0x000000060c0c7219 */ /* 0x000fc4000000120d */
[----:B------:R-:W-:Y:S02]  /*33f50*/  SHF.R.U32.HI R13, RZ, R6, R13 ;  /* 0x00000006ff0d7219 */ /* 0x000fe4000001160d */
[CC--:B------:R-:W-:Y:S02]  /*33f60*/  @P2 SHF.L.U64.HI R6, R4.reuse, R23.reuse, R5 ;  /* 0x0000001704062219 */ /* 0x0c0fe40000010205 */
[----:B0-----:R-:W-:Y:S02]  /*33f70*/  @P2 SHF.L.U32 R27, R4, R23, RZ ;  /* 0x00000017041b2219 */ /* 0x001fe400000006ff */
[----:B------:R-:W4:Y:S04]  /*33f80*/  LDL.64 R22, [R30] ;  /* 0x000000001e167983 */ /* 0x000f280000100a00 */
[----:B------:R-:W4:Y:S01]  /*33f90*/  @P3 LDL.64 R4, [R30+0x8] ;  /* 0x000008001e043983 */ /* 0x000f220000100a00 */
[----:B------:R-:W-:-:S02]  /*33fa0*/  IMAD.MOV.U32 R28, RZ, RZ, R14 ;  /* 0x000000ffff1c7224 */ /* 0x000fc400078e000e */
[----:B------:R-:W-:Y:S01]  /*33fb0*/  VIADD R14, R26, 0xcd ;  /* 0x000000cd1a0e7836 */ /* 0x000fe20000000000 */
[----:B------:R-:W-:-:S04]  /*33fc0*/  @P2 LOP3.LUT R13, R6, R13, RZ, 0xfc, !PT ;  /* 0x0000000d060d2212 */ /* 0x000fc800078efcff */
[----:B------:R-:W-:Y:S02]  /*33fd0*/  LOP3.LUT R6, R14, 0x2d, RZ, 0xc0, !PT ;  /* 0x0000002d0e067812 */ /* 0x000fe400078ec0ff */
[----:B------:R-:W-:Y:S02]  /*33fe0*/  @P2 LOP3.LUT R12, R27, R12, RZ, 0xfc, !PT ;  /* 0x0000000c1b0c2212 */ /* 0x000fe400078efcff */
[----:B------:R-:W-:Y:S02]  /*33ff0*/  ISETP.GE.U32.AND P2, PT, R6, 0x18, PT ;  /* 0x000000180600780c */ /* 0x000fe40003f46070 */
[----:B------:R-:W-:Y:S02]  /*34000*/  LOP3.LUT R15, R15, 0x3b, RZ, 0xc0, !PT ;  /* 0x0000003b0f0f7812 */ /* 0x000fe400078ec0ff */
[----:B------:R-:W-:Y:S01]  /*34010*/  LEA.HI R31, R14, -R25, RZ, 0x1a ;  /* 0x800000190e1f7211 */ /* 0x000fe200078fd0ff */
[----:B------:R-:W-:Y:S01]  /*34020*/  IMAD.WIDE.U32 R2, R24, 0x8, R2 ;  /* 0x0000000818027825 */ /* 0x000fe200078e0002 */
[----:B------:R-:W-:-:S02]  /*34030*/  LOP3.LUT R29, R20, 0x1ff, RZ, 0xc0, !PT ;  /* 0x000001ff141d7812 */ /* 0x000fc400078ec0ff */
[----:B------:R-:W-:Y:S02]  /*34040*/  LOP3.LUT R13, R13, 0x1ff, RZ, 0xc0, !PT ;  /* 0x000001ff0d0d7812 */ /* 0x000fe400078ec0ff */
[C---:B------:R-:W-:Y:S01]  /*34050*/  @P0 SHF.L.U64.HI R20, R8.reuse, 0x1, R9 ;  /* 0x0000000108140819 */ /* 0x040fe20000010209 */
[----:B------:R-:W-:Y:S01]  /*34060*/  IMAD R24, R31, 0x8, R0 ;  /* 0x000000081f187824 */ /* 0x000fe200078e0200 */
[----:B------:R-:W-:Y:S01]  /*34070*/  IADD3 R9, PT, PT, -R15, 0x40, RZ ;  /* 0x000000400f097810 */ /* 0x000fe20007ffe1ff */
[----:B------:R-:W-:Y:S01]  /*34080*/  STG.E.64 desc[UR4][R2.64+0x100], R12 ;  /* 0x0001000c02007986 */ /* 0x000fe2000c101b04 */
[----:B------:R-:W-:-:S03]  /*34090*/  @P0 IMAD.SHL.U32 R27, R8, 0x2, RZ ;  /* 0x00000002081b0824 */ /* 0x000fc600078e00ff */
[----:B------:R0:W-:Y:S01]  /*340a0*/  STG.E.64 desc[UR4][R2.64], R28 ;  /* 0x0000001c02007986 */ /* 0x0001e2000c101b04 */
[-CC-:B------:R-:W-:Y:S02]  /*340b0*/  SHF.R.U64 R10, R10, R7.reuse, R11.reuse ;  /* 0x000000070a0a7219 */ /* 0x180fe4000000120b */
[----:B------:R-:W-:Y:S01]  /*340c0*/  SHF.R.U32.HI R11, RZ, R7, R11 ;  /* 0x00000007ff0b7219 */ /* 0x000fe2000001160b */
[----:B0-----:R-:W-:Y:S01]  /*340d0*/  VIADD R28, R26, 0xf6 ;  /* 0x000000f61a1c7836 */ /* 0x001fe20000000000 */
[CC--:B--2---:R-:W-:Y:S02]  /*340e0*/  SHF.L.U64.HI R13, R18.reuse, R9.reuse, R19 ;  /* 0x00000009120d7219 */ /* 0x0c4fe40000010213 */
[----:B------:R-:W-:Y:S02]  /*340f0*/  SHF.L.U32 R19, R18, R9, RZ ;  /* 0x0000000912137219 */ /* 0x000fe400000006ff */
[-CC-:B---3--:R-:W-:Y:S01]  /*34100*/  SHF.R.U64 R16, R16, R15.reuse, R17.reuse ;  /* 0x0000000f10107219 */ /* 0x188fe20000001211 */
[----:B------:R-:W2:Y:S01]  /*34110*/  LDL.64 R8, [R24] ;  /* 0x0000000018087983 */ /* 0x000ea20000100a00 */
[----:B------:R-:W-:-:S03]  /*34120*/  SHF.R.U32.HI R12, RZ, R15, R17 ;  /* 0x0000000fff0c7219 */ /* 0x000fc60000011611 */
[----:B------:R0:W3:Y:S01]  /*34130*/  @P2 LDL.64 R14, [R24+0x8] ;  /* 0x00000800180e2983 */ /* 0x0000e20000100a00 */
[----:B------:R-:W-:Y:S02]  /*34140*/  @P0 LOP3.LUT R18, R7, 0x3f, RZ, 0x3c, !PT ;  /* 0x0000003f07120812 */ /* 0x000fe400078e3cff */
[C---:B------:R-:W-:Y:S02]  /*34150*/  LOP3.LUT R7, R28.reuse, 0x36, RZ, 0xc0, !PT ;  /* 0x000000361c077812 */ /* 0x040fe400078ec0ff */
[----:B------:R-:W-:Y:S02]  /*34160*/  LEA.HI R17, R28, -R25, RZ, 0x1a ;  /* 0x800000191c117211 */ /* 0x000fe400078fd0ff */
[----:B------:R-:W-:-:S03]  /*34170*/  ISETP.GE.U32.AND P1, PT, R7, 0x18, PT ;  /* 0x000000180700780c */ /* 0x000fc60003f26070 */
[----:B------:R-:W-:Y:S01]  /*34180*/  IMAD R28, R17, 0x8, R0 ;  /* 0x00000008111c7824 */ /* 0x000fe200078e0200 */
[CC--:B------:R-:W-:Y:S02]  /*34190*/  @P0 SHF.L.U64.HI R20, R27.reuse, R18.reuse, R20 ;  /* 0x000000121b140219 */ /* 0x0c0fe40000010214 */
[----:B------:R-:W-:Y:S02]  /*341a0*/  @P0 SHF.L.U32 R27, R27, R18, RZ ;  /* 0x000000121b1b0219 */ /* 0x000fe400000006ff */
[----:B------:R-:W-:Y:S02]  /*341b0*/  LOP3.LUT R18, R19, R16, RZ, 0xfc, !PT ;  /* 0x0000001013127212 */ /* 0x000fe400078efcff */
[----:B------:R-:W3:Y:S01]  /*341c0*/  LDL.64 R16, [R28] ;  /* 0x000000001c107983 */ /* 0x000ee20000100a00 */
[----:B------:R-:W-:-:S03]  /*341d0*/  LOP3.LUT R19, R12, 0x1ff, R13, 0xf8, !PT ;  /* 0x000001ff0c137812 */ /* 0x000fc600078ef80d */
[----:B------:R1:W3:Y:S01]  /*341e0*/  @P1 LDL.64 R12, [R28+0x8] ;  /* 0x000008001c0c1983 */ /* 0x0002e20000100a00 */
[----:B------:R-:W-:Y:S02]  /*341f0*/  @P0 LOP3.LUT R10, R27, R10, RZ, 0xfc, !PT ;  /* 0x0000000a1b0a0212 */ /* 0x000fe400078efcff */
[--C-:B----4-:R-:W-:Y:S01]  /*34200*/  SHF.R.U64 R27, R22, R21, R23.reuse ;  /* 0x00000015161b7219 */ /* 0x110fe20000001217 */
[----:B------:R-:W-:Y:S01]  /*34210*/  VIADD R22, R26, 0x11f ;  /* 0x0000011f1a167836 */ /* 0x000fe20000000000 */
[----:B------:R-:W-:Y:S01]  /*34220*/  @P0 LOP3.LUT R11, R20, R11, RZ, 0xfc, !PT ;  /* 0x0000000b140b0212 */ /* 0x000fe200078efcff */
[C---:B0-----:R-:W-:Y:S01]  /*34230*/  @P3 IMAD.SHL.U32 R24, R4.reuse, 0x2, RZ ;  /* 0x0000000204183824 */ /* 0x041fe200078e00ff */
[----:B------:R-:W-:Y:S02]  /*34240*/  SHF.R.U32.HI R20, RZ, R21, R23 ;  /* 0x00000015ff147219 */ /* 0x000fe40000011617 */
[----:B------:R-:W-:Y:S02]  /*34250*/  @P3 LOP3.LUT R21, R21, 0x3f, RZ, 0x3c, !PT ;  /* 0x0000003f15153812 */ /* 0x000fe400078e3cff */
[----:B------:R-:W-:-:S02]  /*34260*/  @P3 SHF.L.U64.HI R23, R4, 0x1, R5 ;  /* 0x0000000104173819 */ /* 0x000fc40000010205 */
[----:B------:R-:W-:Y:S01]  /*34270*/  LEA.HI R5, R22, -R25, RZ, 0x1a ;  /* 0x8000001916057211 */ /* 0x000fe200078fd0ff */
[----:B------:R-:W-:Y:S01]  /*34280*/  VIADD R4, R26, 0x148 ;  /* 0x000001481a047836 */ /* 0x000fe20000000000 */
[CC--:B-1----:R-:W-:Y:S02]  /*34290*/  @P3 SHF.L.U32 R28, R24.reuse, R21.reuse, RZ ;  /* 0x00000015181c3219 */ /* 0x0c2fe400000006ff */
[----:B------:R-:W-:Y:S01]  /*342a0*/  @P3 SHF.L.U64.HI R21, R24, R21, R23 ;  /* 0x0000001518153219 */ /* 0x000fe20000010217 */
[----:B------:R-:W-:Y:S01]  /*342b0*/  IMAD R24, R5, 0x8, R0 ;  /* 0x0000000805187824 */ /* 0x000fe200078e0200 */
[----:B------:R-:W-:Y:S02]  /*342c0*/  LOP3.LUT R11, R11, 0x1ff, RZ, 0xc0, !PT ;  /* 0x000001ff0b0b7812 */ /* 0x000fe400078ec0ff */
[----:B------:R-:W-:Y:S02]  /*342d0*/  @P3 LOP3.LUT R20, R21, R20, RZ, 0xfc, !PT ;  /* 0x0000001415143212 */ /* 0x000fe400078efcff */
[----:B------:R-:W-:-:S02]  /*342e0*/  LOP3.LUT R23, R4, 0x28, RZ, 0xc0, !PT ;  /* 0x0000002804177812 */ /* 0x000fc400078ec0ff */
[----:B------:R-:W-:Y:S02]  /*342f0*/  LEA.HI R21, R4, -R25, RZ, 0x1a ;  /* 0x8000001904157211 */ /* 0x000fe400078fd0ff */
[----:B------:R-:W4:Y:S01]  /*34300*/  LDL.64 R4, [R24] ;  /* 0x0000000018047983 */ /* 0x000f220000100a00 */
[----:B------:R-:W-:-:S03]  /*34310*/  ISETP.GE.U32.AND P0, PT, R23, 0x18, PT ;  /* 0x000000181700780c */ /* 0x000fc60003f06070 */
[----:B------:R0:W-:Y:S01]  /*34320*/  STG.E.64 desc[UR4][R2.64+0x200], R10 ;  /* 0x0002000a02007986 */ /* 0x0001e2000c101b04 */
[----:B------:R-:W-:Y:S01]  /*34330*/  @P3 LOP3.LUT R27, R28, R27, RZ, 0xfc, !PT ;  /* 0x0000001b1c1b3212 */ /* 0x000fe200078efcff */
[----:B------:R-:W-:Y:S02]  /*34340*/  IMAD R28, R21, 0x8, R0 ;  /* 0x00000008151c7824 */ /* 0x000fe400078e0200 */
[----:B------:R1:W-:Y:S04]  /*34350*/  STG.E.64 desc[UR4][R2.64+0x300], R18 ;  /* 0x0003001202007986 */ /* 0x0003e8000c101b04 */
[----:B0-----:R0:W4:Y:S01]  /*34360*/  LDL.64 R10, [R24+0x8] ;  /* 0x00000800180a7983 */ /* 0x0011220000100a00 */
[----:B-1----:R-:W-:Y:S01]  /*34370*/  LOP3.LUT R19, R20, 0x1ff, RZ, 0xc0, !PT ;  /* 0x000001ff14137812 */ /* 0x002fe200078ec0ff */
[----:B------:R-:W-:-:S02]  /*34380*/  IMAD.MOV.U32 R18, RZ, RZ, R27 ;  /* 0x000000ffff127224 */ /* 0x000fc400078e001b */
[----:B------:R-:W4:Y:S04]  /*34390*/  @P0 LDL.64 R20, [R28+0x8] ;  /* 0x000008001c140983 */ /* 0x000f280000100a00 */
[----:B------:R1:W-:Y:S04]  /*343a0*/  STG.E.64 desc[UR4][R2.64+0x400], R18 ;  /* 0x0004001202007986 */ /* 0x0003e8000c101b04 */
[----:B-1----:R1:W4:Y:S01]  /*343b0*/  LDL.64 R18, [R28] ;  /* 0x000000001c127983 */ /* 0x0023220000100a00 */
[-CC-:B--2---:R-:W-:Y:S02]  /*343c0*/  SHF.R.U64 R8, R8, R6.reuse, R9.reuse ;  /* 0x0000000608087219 */ /* 0x184fe40000001209 */
[----:B------:R-:W-:-:S02]  /*343d0*/  SHF.R.U32.HI R9, RZ, R6, R9 ;  /* 0x00000006ff097219 */ /* 0x000fc40000011609 */
[C---:B---3--:R-:W-:Y:S01]  /*343e0*/  @P2 SHF.L.U64.HI R27, R14.reuse, 0x1, R15 ;  /* 0x000000010e1b2819 */ /* 0x048fe2000001020f */
[----:B------:R-:W-:Y:S01]  /*343f0*/  @P2 IMAD.SHL.U32 R15, R14, 0x2, RZ ;  /* 0x000000020e0f2824 */ /* 0x000fe200078e00ff */
[----:B------:R-:W-:-:S04]  /*34400*/  @P2 LOP3.LUT R6, R6, 0x3f, RZ, 0x3c, !PT ;  /* 0x0000003f06062812 */ /* 0x000fc800078e3cff */
[CC--:B0-----:R-:W-:Y:S02]  /*34410*/  @P2 SHF.L.U64.HI R24, R15.reuse, R6.reuse, R27 ;  /* 0x000000060f182219 */ /* 0x0c1fe4000001021b */
[----:B------:R-:W-:Y:S01]  /*34420*/  @P2 SHF.L.U32 R15, R15, R6, RZ ;  /* 0x000000060f0f2219 */ /* 0x000fe200000006ff */
[----:B------:R-:W-:Y:S01]  /*34430*/  VIADD R6, R26, 0x171 ;  /* 0x000001711a067836 */ /* 0x000fe20000000000 */
[----:B------:R-:W-:-:S04]  /*34440*/  @P2 LOP3.LUT R9, R24, R9, RZ, 0xfc, !PT ;  /* 0x0000000918092212 */ /* 0x000fc800078efcff */
[----:B------:R-:W-:Y:S02]  /*34450*/  LOP3.LUT R14, R6, 0x31, RZ, 0xc0, !PT ;  /* 0x00000031060e7812 */ /* 0x000fe400078ec0ff */
[----:B------:R-:W-:Y:S02]  /*34460*/  @P2 LOP3.LUT R8, R15, R8, RZ, 0xfc, !PT ;  /* 0x000000080f082212 */ /* 0x000fe400078efcff */
[----:B------:R-:W-:Y:S02]  /*34470*/  ISETP.GE.U32.AND P2, PT, R14, 0x18, PT ;  /* 0x000000180e00780c */ /* 0x000fe40003f46070 */
[----:B------:R-:W-:Y:S02]  /*34480*/  LEA.HI R27, R6, -R25, RZ, 0x1a ;  /* 0x80000019061b7211 */ /* 0x000fe400078fd0ff */
[-CC-:B------:R-:W-:Y:S02]  /*34490*/  SHF.R.U64 R15, R16, R7.reuse, R17.reuse ;  /* 0x00000007100f7219 */ /* 0x180fe40000001211 */
[----:B------:R-:W-:-:S02]  /*344a0*/  SHF.R.U32.HI R16, RZ, R7, R17 ;  /* 0x00000007ff107219 */ /* 0x000fc40000011611 */
[C---:B------:R-:W-:Y:S01]  /*344b0*/  @P1 SHF.L.U64.HI R17, R12.reuse, 0x1, R13 ;  /* 0x000000010c111819 */ /* 0x040fe2000001020d */
[----:B------:R-:W-:Y:S01]  /*344c0*/  @P1 IMAD.SHL.U32 R13, R12, 0x2, RZ ;  /* 0x000000020c0d1824 */ /* 0x000fe200078e00ff */
[----:B------:R-:W-:Y:S01]  /*344d0*/  @P1 LOP3.LUT R12, R7, 0x3f, RZ, 0x3c, !PT ;  /* 0x0000003f070c1812 */ /* 0x000fe200078e3cff */
[----:B------:R-:W-:-:S03]  /*344e0*/  IMAD R24, R27, 0x8, R0 ;  /* 0x000000081b187824 */ /* 0x000fc600078e0200 */
[CC--:B------:R-:W-:Y:S02]  /*344f0*/  @P1 SHF.L.U64.HI R17, R13.reuse, R12.reuse, R17 ;  /* 0x0000000c0d111219 */ /* 0x0c0fe40000010211 */
[----:B------:R-:W2:Y:S01]  /*34500*/  LDL.64 R6, [R24] ;  /* 0x0000000018067983 */ /* 0x000ea20000100a00 */
[----:B-1----:R-:W-:-:S03]  /*34510*/  @P1 SHF.L.U32 R28, R13, R12, RZ ;  /* 0x0000000c0d1c1219 */ /* 0x002fc600000006ff */
[----:B------:R0:W3:Y:S01]  /*34520*/  @P2 LDL.64 R12, [R24+0x8] ;  /* 0x00000800180c2983 */ /* 0x0000e20000100a00 */
[----:B------:R-:W-:Y:S02]  /*34530*/  @P1 LOP3.LUT R15, R28, R15, RZ, 0xfc, !PT ;  /* 0x0000000f1c0f1212 */ /* 0x000fe400078efcff */
[----:B------:R-:W-:Y:S02]  /*34540*/  @P1 LOP3.LUT R16, R17, R16, RZ, 0xfc, !PT ;  /* 0x0000001011101212 */ /* 0x000fe400078efcff */
[----:B------:R-:W-:Y:S02]  /*34550*/  LOP3.LUT R27, R22, 0x3f, RZ, 0xc0, !PT ;  /* 0x0000003f161b7812 */ /* 0x000fe400078ec0ff */
[----:B------:R-:W-:Y:S01]  /*34560*/  LOP3.LUT R17, R16, 0x1ff, RZ, 0xc0, !PT ;  /* 0x000001ff10117812 */ /* 0x000fe200078ec0ff */
[----:B------:R-:W-:Y:S01]  /*34570*/  IMAD.MOV.U32 R16, RZ, RZ, R15 ;  /* 0x000000ffff107224 */ /* 0x000fe200078e000f */
[----:B------:R-:W-:Y:S02]  /*34580*/  IADD3 R29, PT, PT, -R27, 0x40, RZ ;  /* 0x000000401b1d7810 */ /* 0x000fe40007ffe1ff */
[----:B----4-:R-:W-:Y:S01]  /*34590*/  SHF.R.U64 R15, R4, R27, R5 ;  /* 0x0000001b040f7219 */ /* 0x010fe20000001205 */
[----:B------:R-:W-:Y:S01]  /*345a0*/  VIADD R4, R26, 0x19a ;  /* 0x0000019a1a047836 */ /* 0x000fe20000000000 */
[----:B------:R-:W-:-:S05]  /*345b0*/  LOP3.LUT R9, R9, 0x1ff, RZ, 0xc0, !PT ;  /* 0x000001ff09097812 */ /* 0x000fca00078ec0ff */
[----:B------:R1:W-:Y:S01]  /*345c0*/  STG.E.64 desc[UR4][R2.64+0x500], R8 ;  /* 0x0005000802007986 */ /* 0x0003e2000c101b04 */
[CC--:B------:R-:W-:Y:S02]  /*345d0*/  SHF.L.U32 R22, R10.reuse, R29.reuse, RZ ;  /* 0x0000001d0a167219 */ /* 0x0c0fe400000006ff */
[----:B------:R-:W-:Y:S02]  /*345e0*/  SHF.L.U64.HI R10, R10, R29, R11 ;  /* 0x0000001d0a0a7219 */ /* 0x000fe4000001020b */
[----:B------:R-:W-:Y:S01]  /*345f0*/  LEA.HI R29, R4, -R25, RZ, 0x1a ;  /* 0x80000019041d7211 */ /* 0x000fe200078fd0ff */
[----:B-1----:R-:W-:Y:S01]  /*34600*/  VIADD R8, R26, 0x1c3 ;  /* 0x000001c31a087836 */ /* 0x002fe20000000000 */
[----:B------:R1:W-:Y:S03]  /*34610*/  STG.E.64 desc[UR4][R2.64+0x600], R16 ;  /* 0x0006001002007986 */ /* 0x0003e6000c101b04 */
[----:B------:R-:W-:Y:S01]  /*34620*/  IMAD R29, R29, 0x8, R0 ;  /* 0x000000081d1d7824 */ /* 0x000fe200078e0200 */
[----:B------:R-:W-:-:S02]  /*34630*/  SHF.R.U32.HI R27, RZ, R27, R5 ;  /* 0x0000001bff1b7219 */ /* 0x000fc40000011605 */
[----:B------:R-:W-:Y:S02]  /*34640*/  LOP3.LUT R5, R8, 0x23, RZ, 0xc0, !PT ;  /* 0x0000002308057812 */ /* 0x000fe400078ec0ff */
[----:B------:R-:W-:Y:S02]  /*34650*/  LOP3.LUT R22, R22, R15, RZ, 0xfc, !PT ;  /* 0x0000000f16167212 */ /* 0x000fe400078efcff */
[----:B------:R-:W-:Y:S02]  /*34660*/  @P0 SHF.L.U64.HI R11, R20, 0x1, R21 ;  /* 0x00000001140b0819 */ /* 0x000fe40000010215 */
[----:B-1----:R-:W-:Y:S02]  /*34670*/  LEA.HI R17, R8, -R25, RZ, 0x1a ;  /* 0x8000001908117211 */ /* 0x002fe400078fd0ff */
[----:B------:R-:W4:Y:S01]  /*34680*/  LDL.64 R8, [R29] ;  /* 0x000000001d087983 */ /* 0x000f220000100a00 */
[----:B------:R-:W-:Y:S01]  /*34690*/  ISETP.GE.U32.AND P1, PT, R5, 0x18, PT ;  /* 0x000000180500780c */ /* 0x000fe20003f26070 */
[----:B------:R-:W-:Y:S01]  /*346a0*/  @P0 IMAD.SHL.U32 R20, R20, 0x2, RZ ;  /* 0x0000000214140824 */ /* 0x000fe200078e00ff */
[-CC-:B------:R-:W-:Y:S01]  /*346b0*/  SHF.R.U64 R15, R18, R23.reuse, R19.reuse ;  /* 0x00000017120f7219 */ /* 0x180fe20000001213 */
[----:B------:R-:W-:Y:S01]  /*346c0*/  IMAD R28, R17, 0x8, R0 ;  /* 0x00000008111c7824 */ /* 0x000fe200078e0200 */
[----:B0-----:R-:W-:Y:S01]  /*346d0*/  SHF.R.U32.HI R24, RZ, R23, R19 ;  /* 0x00000017ff187219 */ /* 0x001fe20000011613 */
[----:B------:R3:W4:Y:S01]  /*346e0*/  LDL.64 R16, [R29+0x8] ;  /* 0x000008001d107983 */ /* 0x0007220000100a00 */
[----:B------:R-:W-:-:S04]  /*346f0*/  @P0 LOP3.LUT R19, R23, 0x3f, RZ, 0x3c, !PT ;  /* 0x0000003f17130812 */ /* 0x000fc800078e3cff */
[CC--:B------:R-:W-:Y:S02]  /*34700*/  @P0 SHF.L.U64.HI R21, R20.reuse, R19.reuse, R11 ;  /* 0x0000001314150219 */ /* 0x0c0fe4000001020b */
[----:B------:R-:W-:Y:S02]  /*34710*/  @P0 SHF.L.U32 R20, R20, R19, RZ ;  /* 0x0000001314140219 */ /* 0x000fe400000006ff */
[----:B------:R-:W4:Y:S01]  /*34720*/  LDL.64 R18, [R28] ;  /* 0x000000001c127983 */ /* 0x000f220000100a00 */
[----:B------:R-:W-:-:S03]  /*34730*/  LOP3.LUT R23, R27, 0x1ff, R10, 0xf8, !PT ;  /* 0x000001ff1b177812 */ /* 0x000fc600078ef80a */
[----:B------:R0:W4:Y:S01]  /*34740*/  @P1 LDL.64 R10, [R28+0x8] ;  /* 0x000008001c0a1983 */ /* 0x0001220000100a00 */
[----:B------:R-:W-:-:S04]  /*34750*/  @P0 LOP3.LUT R24, R21, R24, RZ, 0xfc, !PT ;  /* 0x0000001815180212 */ /* 0x000fc800078efcff */
[----:B------:R-:W-:Y:S01]  /*34760*/  LOP3.LUT R21, R24, 0x1ff, RZ, 0xc0, !PT ;  /* 0x000001ff18157812 */ /* 0x000fe200078ec0ff */
[----:B------:R-:W-:Y:S01]  /*34770*/  VIADD R24, R26, 0x1ec ;  /* 0x000001ec1a187836 */ /* 0x000fe20000000000 */
[----:B------:R-:W-:Y:S01]  /*34780*/  @P0 LOP3.LUT R15, R20, R15, RZ, 0xfc, !PT ;  /* 0x0000000f140f0212 */ /* 0x000fe200078efcff */
[----:B------:R1:W-:Y:S04]  /*34790*/  STG.E.64 desc[UR4][R2.64+0x700], R22 ;  /* 0x0007001602007986 */ /* 0x0003e8000c101b04 */
[----:B------:R-:W-:Y:S01]  /*347a0*/  IMAD.MOV.U32 R20, RZ, RZ, R15 ;  /* 0x000000ffff147224 */ /* 0x000fe200078e000f */
[----:B-1----:R-:W-:-:S04]  /*347b0*/  LOP3.LUT R22, R24, 0x2c, RZ, 0xc0, !PT ;  /* 0x0000002c18167812 */ /* 0x002fc800078ec0ff */
[----:B------:R-:W-:Y:S01]  /*347c0*/  ISETP.GE.U32.AND P0, PT, R22, 0x18, PT ;  /* 0x000000181600780c */ /* 0x000fe20003f06070 */
[----:B------:R1:W-:Y:S01]  /*347d0*/  STG.E.64 desc[UR4][R2.64+0x800], R20 ;  /* 0x0008001402007986 */ /* 0x0003e2000c101b04 */
[-CC-:B--2---:R-:W-:Y:S02]  /*347e0*/  SHF.R.U64 R27, R6, R14.reuse, R7.reuse ;  /* 0x0000000e061b7219 */ /* 0x184fe40000001207 */
[----:B------:R-:W-:Y:S02]  /*347f0*/  SHF.R.U32.HI R15, RZ, R14, R7 ;  /* 0x0000000eff0f7219 */ /* 0x000fe40000011607 */
[----:B------:R-:W-:Y:S01]  /*34800*/  LEA.HI R7, R24, -R25, RZ, 0x1a ;  /* 0x8000001918077211 */ /* 0x000fe200078fd0ff */
[----:B---3--:R-:W-:Y:S01]  /*34810*/  @P2 IMAD.SHL.U32 R29, R12, 0x2, RZ ;  /* 0x000000020c1d2824 */ /* 0x008fe200078e00ff */
[----:B------:R-:W-:Y:S02]  /*34820*/  @P2 LOP3.LUT R6, R14, 0x3f, RZ, 0x3c, !PT ;  /* 0x0000003f0e062812 */ /* 0x000fe400078e3cff */
[----:B------:R-:W-:Y:S01]  /*34830*/  @P2 SHF.L.U64.HI R13, R12, 0x1, R13 ;  /* 0x000000010c0d2819 */ /* 0x000fe2000001020d */
[----:B------:R-:W-:Y:S01]  /*34840*/  IMAD R24, R7, 0x8, R0 ;  /* 0x0000000807187824 */ /* 0x000fe200078e0200 */
[CC--:B------:R-:W-:Y:S01]  /*34850*/  @P2 SHF.L.U32 R12, R29.reuse, R6.reuse, RZ ;  /* 0x000000061d0c2219 */ /* 0x0c0fe200000006ff */
[----:B------:R-:W-:Y:S01]  /*34860*/  VIADD R14, R26, 0x215 ;  /* 0x000002151a0e7836 */ /* 0x000fe20000000000 */
[----:B-1----:R-:W-:-:S02]  /*34870*/  @P2 SHF.L.U64.HI R20, R29, R6, R13 ;  /* 0x000000061d142219 */ /* 0x002fc4000001020d */
[----:B------:R-:W-:Y:S01]  /*34880*/  @P2 LOP3.LUT R27, R12, R27, RZ, 0xfc, !PT ;  /* 0x0000001b0c1b2212 */ /* 0x000fe200078efcff */
[----:B------:R-:W2:Y:S01]  /*34890*/  LDL.64 R6, [R24] ;  /* 0x0000000018067983 */ /* 0x000ea20000100a00 */
[----:B------:R-:W-:-:S03]  /*348a0*/  LOP3.LUT R23, R14, 0x35, RZ, 0xc0, !PT ;  /* 0x000000350e177812 */ /* 0x000fc600078ec0ff */
[----:B------:R1:W3:Y:S01]  /*348b0*/  @P0 LDL.64 R12, [R24+0x8] ;  /* 0x00000800180c0983 */ /* 0x0002e20000100a00 */
[----:B------:R-:W-:Y:S02]  /*348c0*/  @P2 LOP3.LUT R15, R20, R15, RZ, 0xfc, !PT ;  /* 0x0000000f140f2212 */ /* 0x000fe400078efcff */
[----:B------:R-:W-:Y:S02]  /*348d0*/  ISETP.GE.U32.AND P2, PT, R23, 0x18, PT ;  /* 0x000000181700780c */ /* 0x000fe40003f46070 */
[----:B------:R-:W-:Y:S01]  /*348e0*/  LEA.HI R21, R14, -R25, RZ, 0x1a ;  /* 0x800000190e157211 */ /* 0x000fe200078fd0ff */
[----:B------:R-:W-:Y:S01]  /*348f0*/  IMAD.MOV.U32 R14, RZ, RZ, R27 ;  /* 0x000000ffff0e7224 */ /* 0x000fe200078e001b */
[----:B------:R-:W-:-:S03]  /*34900*/  LOP3.LUT R15, R15, 0x1ff, RZ, 0xc0, !PT ;  /* 0x000001ff0f0f7812 */ /* 0x000fc600078ec0ff */
[----:B0-----:R-:W-:Y:S02]  /*34910*/  IMAD R28, R21, 0x8, R0 ;  /* 0x00000008151c7824 */ /* 0x001fe400078e0200 */
[----:B------:R0:W-:Y:S01]  /*34920*/  STG.E.64 desc[UR4][R2.64+0x900], R14 ;  /* 0x0009000e02007986 */ /* 0x0001e2000c101b04 */
[----:B------:R-:W-:-:S03]  /*34930*/  LOP3.LUT R27, R4, 0x3a, RZ, 0xc0, !PT ;  /* 0x0000003a041b7812 */ /* 0x000fc600078ec0ff */
[----:B------:R-:W3:Y:S04]  /*34940*/  @P2 LDL.64 R20, [R28+0x8] ;  /* 0x000008001c142983 */ /* 0x000ee80000100a00 */
[----:B0-----:R0:W3:Y:S01]  /*34950*/  LDL.64 R14, [R28] ;  /* 0x000000001c0e7983 */ /* 0x0010e20000100a00 */
[-CC-:B----4-:R-:W-:Y:S02]  /*34960*/  SHF.R.U64 R4, R8, R27.reuse, R9.reuse ;  /* 0x0000001b08047219 */ /* 0x190fe40000001209 */
[----:B------:R-:W-:Y:S02]  /*34970*/  SHF.R.U32.HI R8, RZ, R27, R9 ;  /* 0x0000001bff087219 */ /* 0x000fe40000011609 */
[----:B------:R-:W-:-:S04]  /*34980*/  IADD3 R27, PT, PT, -R27, 0x40, RZ ;  /* 0x000000401b1b7810 */ /* 0x000fc80007ffe1ff */
[----:B------:R-:W-:-:S04]  /*34990*/  SHF.L.U32 R9, R16, R27, RZ ;  /* 0x0000001b10097219 */ /* 0x000fc800000006ff */
[----:B------:R-:W-:Y:S02]  /*349a0*/  LOP3.LUT R4, R9, R4, RZ, 0xfc, !PT ;  /* 0x0000000409047212 */ /* 0x000fe400078efcff */
[----:B------:R-:W-:Y:S01]  /*349b0*/  SHF.R.U64 R9, R18, R5, R19 ;  /* 0x0000000512097219 */ /* 0x000fe20000001213 */
[----:B------:R-:W-:Y:S01]  /*349c0*/  VIADD R18, R26, 0x23e ;  /* 0x0000023e1a127836 */ /* 0x000fe20000000000 */
[----:B-1----:R-:W-:Y:S02]  /*349d0*/  SHF.L.U64.HI R24, R16, R27, R17 ;  /* 0x0000001b10187219 */ /* 0x002fe40000010211 */
[C---:B------:R-:W-:Y:S01]  /*349e0*/  @P1 SHF.L.U64.HI R11, R10.reuse, 0x1, R11 ;  /* 0x000000010a0b1819 */ /* 0x040fe2000001020b */
[----:B------:R-:W-:Y:S01]  /*349f0*/  @P1 IMAD.SHL.U32 R17, R10, 0x2, RZ ;  /* 0x000000020a111824 */ /* 0x000fe200078e00ff */
[----:B------:R-:W-:Y:S02]  /*34a00*/  LEA.HI R27, R18, -R25, RZ, 0x1a ;  /* 0x80000019121b7211 */ /* 0x000fe400078fd0ff */
[----:B------:R-:W-:-:S02]  /*34a10*/  @P1 LOP3.LUT R10, R5, 0x3f, RZ, 0x3c, !PT ;  /* 0x0000003f050a1812 */ /* 0x000fc400078e3cff */
[----:B------:R-:W-:Y:S01]  /*34a20*/  SHF.R.U32.HI R19, RZ, R5, R19 ;  /* 0x00000005ff137219 */ /* 0x000fe20000011613 */
[----:B------:R-:W-:Y:S01]  /*34a30*/  IMAD R27, R27, 0x8, R0 ;  /* 0x000000081b1b7824 */ /* 0x000fe200078e0200 */
[CC--:B------:R-:W-:Y:S02]  /*34a40*/  @P1 SHF.L.U64.HI R16, R17.reuse, R10.reuse, R11 ;  /* 0x0000000a11101219 */ /* 0x0c0fe4000001020b */
[----:B0-----:R-:W-:Y:S02]  /*34a50*/  @P1 SHF.L.U32 R28, R17, R10, RZ ;  /* 0x0000000a111c1219 */ /* 0x001fe400000006ff */
[----:B------:R-:W-:Y:S01]  /*34a60*/  @P1 LOP3.LUT R19, R16, R19, RZ, 0xfc, !PT ;  /* 0x0000001310131212 */ /* 0x000fe200078efcff */
[----:B------:R-:W4:Y:S04]  /*34a70*/  LDL.64 R10, [R27] ;  /* 0x000000001b0a7983 */ /* 0x000f280000100a00 */
[----:B------:R3:W4:Y:S01]  /*34a80*/  LDL.64 R16, [R27+0x8] ;  /* 0x000008001b107983 */ /* 0x0007220000100a00 */
[----:B------:R-:W-:Y:S01]  /*34a90*/  LOP3.LUT R5, R8, 0x1ff, R24, 0xf8, !PT ;  /* 0x000001ff08057812 */ /* 0x000fe200078ef818 */
[----:B------:R-:W-:-:S04]  /*34aa0*/  VIADD R24, R26, 0x267 ;  /* 0x000002671a187836 */ /* 0x000fc80000000000 */
[----:B------:R0:W-:Y:S01]  /*34ab0*/  STG.E.64 desc[UR4][R2.64+0xa00], R4 ;  /* 0x000a000402007986 */ /* 0x0001e2000c101b04 */
[----:B------:R-:W-:Y:S01]  /*34ac0*/  @P1 LOP3.LUT R9, R28, R9, RZ, 0xfc, !PT ;  /* 0x000000091c091212 */ /* 0x000fe200078efcff */
[----:B------:R-:W-:-:S04]  /*34ad0*/  VIADD R8, R26, 0x290 ;  /* 0x000002901a087836 */ /* 0x000fc80000000000 */
[----:B------:R-:W-:Y:S01]  /*34ae0*/  IMAD.MOV.U32 R28, RZ, RZ, R9 ;  /* 0x000000ffff1c7224 */ /* 0x000fe200078e0009 */
[C---:B------:R-:W-:Y:S02]  /*34af0*/  LEA.HI R9, R24.reuse, -R25, RZ, 0x1a ;  /* 0x8000001918097211 */ /* 0x040fe400078fd0ff */
[----:B0-----:R-:W-:-:S04]  /*34b00*/  LOP3.LUT R5, R24, 0x27, RZ, 0xc0, !PT ;  /* 0x0000002718057812 */ /* 0x001fc800078ec0ff */
[----:B------:R-:W-:Y:S01]  /*34b10*/  ISETP.GE.U32.AND P3, PT, R5, 0x18, PT ;  /* 0x000000180500780c */ /* 0x000fe20003f66070 */
[----:B------:R-:W-:Y:S01]  /*34b20*/  IMAD R24, R9, 0x8, R0 ;  /* 0x0000000809187824 */ /* 0x000fe200078e0200 */
[----:B------:R-:W-:-:S05]  /*34b30*/  LOP3.LUT R29, R19, 0x1ff, RZ, 0xc0, !PT ;  /* 0x000001ff131d7812 */ /* 0x000fca00078ec0ff */
[----:B------:R0:W-:Y:S01]  /*34b40*/  STG.E.64 desc[UR4][R2.64+0xb00], R28 ;  /* 0x000b001c02007986 */ /* 0x0001e2000c101b04 */
[-CC-:B--2---:R-:W-:Y:S02]  /*34b50*/  SHF.R.U64 R4, R6, R22.reuse, R7.reuse ;  /* 0x0000001606047219 */ /* 0x184fe40000001207 */
[----:B------:R-:W-:Y:S01]  /*34b60*/  SHF.R.U32.HI R6, RZ, R22, R7 ;  /* 0x00000016ff067219 */ /* 0x000fe20000011607 */
[----:B---3--:R-:W-:Y:S01]  /*34b70*/  @P0 IMAD.SHL.U32 R27, R12, 0x2, RZ ;  /* 0x000000020c1b0824 */ /* 0x008fe200078e00ff */
[----:B------:R-:W-:-:S04]  /*34b80*/  @P0 LOP3.LUT R22, R22, 0x3f, RZ, 0x3c, !PT ;  /* 0x0000003f16160812 */ /* 0x000fc800078e3cff */
[----:B------:R-:W-:Y:S02]  /*34b90*/  @P0 SHF.L.U32 R7, R27, R22, RZ ;  /* 0x000000161b070219 */ /* 0x000fe400000006ff */
[----:B------:R-:W-:Y:S02]  /*34ba0*/  @P0 SHF.L.U64.HI R12, R12, 0x1, R13 ;  /* 0x000000010c0c0819 */ /* 0x000fe4000001020d */
[----:B------:R-:W-:Y:S02]  /*34bb0*/  @P0 LOP3.LUT R4, R7, R4, RZ, 0xfc, !PT ;  /* 0x0000000407040212 */ /* 0x000fe400078efcff */
[----:B------:R-:W-:Y:S02]  /*34bc0*/  LOP3.LUT R7, R8, 0x30, RZ, 0xc0, !PT ;  /* 0x0000003008077812 */ /* 0x000fe400078ec0ff */
[----:B------:R-:W-:Y:S02]  /*34bd0*/  @P0 SHF.L.U64.HI R27, R27, R22, R12 ;  /* 0x000000161b1b0219 */ /* 0x000fe4000001020c */
[----:B------:R-:W-:Y:S01]  /*34be0*/  ISETP.GE.U32.AND P1, PT, R7, 0x18, PT ;  /* 0x000000180700780c */ /* 0x000fe20003f26070 */
[----:B------:R-:W2:Y:S01]  /*34bf0*/  LDL.64 R12, [R24] ;  /* 0x00000000180c7983 */ /* 0x000ea20000100a00 */
[----:B------:R-:W-:-:S02]  /*34c00*/  SHF.R.U64 R19, R14, R23, R15 ;  /* 0x000000170e137219 */ /* 0x000fc4000000120f */
[----:B------:R-:W-:Y:S02]  /*34c10*/  SHF.R.U32.HI R22, RZ, R23, R15 ;  /* 0x00000017ff167219 */ /* 0x000fe4000001160f */
[----:B------:R-:W-:Y:S02]  /*34c20*/  LEA.HI R15, R8, -R25, RZ, 0x1a ;  /* 0x80000019080f7211 */ /* 0x000fe400078fd0ff */
[C---:B------:R-:W-:Y:S01]  /*34c30*/  @P2 SHF.L.U64.HI R14, R20.reuse, 0x1, R21 ;  /* 0x00000001140e2819 */ /* 0x040fe20000010215 */
[----:B------:R-:W-:Y:S01]  /*34c40*/  @P2 IMAD.SHL.U32 R21, R20, 0x2, RZ ;  /* 0x0000000214152824 */ /* 0x000fe200078e00ff */
[----:B------:R1:W3:Y:S01]  /*34c50*/  @P3 LDL.64 R8, [R24+0x8] ;  /* 0x0000080018083983 */ /* 0x0002e20000100a00 */
[----:B------:R-:W-:Y:S01]  /*34c60*/  @P2 LOP3.LUT R20, R23, 0x3f, RZ, 0x3c, !PT ;  /* 0x0000003f17142812 */ /* 0x000fe200078e3cff */
[----:B------:R-:W-:-:S03]  /*34c70*/  IMAD R30, R15, 0x8, R0 ;  /* 0x000000080f1e7824 */ /* 0x000fc600078e0200 */
[CC--:B------:R-:W-:Y:S02]  /*34c80*/  @P2 SHF.L.U64.HI R23, R21.reuse, R20.reuse, R14 ;  /* 0x0000001415172219 */ /* 0x0c0fe4000001020e */
[----:B0-----:R-:W-:Y:S01]  /*34c90*/  @P2 SHF.L.U32 R28, R21, R20, RZ ;  /* 0x00000014151c2219 */ /* 0x001fe200000006ff */
[----:B------:R-:W3:Y:S01]  /*34ca0*/  LDL.64 R14, [R30] ;  /* 0x000000001e0e7983 */ /* 0x000ee20000100a00 */
[----:B------:R-:W-:-:S03]  /*34cb0*/  @P0 LOP3.LUT R6, R27, R6, RZ, 0xfc, !PT ;  /* 0x000000061b060212 */ /* 0x000fc600078efcff */
[----:B------:R4:W3:Y:S01]  /*34cc0*/  @P1 LDL.64 R20, [R30+0x8] ;  /* 0x000008001e141983 */ /* 0x0008e20000100a00 */
[----:B------:R-:W-:Y:S01]  /*34cd0*/  LOP3.LUT R29, R6, 0x1ff, RZ, 0xc0, !PT ;  /* 0x000001ff061d7812 */ /* 0x000fe200078ec0ff */
[----:B------:R-:W-:Y:S01]  /*34ce0*/  VIADD R6, R26, 0x2b9 ;  /* 0x000002b91a067836 */ /* 0x000fe20000000000 */
[----:B------:R-:W-:Y:S02]  /*34cf0*/  @P2 LOP3.LUT R22, R23, R22, RZ, 0xfc, !PT ;  /* 0x0000001617162212 */ /* 0x000fe400078efcff */
[----:B------:R-:W-:Y:S02]  /*34d00*/  @P2 LOP3.LUT R19, R28, R19, RZ, 0xfc, !PT ;  /* 0x000000131c132212 */ /* 0x000fe400078efcff */
[----:B------:R-:W-:Y:S02]  /*34d10*/  LEA.HI R31, R6, -R25, RZ, 0x1a ;  /* 0x80000019061f7211 */ /* 0x000fe400078fd0ff */
[----:B------:R-:W-:Y:S01]  /*34d20*/  LOP3.LUT R23, R22, 0x1ff, RZ, 0xc0, !PT ;  /* 0x000001ff16177812 */ /* 0x000fe200078ec0ff */
[----:B------:R-:W-:Y:S01]  /*34d30*/  IMAD.MOV.U32 R22, RZ, RZ, R19 ;  /* 0x000000ffff167224 */ /* 0x000fe200078e0013 */
[----:B------:R-:W-:Y:S01]  /*34d40*/  LOP3.LUT R27, R18, 0x3e, RZ, 0xc0, !PT ;  /* 0x0000003e121b7812 */ /* 0x000fe200078ec0ff */
[----:B-1----:R-:W-:-:S03]  /*34d50*/  IMAD R24, R31, 0x8, R0 ;  /* 0x000000081f187824 */ /* 0x002fc600078e0200 */
[----:B------:R-:W-:Y:S01]  /*34d60*/  IADD3 R19, PT, PT, -R27, 0x40, RZ ;  /* 0x000000401b137810 */ /* 0x000fe20007ffe1ff */
[----:B------:R0:W-:Y:S01]  /*34d70*/  STG.E.64 desc[UR4][R2.64+0xd00], R22 ;  /* 0x000d001602007986 */ /* 0x0001e2000c101b04 */
[----:B------:R-:W-:Y:S02]  /*34d80*/  IMAD.MOV.U32 R28, RZ, RZ, R4 ;  /* 0x000000ffff1c7224 */ /* 0x000fe400078e0004 */
[CC--:B----4-:R-:W-:Y:S02]  /*34d90*/  SHF.L.U64.HI R30, R16.reuse, R19.reuse, R17 ;  /* 0x00000013101e7219 */ /* 0x0d0fe40000010211 */
[----:B------:R-:W-:Y:S01]  /*34da0*/  SHF.L.U32 R17, R16, R19, RZ ;  /* 0x0000001310117219 */ /* 0x000fe200000006ff */
[----:B0-----:R-:W4:Y:S01]  /*34db0*/  LDL.64 R22, [R24] ;  /* 0x0000000018167983 */ /* 0x001f220000100a00 */
[----:B------:R-:W-:Y:S01]  /*34dc0*/  VIADD R16, R26, 0x2e2 ;  /* 0x000002e21a107836 */ /* 0x000fe20000000000 */
[----:B------:R-:W-:Y:S02]  /*34dd0*/  SHF.R.U64 R10, R10, R27, R11 ;  /* 0x0000001b0a0a7219 */ /* 0x000fe4000000120b */
[----:B------:R0:W4:Y:S02]  /*34de0*/  LDL.64 R18, [R24+0x8] ;  /* 0x0000080018127983 */ /* 0x0001240000100a00 */
[----:B------:R-:W-:-:S02]  /*34df0*/  LOP3.LUT R4, R16, 0x22, RZ, 0xc0, !PT ;  /* 0x0000002210047812 */ /* 0x000fc400078ec0ff */
[----:B------:R-:W-:Y:S02]  /*34e00*/  LOP3.LUT R10, R17, R10, RZ, 0xfc, !PT ;  /* 0x0000000a110a7212 */ /* 0x000fe400078efcff */
[----:B------:R-:W-:Y:S02]  /*34e10*/  LEA.HI R17, R16, -R25, RZ, 0x1a ;  /* 0x8000001910117211 */ /* 0x000fe400078fd0ff */
[----:B------:R-:W-:Y:S02]  /*34e20*/  ISETP.GE.U32.AND P2, PT, R4, 0x18, PT ;  /* 0x000000180400780c */ /* 0x000fe40003f46070 */
[----:B------:R-:W-:Y:S01]  /*34e30*/  SHF.R.U32.HI R11, RZ, R27, R11 ;  /* 0x0000001bff0b7219 */ /* 0x000fe2000001160b */
[----:B------:R-:W-:-:S03]  /*34e40*/  IMAD R27, R17, 0x8, R0 ;  /* 0x00000008111b7824 */ /* 0x000fc600078e0200 */
[----:B------:R-:W-:Y:S02]  /*34e50*/  LOP3.LUT R11, R11, 0x1ff, R30, 0xf8, !PT ;  /* 0x000001ff0b0b7812 */ /* 0x000fe400078ef81e */
[----:B------:R-:W4:Y:S04]  /*34e60*/  LDL.64 R16, [R27] ;  /* 0x000000001b107983 */ /* 0x000f280000100a00 */
[----:B------:R1:W-:Y:S04]  /*34e70*/  STG.E.64 desc[UR4][R2.64+0xe00], R10 ;  /* 0x000e000a02007986 */ /* 0x0003e8000c101b04 */
[----:B-1----:R-:W4:Y:S04]  /*34e80*/  @P2 LDL.64 R10, [R27+0x8] ;  /* 0x000008001b0a2983 */ /* 0x002f280000100a00 */
[----:B------:R3:W-:Y:S01]  /*34e90*/  STG.E.64 desc[UR4][R2.64+0xc00], R28 ;  /* 0x000c001c02007986 */ /* 0x0007e2000c101b04 */
[----:B--2---:R-:W-:-:S02]  /*34ea0*/  SHF.R.U64 R12, R12, R5, R13 ;  /* 0x000000050c0c7219 */ /* 0x004fc4000000120d */
[----:B------:R-:W-:Y:S02]  /*34eb0*/  SHF.R.U32.HI R13, RZ, R5, R13 ;  /* 0x00000005ff0d7219 */ /* 0x000fe4000001160d */
[----:B------:R-:W-:Y:S01]  /*34ec0*/  @P3 LOP3.LUT R5, R5, 0x3f, RZ, 0x3c, !PT ;  /* 0x0000003f05053812 */ /* 0x000fe200078e3cff */
[C---:B---3--:R-:W-:Y:S01]  /*34ed0*/  @P3 IMAD.SHL.U32 R28, R8.reuse, 0x2, RZ ;  /* 0x00000002081c3824 */ /* 0x048fe200078e00ff */
[----:B------:R-:W-:-:S04]  /*34ee0*/  @P3 SHF.L.U64.HI R9, R8, 0x1, R9 ;  /* 0x0000000108093819 */ /* 0x000fc80000010209 */
[-C--:B------:R-:W-:Y:S02]  /*34ef0*/  @P3 SHF.L.U64.HI R8, R28, R5.reuse, R9 ;  /* 0x000000051c083219 */ /* 0x080fe40000010209 */
[C---:B------:R-:W-:Y:S01]  /*34f00*/  @P1 SHF.L.U64.HI R9, R20.reuse, 0x1, R21 ;  /* 0x0000000114091819 */ /* 0x040fe20000010215 */
[----:B0-----:R-:W-:Y:S02]  /*34f10*/  @P1 IMAD.SHL.U32 R24, R20, 0x2, RZ ;  /* 0x0000000214181824 */ /* 0x001fe400078e00ff */
[----:B------:R-:W-:Y:S01]  /*34f20*/  VIADD R20, R26, 0x30b ;  /* 0x0000030b1a147836 */ /* 0x000fe20000000000 */
[----:B------:R-:W-:Y:S02]  /*34f30*/  @P3 SHF.L.U32 R29, R28, R5, RZ ;  /* 0x000000051c1d3219 */ /* 0x000fe400000006ff */
[----:B------:R-:W-:Y:S02]  /*34f40*/  SHF.R.U64 R5, R14, R7, R15 ;  /* 0x000000070e057219 */ /* 0x000fe4000000120f */
[----:B------:R-:W-:-:S02]  /*34f50*/  LOP3.LUT R21, R20, 0x2b, RZ, 0xc0, !PT ;  /* 0x0000002b14157812 */ /* 0x000fc400078ec0ff */
[----:B------:R-:W-:Y:S02]  /*34f60*/  SHF.R.U32.HI R14, RZ, R7, R15 ;  /* 0x00000007ff0e7219 */ /* 0x000fe4000001160f */
[----:B------:R-:W-:Y:S02]  /*34f70*/  @P1 LOP3.LUT R7, R7, 0x3f, RZ, 0x3c, !PT ;  /* 0x0000003f07071812 */ /* 0x000fe400078e3cff */
[----:B------:R-:W-:Y:S02]  /*34f80*/  ISETP.GE.U32.AND P0, PT, R21, 0x18, PT ;  /* 0x000000181500780c */ /* 0x000fe40003f06070 */
[----:B------:R-:W-:Y:S02]  /*34f90*/  @P3 LOP3.LUT R13, R8, R13, RZ, 0xfc, !PT ;  /* 0x0000000d080d3212 */ /* 0x000fe400078efcff */
[CC--:B------:R-:W-:Y:S02]  /*34fa0*/  @P1 SHF.L.U64.HI R9, R24.reuse, R7.reuse, R9 ;  /* 0x0000000718091219 */ /* 0x0c0fe40000010209 */
[----:B------:R-:W-:-:S02]  /*34fb0*/  @P1 SHF.L.U32 R8, R24, R7, RZ ;  /* 0x0000000718081219 */ /* 0x000fc400000006ff */
[----:B------:R-:W-:Y:S01]  /*34fc0*/  LEA.HI R15, R20, -R25, RZ, 0x1a ;  /* 0x80000019140f7211 */ /* 0x000fe200078fd0ff */
[----:B------:R-:W-:Y:S01]  /*34fd0*/  VIADD R20, R26, 0x35d ;  /* 0x0000035d1a147836 */ /* 0x000fe20000000000 */
[----:B------:R-:W-:Y:S02]  /*34fe0*/  @P3 LOP3.LUT R12, R29, R12, RZ, 0xfc, !PT ;  /* 0x0000000c1d0c3212 */ /* 0x000fe400078efcff */
[----:B------:R-:W-:Y:S01]  /*34ff0*/  @P1 LOP3.LUT R14, R9, R14, RZ, 0xfc, !PT ;  /* 0x0000000e090e1212 */ /* 0x000fe200078efcff */
[----:B------:R-:W-:Y:S01]  /*35000*/  IMAD R15, R15, 0x8, R0 ;  /* 0x000000080f0f7824 */ /* 0x000fe200078e0200 */
[----:B------:R-:W-:Y:S02]  /*35010*/  LOP3.LUT R13, R13, 0x1ff, RZ, 0xc0, !PT ;  /* 0x000001ff0d0d7812 */ /* 0x000fe400078ec0ff */
[----:B------:R-:W-:Y:S02]  /*35020*/  @P1 LOP3.LUT R5, R8, R5, RZ, 0xfc, !PT ;  /* 0x0000000508051212 */ /* 0x000fe400078efcff */
[----:B------:R-:W-:Y:S01]  /*35030*/  LOP3.LUT R9, R6, 0x39, RZ, 0xc0, !PT ;  /* 0x0000003906097812 */ /* 0x000fe200078ec0ff */
[----:B------:R0:W-:Y:S02]  /*35040*/  STG.E.64 desc[UR4][R2.64+0xf00], R12 ;  /* 0x000f000c02007986 */ /* 0x0001e4000c101b04 */
[----:B------:R-:W-:Y:S01]  /*35050*/  IMAD.MOV.U32 R6, RZ, RZ, R5 ;  /* 0x000000ffff067224 */ /* 0x000fe200078e0005 */
[-CC-:B----4-:R-:W-:Y:S01]  /*35060*/  SHF.R.U64 R30, R22, R9.reuse, R23.reuse ;  /* 0x00000009161e7219 */ /* 0x190fe20000001217 */
[----:B------:R-:W2:Y:S01]  /*35070*/  @P0 LDL.64 R28, [R15+0x8] ;  /* 0x000008000f1c0983 */ /* 0x000ea20000100a00 */
[----:B------:R-:W-:-:S02]  /*35080*/  SHF.R.U32.HI R22, RZ, R9, R23 ;  /* 0x00000009ff167219 */ /* 0x000fc40000011617 */
[----:B------:R-:W-:Y:S02]  /*35090*/  IADD3 R5, PT, PT, -R9, 0x40, RZ ;  /* 0x0000004009057810 */ /* 0x000fe40007ffe1ff */
[----:B------:R-:W3:Y:S01]  /*350a0*/  LDL.64 R8, [R15] ;  /* 0x000000000f087983 */ /* 0x000ee20000100a00 */
[----:B------:R-:W-:Y:S02]  /*350b0*/  LOP3.LUT R7, R14, 0x1ff, RZ, 0xc0, !PT ;  /* 0x000001ff0e077812 */ /* 0x000fe400078ec0ff */
[----:B0-----:R-:W-:-:S03]  /*350c0*/  LEA.HI R13, R20, -R25, RZ, 0x1a ;  /* 0x80000019140d7211 */ /* 0x001fc600078fd0ff */
[----:B------:R0:W-:Y:S02]  /*350d0*/  STG.E.64 desc[UR4][R2.64+0x1000], R6 ;  /* 0x0010000602007986 */ /* 0x0001e4000c101b04 */
[----:B------:R-:W-:Y:S02]  /*350e0*/  IMAD R24, R13, 0x8, R0 ;  /* 0x000000080d187824 */ /* 0x000fe400078e0200 */
[----:B------:R-:W-:Y:S01]  /*350f0*/  VIADD R14, R26, 0x334 ;  /* 0x000003341a0e7836 */ /* 0x000fe20000000000 */
[-C--:B------:R-:W-:Y:S02]  /*35100*/  SHF.L.U32 R31, R18, R5.reuse, RZ ;  /* 0x00000005121f7219 */ /* 0x080fe400000006ff */
[----:B0-----:R-:W4:Y:S02]  /*35110*/  LDL.64 R6, [R24] ;  /* 0x0000000018067983 */ /* 0x001f240000100a00 */
[----:B------:R-:W-:Y:S02]  /*35120*/  LOP3.LUT R23, R14, 0x34, RZ, 0xc0, !PT ;  /* 0x000000340e177812 */ /* 0x000fe400078ec0ff */
[----:B------:R-:W-:-:S02]  /*35130*/  SHF.L.U64.HI R5, R18, R5, R19 ;  /* 0x0000000512057219 */ /* 0x000fc40000010213 */
[----:B------:R2:W4:Y:S01]  /*35140*/  LDL.64 R18, [R24+0x8] ;  /* 0x0000080018127983 */ /* 0x0005220000100a00 */
[----:B------:R-:W-:Y:S02]  /*35150*/  LEA.HI R13, R14, -R25, RZ, 0x1a ;  /* 0x800000190e0d7211 */ /* 0x000fe400078fd0ff */
[----:B------:R-:W-:Y:S02]  /*35160*/  ISETP.GE.U32.AND P3, PT, R23, 0x18, PT ;  /* 0x000000181700780c */ /* 0x000fe40003f66070 */
[----:B------:R-:W-:Y:S02]  /*35170*/  LOP3.LUT R30, R31, R30, RZ, 0xfc, !PT ;  /* 0x0000001e1f1e7212 */ /* 0x000fe400078efcff */
[----:B------:R-:W-:Y:S02]  /*35180*/  LOP3.LUT R31, R22, 0x1ff, R5, 0xf8, !PT ;  /* 0x000001ff161f7812 */ /* 0x000fe400078ef805 */
[-CC-:B------:R-:W-:Y:S02]  /*35190*/  SHF.R.U64 R5, R16, R4.reuse, R17.reuse ;  /* 0x0000000410057219 */ /* 0x180fe40000001211 */
[----:B------:R-:W-:Y:S01]  /*351a0*/  SHF.R.U32.HI R16, RZ, R4, R17 ;  /* 0x00000004ff107219 */ /* 0x000fe20000011611 */
[----:B------:R-:W-:Y:S01]  /*351b0*/  IMAD R17, R13, 0x8, R0 ;  /* 0x000000080d117824 */ /* 0x000fe200078e0200 */
[C---:B------:R-:W-:Y:S01]  /*351c0*/  @P2 SHF.L.U64.HI R11, R10.reuse, 0x1, R11 ;  /* 0x000000010a0b2819 */ /* 0x040fe2000001020b */
[----:B------:R-:W-:Y:S01]  /*351d0*/  @P2 IMAD.SHL.U32 R13, R10, 0x2, RZ ;  /* 0x000000020a0d2824 */ /* 0x000fe200078e00ff */
[----:B------:R-:W-:-:S02]  /*351e0*/  @P2 LOP3.LUT R4, R4, 0x3f, RZ, 0x3c, !PT ;  /* 0x0000003f04042812 */ /* 0x000fc400078e3cff */
[----:B------:R-:W4:Y:S02]  /*351f0*/  LDL.64 R14, [R17] ;  /* 0x00000000110e7983 */ /* 0x000f240000100a00 */
[CC--:B------:R-:W-:Y:S02]  /*35200*/  @P2 SHF.L.U64.HI R11, R13.reuse, R4.reuse, R11 ;  /* 0x000000040d0b2219 */ /* 0x0c0fe4000001020b */
[----:B------:R-:W-:Y:S02]  /*35210*/  @P2 SHF.L.U32 R4, R13, R4, RZ ;  /* 0x000000040d042219 */ /* 0x000fe400000006ff */
[----:B------:R0:W4:Y:S01]  /*35220*/  @P3 LDL.64 R12, [R17+0x8] ;  /* 0x00000800110c3983 */ /* 0x0001220000100a00 */
[----:B------:R-:W-:Y:S02]  /*35230*/  @P2 LOP3.LUT R16, R11, R16, RZ, 0xfc, !PT ;  /* 0x000000100b102212 */ /* 0x000fe400078efcff */
[----:B------:R-:W-:Y:S02]  /*35240*/  @P2 LOP3.LUT R5, R4, R5, RZ, 0xfc, !PT ;  /* 0x0000000504052212 */ /* 0x000fe400078efcff */
[----:B------:R-:W-:Y:S01]  /*35250*/  LOP3.LUT R11, R16, 0x1ff, RZ, 0xc0, !PT ;  /* 0x000001ff100b7812 */ /* 0x000fe200078ec0ff */
[----:B------:R-:W-:-:S02]  /*35260*/  VIADD R16, R26, 0x386 ;  /* 0x000003861a107836 */ /* 0x000fc40000000000 */
[----:B------:R-:W-:-:S03]  /*35270*/  IMAD.MOV.U32 R10, RZ, RZ, R5 ;  /* 0x000000ffff0a7224 */ /* 0x000fc600078e0005 */
[----:B------:R-:W-:Y:S02]  /*35280*/  LOP3.LUT R5, R16, 0x26, RZ, 0xc0, !PT ;  /* 0x0000002610057812 */ /* 0x000fe400078ec0ff */
[----:B------:R-:W-:Y:S02]  /*35290*/  @P0 LOP3.LUT R22, R21, 0x3f, RZ, 0x3c, !PT ;  /* 0x0000003f15160812 */ /* 0x000fe400078e3cff */
[----:B------:R-:W-:Y:S01]  /*352a0*/  ISETP.GE.U32.AND P2, PT, R5, 0x18, PT ;  /* 0x000000180500780c */ /* 0x000fe20003f46070 */
[----:B------:R1:W-:Y:S04]  /*352b0*/  STG.E.64 desc[UR4][R2.64+0x1200], R10 ;  /* 0x0012000a02007986 */ /* 0x0003e8000c101b04 */
[----:B------:R4:W-:Y:S01]  /*352c0*/  STG.E.64 desc[UR4][R2.64+0x1100], R30 ;  /* 0x0011001e02007986 */ /* 0x0009e2000c101b04 */
[C---:B--2---:R-:W-:Y:S01]  /*352d0*/  @P0 SHF.L.U64.HI R24, R28.reuse, 0x1, R29 ;  /* 0x000000011c180819 */ /* 0x044fe2000001021d */
[----:B------:R-:W-:Y:S01]  /*352e0*/  @P0 IMAD.SHL.U32 R29, R28, 0x2, RZ ;  /* 0x000000021c1d0824 */ /* 0x000fe200078e00ff */
[----:B---3--:R-:W-:-:S02]  /*352f0*/  SHF.R.U64 R4, R8, R21, R9 ;  /* 0x0000001508047219 */ /* 0x008fc40000001209 */
[----:B0-----:R-:W-:Y:S02]  /*35300*/  SHF.R.U32.HI R17, RZ, R21, R9 ;  /* 0x00000015ff117219 */ /* 0x001fe40000011609 */
[----:B------:R-:W-:Y:S02]  /*35310*/  LEA.HI R21, R16, -R25, RZ, 0x1a ;  /* 0x8000001910157211 */ /* 0x000fe400078fd0ff */
[----:B------:R-:W-:Y:S02]  /*35320*/  @P0 SHF.L.U64.HI R8, R29, R22, R24 ;  /* 0x000000161d080219 */ /* 0x000fe40000010218 */
[----:B------:R-:W-:Y:S01]  /*35330*/  LOP3.LUT R9, R20, 0x3d, RZ, 0xc0, !PT ;  /* 0x0000003d14097812 */ /* 0x000fe200078ec0ff */
[----:B------:R-:W-:Y:S01]  /*35340*/  IMAD R27, R21, 0x8, R0 ;  /* 0x00000008151b7824 */ /* 0x000fe200078e0200 */
[----:B------:R-:W-:Y:S02]  /*35350*/  @P0 LOP3.LUT R17, R8, R17, RZ, 0xfc, !PT ;  /* 0x0000001108110212 */ /* 0x000fe400078efcff */
[----:B-1----:R-:W-:Y:S01]  /*35360*/  IADD3 R11, PT, PT, -R9, 0x40, RZ ;  /* 0x00000040090b7810 */ /* 0x002fe20007ffe1ff */
[----:B------:R-:W-:Y:S01]  /*35370*/  VIADD R20, R26, 0x3af ;  /* 0x000003af1a147836 */ /* 0x000fe20000000000 */
[----:B----4-:R-:W-:-:S02]  /*35380*/  SHF.R.U64 R6, R6, R9, R7 ;  /* 0x0000000906067219 */ /* 0x010fc40000001207 */
[----:B------:R-:W-:Y:S02]  /*35390*/  SHF.R.U32.HI R7, RZ, R9, R7 ;  /* 0x00000009ff077219 */ /* 0x000fe40000011607 */
[----:B------:R-:W2:Y:S01]  /*353a0*/  @P2 LDL.64 R8, [R27+0x8] ;  /* 0x000008001b082983 */ /* 0x000ea20000100a00 */
[CC--:B------:R-:W-:Y:S02]  /*353b0*/  SHF.L.U64.HI R16, R18.reuse, R11.reuse, R19 ;  /* 0x0000000b12107219 */ /* 0x0c0fe40000010213 */
[----:B------:R-:W-:Y:S02]  /*353c0*/  SHF.L.U32 R18, R18, R11, RZ ;  /* 0x0000000b12127219 */ /* 0x000fe400000006ff */
[----:B------:R-:W3:Y:S01]  /*353d0*/  LDL.64 R10, [R27] ;  /* 0x000000001b0a7983 */ /* 0x000ee20000100a00 */
[----:B------:R-:W-:Y:S02]  /*353e0*/  @P0 SHF.L.U32 R22, R29, R22, RZ ;  /* 0x000000161d160219 */ /* 0x000fe400000006ff */
[----:B------:R-:W-:-:S02]  /*353f0*/  LEA.HI R29, R20, -R25, RZ, 0x1a ;  /* 0x80000019141d7211 */ /* 0x000fc400078fd0ff */
[----:B------:R-:W-:-:S03]  /*35400*/  LOP3.LUT R20, R20, 0x2f, RZ, 0xc0, !PT ;  /* 0x0000002f14147812 */ /* 0x000fc600078ec0ff */
[----:B------:R-:W-:Y:S01]  /*35410*/  IMAD R24, R29, 0x8, R0 ;  /* 0x000000081d187824 */ /* 0x000fe200078e0200 */
[----:B------:R-:W-:Y:S02]  /*35420*/  ISETP.GE.U32.AND P1, PT, R20, 0x18, PT ;  /* 0x000000181400780c */ /* 0x000fe40003f26070 */
[C---:B------:R-:W-:Y:S01]  /*35430*/  @P3 SHF.L.U64.HI R30, R12.reuse, 0x1, R13 ;  /* 0x000000010c1e3819 */ /* 0x040fe2000001020d */
[----:B------:R-:W-:Y:S02]  /*35440*/  @P3 IMAD.SHL.U32 R28, R12, 0x2, RZ ;  /* 0x000000020c1c3824 */ /* 0x000fe400078e00ff */
[----:B------:R-:W4:Y:S01]  /*35450*/  LDL.64 R12, [R24] ;  /* 0x00000000180c7983 */ /* 0x000f220000100a00 */
[-CC-:B------:R-:W-:Y:S02]  /*35460*/  SHF.R.U64 R21, R14, R23.reuse, R15.reuse ;  /* 0x000000170e157219 */ /* 0x180fe4000000120f */
[----:B------:R-:W-:-:S05]  /*35470*/  SHF.R.U32.HI R19, RZ, R23, R15 ;  /* 0x00000017ff137219 */ /* 0x000fca000001160f */
[----:B------:R-:W4:Y:S01]  /*35480*/  @P1 LDL.64 R14, [R24+0x8] ;  /* 0x00000800180e1983 */ /* 0x000f220000100a00 */
[----:B------:R-:W-:-:S04]  /*35490*/  @P3 LOP3.LUT R23, R23, 0x3f, RZ, 0x3c, !PT ;  /* 0x0000003f17173812 */ /* 0x000fc800078e3cff */
[CC--:B------:R-:W-:Y:S02]  /*354a0*/  @P3 SHF.L.U64.HI R30, R28.reuse, R23.reuse, R30 ;  /* 0x000000171c1e3219 */ /* 0x0c0fe4000001021e */
[----:B------:R-:W-:Y:S02]  /*354b0*/  @P3 SHF.L.U32 R28, R28, R23, RZ ;  /* 0x000000171c1c3219 */ /* 0x000fe400000006ff */
[----:B------:R-:W-:Y:S02]  /*354c0*/  @P0 LOP3.LUT R4, R22, R4, RZ, 0xfc, !PT ;  /* 0x0000000416040212 */ /* 0x000fe400078efcff */
[----:B------:R-:W-:Y:S02]  /*354d0*/  @P3 LOP3.LUT R21, R28, R21, RZ, 0xfc, !PT ;  /* 0x000000151c153212 */ /* 0x000fe400078efcff */
[----:B------:R-:W-:Y:S02]  /*354e0*/  @P3 LOP3.LUT R19, R30, R19, RZ, 0xfc, !PT ;  /* 0x000000131e133212 */ /* 0x000fe400078efcff */
[----:B------:R-:W-:Y:S01]  /*354f0*/  LOP3.LUT R6, R18, R6, RZ, 0xfc, !PT ;  /* 0x0000000612067212 */ /* 0x000fe200078efcff */
[----:B------:R-:W-:Y:S01]  /*35500*/  IMAD.MOV.U32 R18, RZ, RZ, R21 ;  /* 0x000000ffff127224 */ /* 0x000fe200078e0015 */
[----:B------:R-:W-:Y:S01]  /*35510*/  LOP3.LUT R7, R7, 0x1ff, R16, 0xf8, !PT ;  /* 0x000001ff07077812 */ /* 0x000fe200078ef810 */
[----:B------:R-:W-:Y:S01]  /*35520*/  IMAD.MOV.U32 R16, RZ, RZ, R4 ;  /* 0x000000ffff107224 */ /* 0x000fe200078e0004 */
[----:B------:R-:W-:Y:S01]  /*35530*/  LOP3.LUT R19, R19, 0x1ff, RZ, 0xc0, !PT ;  /* 0x000001ff13137812 */ /* 0x000fe200078ec0ff */
[----:B------:R-:W-:-:S04]  /*35540*/  VIADD R22, R26, 0x3d8 ;  /* 0x000003d81a167836 */ /* 0x000fc80000000000 */
[----:B------:R-:W-:Y:S01]  /*35550*/  STG.E.64 desc[UR4][R2.64+0x1400], R18 ;  /* 0x0014001202007986 */ /* 0x000fe2000c101b04 */
[----:B------:R-:W-:-:S03]  /*35560*/  LOP3.LUT R17, R17, 0x1ff, RZ, 0xc0, !PT ;  /* 0x000001ff11117812 */ /* 0x000fc600078ec0ff */
[----:B------:R0:W-:Y:S04]  /*35570*/  STG.E.64 desc[UR4][R2.64+0x1500], R6 ;  /* 0x0015000602007986 */ /* 0x0001e8000c101b04 */
[----:B------:R1:W-:Y:S01]  /*35580*/  STG.E.64 desc[UR4][R2.64+0x1300], R16 ;  /* 0x0013001002007986 */ /* 0x0003e2000c101b04 */
[----:B0-----:R-:W-:Y:S01]  /*35590*/  VIADD R6, R26, 0x42a ;  /* 0x0000042a1a067836 */ /* 0x001fe20000000000 */
[C---:B--2---:R-:W-:Y:S01]  /*355a0*/  @P2 SHF.L.U64.HI R4, R8.reuse, 0x1, R9 ;  /* 0x0000000108042819 */ /* 0x044fe20000010209 */
[----:B------:R-:W-:Y:S01]  /*355b0*/  @P2 IMAD.SHL.U32 R21, R8, 0x2, RZ ;  /* 0x0000000208152824 */ /* 0x000fe200078e00ff */
[----:B------:R-:W-:-:S04]  /*355c0*/  @P2 LOP3.LUT R8, R5, 0x3f, RZ, 0x3c, !PT ;  /* 0x0000003f05082812 */ /* 0x000fc800078e3cff */
[CC--:B------:R-:W-:Y:S02]  /*355d0*/  @P2 SHF.L.U32 R9, R21.reuse, R8.reuse, RZ ;  /* 0x0000000815092219 */ /* 0x0c0fe400000006ff */
[----:B------:R-:W-:Y:S01]  /*355e0*/  @P2 SHF.L.U64.HI R8, R21, R8, R4 ;  /* 0x0000000815082219 */ /* 0x000fe20000010204 */
[----:B------:R-:W-:Y:S01]  /*355f0*/  VIADD R4, R26, 0x401 ;  /* 0x000004011a047836 */ /* 0x000fe20000000000 */
[-CC-:B---3--:R-:W-:Y:S02]  /*35600*/  SHF.R.U64 R18, R10, R5.reuse, R11.reuse ;  /* 0x000000050a127219 */ /* 0x188fe4000000120b */
[----:B------:R-:W-:Y:S02]  /*35610*/  SHF.R.U32.HI R23, RZ, R5, R11 ;  /* 0x00000005ff177219 */ /* 0x000fe4000001160b */
[-C--:B------:R-:W-:Y:S02]  /*35620*/  LEA.HI R5, R22, -R25.reuse, RZ, 0x1a ;  /* 0x8000001916057211 */ /* 0x080fe400078fd0ff */
[----:B------:R-:W-:-:S03]  /*35630*/  LEA.HI R7, R4, -R25, RZ, 0x1a ;  /* 0x8000001904077211 */ /* 0x000fc600078fd0ff */
[--C-:B------:R-:W-:Y:S01]  /*35640*/  IMAD R27, R5, 0x8, R0.reuse ;  /* 0x00000008051b7824 */ /* 0x100fe200078e0200 */
[----:B------:R-:W-:Y:S01]  /*35650*/  LOP3.LUT R11, R4, 0x21, RZ, 0xc0, !PT ;  /* 0x00000021040b7812 */ /* 0x000fe200078ec0ff */
[----:B------:R-:W-:Y:S01]  /*35660*/  IMAD R28, R7, 0x8, R0 ;  /* 0x00000008071c7824 */ /* 0x000fe200078e0200 */
[----:B------:R-:W-:Y:S02]  /*35670*/  LOP3.LUT R10, R6, 0x2a, RZ, 0xc0, !PT ;  /* 0x0000002a060a7812 */ /* 0x000fe400078ec0ff */
[----:B------:R-:W2:Y:S01]  /*35680*/  LDL.64 R4, [R27] ;  /* 0x000000001b047983 */ /* 0x000ea20000100a00 */
[----:B------:R-:W-:-:S03]  /*35690*/  ISETP.GE.U32.AND P3, PT, R11, 0x18, PT ;  /* 0x000000180b00780c */ /* 0x000fc60003f66070 */
[----:B-1----:R0:W3:Y:S01]  /*356a0*/  LDL.64 R16, [R27+0x8] ;  /* 0x000008001b107983 */ /* 0x0020e20000100a00 */
[-CC-:B----4-:R-:W-:Y:S02]  /*356b0*/  SHF.R.U64 R21, R12, R20.reuse, R13.reuse ;  /* 0x000000140c157219 */ /* 0x190fe4000000120d */
[----:B------:R-:W-:Y:S02]  /*356c0*/  SHF.R.U32.HI R19, RZ, R20, R13 ;  /* 0x00000014ff137219 */ /* 0x000fe4000001160d */
[----:B------:R-:W-:Y:S02]  /*356d0*/  LEA.HI R13, R6, -R25, RZ, 0x1a ;  /* 0x80000019060d7211 */ /* 0x000fe400078fd0ff */
[----:B------:R-:W-:Y:S01]  /*356e0*/  ISETP.GE.U32.AND P4, PT, R10, 0x18, PT ;  /* 0x000000180a00780c */ /* 0x000fe20003f86070 */
[----:B------:R-:W4:Y:S01]  /*356f0*/  LDL.64 R6, [R28] ;  /* 0x000000001c067983 */ /* 0x000f220000100a00 */
[----:B------:R-:W-:Y:S02]  /*35700*/  @P2 LOP3.LUT R18, R9, R18, RZ, 0xfc, !PT ;  /* 0x0000001209122212 */ /* 0x000fe400078efcff */
[C---:B------:R-:W-:Y:S01]  /*35710*/  @P1 SHF.L.U64.HI R9, R14.reuse, 0x1, R15 ;  /* 0x000000010e091819 */ /* 0x040fe2000001020f */
[----:B------:R-:W-:Y:S01]  /*35720*/  @P1 IMAD.SHL.U32 R14, R14, 0x2, RZ ;  /* 0x000000020e0e1824 */ /* 0x000fe200078e00ff */
[----:B------:R-:W-:Y:S01]  /*35730*/  @P1 LOP3.LUT R15, R20, 0x3f, RZ, 0x3c, !PT ;  /* 0x0000003f140f1812 */ /* 0x000fe200078e3cff */
[----:B------:R-:W-:-:S02]  /*35740*/  IMAD R24, R13, 0x8, R0 ;  /* 0x000000080d187824 */ /* 0x000fc400078e0200 */
[----:B------:R-:W4:Y:S01]  /*35750*/  @P3 LDL.64 R12, [R28+0x8] ;  /* 0x000008001c0c3983 */ /* 0x000f220000100a00 */
[CC--:B------:R-:W-:Y:S02]  /*35760*/  @P1 SHF.L.U64.HI R30, R14.reuse, R15.reuse, R9 ;  /* 0x0000000f0e1e1219 */ /* 0x0c0fe40000010209 */
[----:B------:R-:W-:Y:S02]  /*35770*/  @P1 SHF.L.U32 R20, R14, R15, RZ ;  /* 0x0000000f0e141219 */ /* 0x000fe400000006ff */
[----:B------:R-:W4:Y:S01]  /*35780*/  @P4 LDL.64 R14, [R24+0x8] ;  /* 0x00000800180e4983 */ /* 0x000f220000100a00 */
[----:B------:R-:W-:-:S03]  /*35790*/  @P2 LOP3.LUT R23, R8, R23, RZ, 0xfc, !PT ;  /* 0x0000001708172212 */ /* 0x000fc600078efcff */
[----:B------:R2:W4:Y:S01]  /*357a0*/  LDL.64 R8, [R24] ;  /* 0x0000000018087983 */ /* 0x0005220000100a00 */
[----:B0-----:R-:W-:Y:S02]  /*357b0*/  LOP3.LUT R27, R22, 0x38, RZ, 0xc0, !PT ;  /* 0x00000038161b7812 */ /* 0x001fe400078ec0ff */
[----:B------:R-:W-:Y:S02]  /*357c0*/  @P1 LOP3.LUT R21, R20, R21, RZ, 0xfc, !PT ;  /* 0x0000001514151212 */ /* 0x000fe400078efcff */
[----:B------:R-:W-:Y:S01]  /*357d0*/  @P1 LOP3.LUT R19, R30, R19, RZ, 0xfc, !PT ;  /* 0x000000131e131212 */ /* 0x000fe200078efcff */
[----:B------:R-:W-:Y:S01]  /*357e0*/  IMAD.MOV.U32 R22, RZ, RZ, R18 ;  /* 0x000000ffff167224 */ /* 0x000fe200078e0012 */
[----:B------:R-:W-:Y:S01]  /*357f0*/  IADD3 R29, PT, PT, -R27, 0x40, RZ ;  /* 0x000000401b1d7810 */ /* 0x000fe20007ffe1ff */
[----:B------:R-:W-:Y:S01]  /*35800*/  IMAD.MOV.U32 R18, RZ, RZ, R21 ;  /* 0x000000ffff127224 */ /* 0x000fe200078e0015 */
[----:B------:R-:W-:Y:S01]  /*35810*/  LOP3.LUT R19, R19, 0x1ff, RZ, 0xc0, !PT ;  /* 0x000001ff13137812 */ /* 0x000fe200078ec0ff */
[----:B------:R-:W-:Y:S01]  /*35820*/  VIADD R20, R26, 0x453 ;  /* 0x000004531a147836 */ /* 0x000fe20000000000 */
[----:B------:R-:W-:-:S03]  /*35830*/  LOP3.LUT R23, R23, 0x1ff, RZ, 0xc0, !PT ;  /* 0x000001ff17177812 */ /* 0x000fc600078ec0ff */
[----:B------:R0:W-:Y:S04]  /*35840*/  STG.E.64 desc[UR4][R2.64+0x1700], R18 ;  /* 0x0017001202007986 */ /* 0x0001e8000c101b04 */
[----:B------:R1:W-:Y:S01]  /*35850*/  STG.E.64 desc[UR4][R2.64+0x1600], R22 ;  /* 0x0016001602007986 */ /* 0x0003e2000c101b04 */
[-CC-:B--2---:R-:W-:Y:S02]  /*35860*/  SHF.R.U64 R24, R4, R27.reuse, R5.reuse ;  /* 0x0000001b04187219 */ /* 0x184fe40000001205 */
[----:B------:R-:W-:Y:S02]  /*35870*/  SHF.R.U32.HI R4, RZ, R27, R5 ;  /* 0x0000001bff047219 */ /* 0x000fe40000011605 */
[CC--:B---3--:R-:W-:Y:S02]  /*35880*/  SHF.L.U32 R21, R16.reuse, R29.reuse, RZ ;  /* 0x0000001d10157219 */ /* 0x0c8fe400000006ff */
[----:B------:R-:W-:-:S02]  /*35890*/  SHF.L.U64.HI R5, R16, R29, R17 ;  /* 0x0000001d10057219 */ /* 0x000fc40000010211 */
[----:B0-----:R-:W-:Y:S02]  /*358a0*/  LOP3.LUT R18, R21, R24, RZ, 0xfc, !PT ;  /* 0x0000001815127212 */ /* 0x001fe400078efcff */
[----:B------:R-:W-:Y:S02]  /*358b0*/  LEA.HI R21, R20, -R25, RZ, 0x1a ;  /* 0x8000001914157211 */ /* 0x000fe400078fd0ff */
[-CC-:B----4-:R-:W-:Y:S02]  /*358c0*/  SHF.R.U64 R6, R6, R11.reuse, R7.reuse ;  /* 0x0000000b06067219 */ /* 0x190fe40000001207 */
[----:B------:R-:W-:Y:S01]  /*358d0*/  SHF.R.U32.HI R17, RZ, R11, R7 ;  /* 0x0000000bff117219 */ /* 0x000fe20000011607 */
[----:B------:R-:W-:Y:S01]  /*358e0*/  VIADD R7, R26, 0x47c ;  /* 0x0000047c1a077836 */ /* 0x000fe20000000000 */
[----:B------:R-:W-:Y:S01]  /*358f0*/  LOP3.LUT R16, R20, 0x33, RZ, 0xc0, !PT ;  /* 0x0000003314107812 */ /* 0x000fe200078ec0ff */
[----:B-1----:R-:W-:-:S03]  /*35900*/  IMAD R22, R21, 0x8, R0 ;  /* 0x0000000815167824 */ /* 0x002fc600078e0200 */
[----:B------:R-:W-:Y:S02]  /*35910*/  LEA.HI R23, R7, -R25, RZ, 0x1a ;  /* 0x8000001907177211 */ /* 0x000fe400078fd0ff */
[----:B------:R-:W-:Y:S01]  /*35920*/  ISETP.GE.U32.AND P0, PT, R16, 0x18, PT ;  /* 0x000000181000780c */ /* 0x000fe20003f06070 */
[C---:B------:R-:W-:Y:S01]  /*35930*/  @P3 IMAD.SHL.U32 R24, R12.reuse, 0x2, RZ ;  /* 0x000000020c183824 */ /* 0x040fe200078e00ff */
[----:B------:R-:W-:Y:S01]  /*35940*/  @P3 SHF.L.U64.HI R19, R12, 0x1, R13 ;  /* 0x000000010c133819 */ /* 0x000fe2000001020d */
[----:B------:R-:W-:Y:S01]  /*35950*/  IMAD R23, R23, 0x8, R0 ;  /* 0x0000000817177824 */ /* 0x000fe200078e0200 */
[----:B------:R-:W2:Y:S01]  /*35960*/  LDL.64 R12, [R22] ;  /* 0x00000000160c7983 */ /* 0x000ea20000100a00 */
[C---:B------:R-:W-:Y:S01]  /*35970*/  @P4 SHF.L.U64.HI R15, R14.reuse, 0x1, R15 ;  /* 0x000000010e0f4819 */ /* 0x040fe2000001020f */
[----:B------:R-:W-:Y:S01]  /*35980*/  @P4 IMAD.SHL.U32 R14, R14, 0x2, RZ ;  /* 0x000000020e0e4824 */ /* 0x000fe200078e00ff */
[----:B------:R-:W-:Y:S02]  /*35990*/  @P3 LOP3.LUT R27, R11, 0x3f, RZ, 0x3c, !PT ;  /* 0x0000003f0b1b3812 */ /* 0x000fe400078e3cff */
[----:B------:R-:W-:-:S02]  /*359a0*/  @P4 LOP3.LUT R11, R10, 0x3f, RZ, 0x3c, !PT ;  /* 0x0000003f0a0b4812 */ /* 0x000fc400078e3cff */
[-CC-:B------:R-:W-:Y:S02]  /*359b0*/  SHF.R.U64 R20, R8, R10.reuse, R9.reuse ;  /* 0x0000000a08147219 */ /* 0x180fe40000001209 */
[----:B------:R-:W-:Y:S02]  /*359c0*/  SHF.R.U32.HI R21, RZ, R10, R9 ;  /* 0x0000000aff157219 */ /* 0x000fe40000011609 */
[----:B------:R-:W3:Y:S01]  /*359d0*/  LDL.64 R8, [R23] ;  /* 0x0000000017087983 */ /* 0x000ee20000100a00 */
[CC--:B------:R-:W-:Y:S02]  /*359e0*/  @P3 SHF.L.U64.HI R28, R24.reuse, R27.reuse, R19 ;  /* 0x0000001b181c3219 */ /* 0x0c0fe40000010213 */
[----:B------:R-:W-:Y:S02]  /*359f0*/  @P3 SHF.L.U32 R27, R24, R27, RZ ;  /* 0x0000001b181b3219 */ /* 0x000fe400000006ff */
[CC--:B------:R-:W-:Y:S02]  /*35a00*/  @P4 SHF.L.U64.HI R24, R14.reuse, R11.reuse, R15 ;  /* 0x0000000b0e184219 */ /* 0x0c0fe4000001020f */
[----:B------:R-:W-:-:S02]  /*35a10*/  @P4 SHF.L.U32 R29, R14, R11, RZ ;  /* 0x0000000b0e1d4219 */ /* 0x000fc400000006ff */
[----:B------:R0:W4:Y:S04]  /*35a20*/  LDL.64 R10, [R23+0x8] ;  /* 0x00000800170a7983 */ /* 0x0001280000100a00 */
[----:B------:R3:W4:Y:S01]  /*35a30*/  @P0 LDL.64 R14, [R22+0x8] ;  /* 0x00000800160e0983 */ /* 0x0007220000100a00 */
[----:B------:R-:W-:Y:S02]  /*35a40*/  @P3 LOP3.LUT R6, R27, R6, RZ, 0xfc, !PT ;  /* 0x000000061b063212 */ /* 0x000fe400078efcff */
[----:B------:R-:W-:Y:S02]  /*35a50*/  @P3 LOP3.LUT R17, R28, R17, RZ, 0xfc, !PT ;  /* 0x000000111c113212 */ /* 0x000fe400078efcff */
[----:B------:R-:W-:Y:S01]  /*35a60*/  LOP3.LUT R19, R4, 0x1ff, R5, 0xf8, !PT ;  /* 0x000001ff04137812 */ /* 0x000fe200078ef805 */
[----:B------:R-:W-:Y:S01]  /*35a70*/  IMAD.MOV.U32 R4, RZ, RZ, R6 ;  /* 0x000000ffff047224 */ /* 0x000fe200078e0006 */
[----:B------:R-:W-:Y:S01]  /*35a80*/  @P4 LOP3.LUT R21, R24, R21, RZ, 0xfc, !PT ;  /* 0x0000001518154212 */ /* 0x000fe200078efcff */
[C---:B------:R-:W-:Y:S01]  /*35a90*/  VIADD R24, R26.reuse, 0x4a5 ;  /* 0x000004a51a187836 */ /* 0x040fe20000000000 */
[----:B------:R-:W-:Y:S01]  /*35aa0*/  LOP3.LUT R5, R17, 0x1ff, RZ, 0xc0, !PT ;  /* 0x000001ff11057812 */ /* 0x000fe200078ec0ff */
[----:B------:R-:W-:-:S04]  /*35ab0*/  VIADD R30, R26, 0x4ce ;  /* 0x000004ce1a1e7836 */ /* 0x000fc80000000000 */
[----:B------:R1:W-:Y:S01]  /*35ac0*/  STG.E.64 desc[UR4][R2.64+0x1900], R4 ;  /* 0x0019000402007986 */ /* 0x0003e2000c101b04 */
[----:B------:R-:W-:Y:S01]  /*35ad0*/  @P4 LOP3.LUT R20, R29, R20, RZ, 0xfc, !PT ;  /* 0x000000141d144212 */ /* 0x000fe200078efcff */
[----:B------:R-:W-:Y:S01]  /*35ae0*/  VIADD R26, R26, 0x4f7 ;  /* 0x000004f71a1a7836 */ /* 0x000fe20000000000 */
[----:B------:R-:W-:Y:S02]  /*35af0*/  LOP3.LUT R21, R21, 0x1ff, RZ, 0xc0, !PT ;  /* 0x000001ff15157812 */ /* 0x000fe400078ec0ff */
[----:B------:R-:W-:Y:S02]  /*35b00*/  LOP3.LUT R6, R30, 0x2e, RZ, 0xc0, !PT ;  /* 0x0000002e1e067812 */ /* 0x000fe400078ec0ff */
[C---:B------:R-:W-:Y:S02]  /*35b10*/  LEA.HI R17, R24.reuse, -R25, RZ, 0x1a ;  /* 0x8000001918117211 */ /* 0x040fe400078fd0ff */
[----:B-1----:R-:W-:-:S04]  /*35b20*/  LOP3.LUT R4, R24, 0x25, RZ, 0xc0, !PT ;  /* 0x0000002518047812 */ /* 0x002fc800078ec0ff */
[----:B------:R-:W-:Y:S01]  /*35b30*/  ISETP.GE.U32.AND P1, PT, R4, 0x18, PT ;  /* 0x000000180400780c */ /* 0x000fe20003f26070 */
[----:B------:R-:W-:Y:S01]  /*35b40*/  STG.E.64 desc[UR4][R2.64+0x1a00], R20 ;  /* 0x001a001402007986 */ /* 0x000fe2000c101b04 */
[----:B------:R-:W-:Y:S02]  /*35b50*/  ISETP.GE.U32.AND P2, PT, R6, 0x18, PT ;  /* 0x000000180600780c */ /* 0x000fe40003f46070 */
[----:B------:R-:W-:Y:S01]  /*35b60*/  LOP3.LUT R24, R26, 0x37, RZ, 0xc0, !PT ;  /* 0x000000371a187812 */ /* 0x000fe200078ec0ff */
[----:B------:R-:W-:Y:S01]  /*35b70*/  IMAD R28, R17, 0x8, R0 ;  /* 0x00000008111c7824 */ /* 0x000fe200078e0200 */
[----:B------:R-:W-:Y:S02]  /*35b80*/  LEA.HI R27, R30, -R25, RZ, 0x1a ;  /* 0x800000191e1b7211 */ /* 0x000fe400078fd0ff */
[----:B------:R-:W-:-:S03]  /*35b90*/  ISETP.NE.AND P3, PT, R24, 0x17, PT ;  /* 0x000000171800780c */ /* 0x000fc60003f65270 */
[----:B------:R-:W-:Y:S01]  /*35ba0*/  IMAD R27, R27, 0x8, R0 ;  /* 0x000000081b1b7824 */ /* 0x000fe200078e0200 */
[----:B------:R1:W-:Y:S01]  /*35bb0*/  STG.E.64 desc[UR4][R2.64+0x1800], R18 ;  /* 0x0018001202007986 */ /* 0x0003e2000c101b04 */
[----:B------:R-:W-:-:S08]  /*35bc0*/  LEA.HI R25, R26, -R25, RZ, 0x1a ;  /* 0x800000191a197211 */ /* 0x000fd000078fd0ff */
[----:B------:R-:W-:Y:S01]  /*35bd0*/  @P3 IMAD R26, R25, 0x8, R0 ;  /* 0x00000008191a3824 */ /* 0x000fe200078e0200 */
[----:B-1----:R-:W-:Y:S02]  /*35be0*/  @P0 LOP3.LUT R19, R16, 0x3f, RZ, 0x3c, !PT ;  /* 0x0000003f10130812 */ /* 0x002fe400078e3cff */
[-CC-:B--2---:R-:W-:Y:S02]  /*35bf0*/  SHF.R.U64 R5, R12, R16.reuse, R13.reuse ;  /* 0x000000100c057219 */ /* 0x184fe4000000120d */
[----:B------:R-:W-:Y:S02]  /*35c00*/  SHF.R.U32.HI R21, RZ, R16, R13 ;  /* 0x00000010ff157219 */ /* 0x000fe4000001160d */
[----:B------:R-:W-:-:S04]  /*35c10*/  LOP3.LUT R13, R7, 0x3c, RZ, 0xc0, !PT ;  /* 0x0000003c070d7812 */ /* 0x000fc800078ec0ff */
[----:B0-----:R-:W-:Y:S02]  /*35c20*/  IADD3 R23, PT, PT, -R13, 0x40, RZ ;  /* 0x000000400d177810 */ /* 0x001fe40007ffe1ff */
[-CC-:B---3--:R-:W-:Y:S02]  /*35c30*/  SHF.R.U64 R22, R8, R13.reuse, R9.reuse ;  /* 0x0000000d08167219 */ /* 0x188fe40000001209 */
[----:B------:R-:W-:Y:S02]  /*35c40*/  SHF.R.U32.HI R7, RZ, R13, R9 ;  /* 0x0000000dff077219 */ /* 0x000fe40000011609 */
[----:B------:R-:W2:Y:S04]  /*35c50*/  @P1 LDL.64 R8, [R28+0x8] ;  /* 0x000008001c081983 */ /* 0x000ea80000100a00 */
[----:B------:R0:W3:Y:S01]  /*35c60*/  LDL.64 R12, [R28] ;  /* 0x000000001c0c7983 */ /* 0x0000e20000100a00 */
[----:B----4-:R-:W-:-:S02]  /*35c70*/  SHF.L.U64.HI R20, R10, R23, R11 ;  /* 0x000000170a147219 */ /* 0x010fc4000001020b */
[----:B------:R-:W-:Y:S01]  /*35c80*/  SHF.L.U32 R23, R10, R23, RZ ;  /* 0x000000170a177219 */ /* 0x000fe200000006ff */
[C---:B------:R-:W-:Y:S01]  /*35c90*/  @P0 IMAD.SHL.U32 R18, R14.reuse, 0x2, RZ ;  /* 0x000000020e120824 */ /* 0x040fe200078e00ff */
[----:B------:R-:W-:Y:S01]  /*35ca0*/  @P0 SHF.L.U64.HI R17, R14, 0x1, R15 ;  /* 0x000000010e110819 */ /* 0x000fe2000001020f */
[----:B------:R-:W4:Y:S03]  /*35cb0*/  @P2 LDL.64 R10, [R27+0x8] ;  /* 0x000008001b0a2983 */ /* 0x000f260000100a00 */
[CC--:B------:R-:W-:Y:S01]  /*35cc0*/  @P0 SHF.L.U64.HI R16, R18.reuse, R19.reuse, R17 ;  /* 0x0000001312100219 */ /* 0x0c0fe20000010211 */
[----:B------:R-:W4:Y:S01]  /*35cd0*/  LDL.64 R14, [R27] ;  /* 0x000000001b0e7983 */ /* 0x000f220000100a00 */
[----:B0-----:R-:W-:Y:S02]  /*35ce0*/  @P0 SHF.L.U32 R28, R18, R19, RZ ;  /* 0x00000013121c0219 */ /* 0x001fe400000006ff */
[----:B------:R-:W-:Y:S01]  /*35cf0*/  @P0 LOP3.LUT R21, R16, R21, RZ, 0xfc, !PT ;  /* 0x0000001510150212 */ /* 0x000fe200078efcff */
[----:B------:R-:W4:Y:S04]  /*35d00*/  @P3 LDL.64 R18, [R26+0x8] ;  /* 0x000008001a123983 */ /* 0x000f280000100a00 */
[----:B------:R-:W4:Y:S01]  /*35d10*/  @P3 LDL.64 R16, [R26] ;  /* 0x000000001a103983 */ /* 0x000f220000100a00 */
[----:B------:R-:W-:-:S02]  /*35d20*/  @P0 LOP3.LUT R5, R28, R5, RZ, 0xfc, !PT ;  /* 0x000000051c050212 */ /* 0x000fc400078efcff */
[----:B------:R-:W-:Y:S02]  /*35d30*/  LOP3.LUT R22, R23, R22, RZ, 0xfc, !PT ;  /* 0x0000001617167212 */ /* 0x000fe400078efcff */
[----:B------:R-:W-:Y:S01]  /*35d40*/  LOP3.LUT R23, R7, 0x1ff, R20, 0xf8, !PT ;  /* 0x000001ff07177812 */ /* 0x000fe200078ef814 */
[----:B------:R-:W-:Y:S01]  /*35d50*/  IMAD.MOV.U32 R20, RZ, RZ, R5 ;  /* 0x000000ffff147224 */ /* 0x000fe200078e0005 */
[----:B------:R-:W-:Y:S02]  /*35d60*/  @P1 LOP3.LUT R5, R4, 0x3f, RZ, 0x3c, !PT ;  /* 0x0000003f04051812 */ /* 0x000fe400078e3cff */
[----:B------:R-:W-:Y:S01]  /*35d70*/  LOP3.LUT R21, R21, 0x1ff, RZ, 0xc0, !PT ;  /* 0x000001ff15157812 */ /* 0x000fe200078ec0ff */
[----:B------:R0:W-:Y:S04]  /*35d80*/  STG.E.64 desc[UR4][R2.64+0x1c00], R22 ;  /* 0x001c001602007986 */ /* 0x0001e8000c101b04 */
[----:B------:R0:W-:Y:S01]  /*35d90*/  STG.E.64 desc[UR4][R2.64+0x1b00], R20 ;  /* 0x001b001402007986 */ /* 0x0001e2000c101b04 */
[C---:B--2---:R-:W-:Y:S01]  /*35da0*/  @P1 IMAD.SHL.U32 R28, R8.reuse, 0x2, RZ ;  /* 0x00000002081c1824 */ /* 0x044fe200078e00ff */
[----:B------:R-:W-:-:S02]  /*35db0*/  @P1 SHF.L.U64.HI R7, R8, 0x1, R9 ;  /* 0x0000000108071819 */ /* 0x000fc40000010209 */
[-CC-:B---3--:R-:W-:Y:S02]  /*35dc0*/  SHF.R.U64 R8, R12, R4.reuse, R13.reuse ;  /* 0x000000040c087219 */ /* 0x188fe4000000120d */
[----:B------:R-:W-:Y:S02]  /*35dd0*/  SHF.R.U32.HI R4, RZ, R4, R13 ;  /* 0x00000004ff047219 */ /* 0x000fe4000001160d */
[CC--:B------:R-:W-:Y:S02]  /*35de0*/  @P1 SHF.L.U64.HI R13, R28.reuse, R5.reuse, R7 ;  /* 0x000000051c0d1219 */ /* 0x0c0fe40000010207 */
[----:B------:R-:W-:Y:S01]  /*35df0*/  @P1 SHF.L.U32 R9, R28, R5, RZ ;  /* 0x000000051c091219 */ /* 0x000fe200000006ff */
[C---:B----4-:R-:W-:Y:S01]  /*35e00*/  @P2 IMAD.SHL.U32 R12, R10.reuse, 0x2, RZ ;  /* 0x000000020a0c2824 */ /* 0x050fe200078e00ff */
[----:B------:R-:W-:Y:S02]  /*35e10*/  @P2 SHF.L.U64.HI R7, R10, 0x1, R11 ;  /* 0x000000010a072819 */ /* 0x000fe4000001020b */
[----:B------:R-:W-:-:S02]  /*35e20*/  @P2 LOP3.LUT R5, R6, 0x3f, RZ, 0x3c, !PT ;  /* 0x0000003f06052812 */ /* 0x000fc400078e3cff */
[-C--:B------:R-:W-:Y:S02]  /*35e30*/  SHF.R.U32.HI R10, RZ, R6.reuse, R15 ;  /* 0x00000006ff0a7219 */ /* 0x080fe4000001160f */
[-C--:B------:R-:W-:Y:S02]  /*35e40*/  @P2 SHF.L.U64.HI R7, R12, R5.reuse, R7 ;  /* 0x000000050c072219 */ /* 0x080fe40000010207 */
[----:B------:R-:W-:Y:S02]  /*35e50*/  SHF.R.U64 R15, R14, R6, R15 ;  /* 0x000000060e0f7219 */ /* 0x000fe4000000120f */
[----:B------:R-:W-:Y:S02]  /*35e60*/  @P2 SHF.L.U32 R12, R12, R5, RZ ;  /* 0x000000050c0c2219 */ /* 0x000fe400000006ff */
[----:B------:R-:W-:Y:S02]  /*35e70*/  @P3 IADD3 R5, PT, PT, -R24, 0x40, RZ ;  /* 0x0000004018053810 */ /* 0x000fe40007ffe1ff */
[----:B------:R-:W-:-:S02]  /*35e80*/  @P1 LOP3.LUT R4, R13, R4, RZ, 0xfc, !PT ;  /* 0x000000040d041212 */ /* 0x000fc400078efcff */
[----:B------:R-:W-:Y:S02]  /*35e90*/  @P2 LOP3.LUT R10, R7, R10, RZ, 0xfc, !PT ;  /* 0x0000000a070a2212 */ /* 0x000fe400078efcff */
[-CC-:B------:R-:W-:Y:S02]  /*35ea0*/  @P3 SHF.R.U64 R11, R16, R24.reuse, R17.reuse ;  /* 0x00000018100b3219 */ /* 0x180fe40000001211 */
[----:B------:R-:W-:Y:S02]  /*35eb0*/  @P2 LOP3.LUT R15, R12, R15, RZ, 0xfc, !PT ;  /* 0x0000000f0c0f2212 */ /* 0x000fe400078efcff */
[----:B------:R-:W-:Y:S02]  /*35ec0*/  @P3 SHF.R.U32.HI R16, RZ, R24, R17 ;  /* 0x00000018ff103219 */ /* 0x000fe40000011611 */
[CC--:B------:R-:W-:Y:S02]  /*35ed0*/  @P3 SHF.L.U64.HI R7, R18.reuse, R5.reuse, R19 ;  /* 0x0000000512073219 */ /* 0x0c0fe40000010213 */
[----:B------:R-:W-:-:S02]  /*35ee0*/  @P3 SHF.L.U32 R6, R18, R5, RZ ;  /* 0x0000000512063219 */ /* 0x000fc400000006ff */
[----:B------:R-:W-:Y:S02]  /*35ef0*/  @P1 LOP3.LUT R8, R9, R8, RZ, 0xfc, !PT ;  /* 0x0000000809081212 */ /* 0x000fe400078efcff */
[----:B------:R-:W-:Y:S01]  /*35f00*/  LOP3.LUT R9, R4, 0x1ff, RZ, 0xc0, !PT ;  /* 0x000001ff04097812 */ /* 0x000fe200078ec0ff */
[----:B------:R-:W-:Y:S01]  /*35f10*/  IMAD.MOV.U32 R4, RZ, RZ, R15 ;  /* 0x000000ffff047224 */ /* 0x000fe200078e000f */
        /* <DEDUP_REMOVED lines=8> */
[----:B0-----:R-:W2:Y:S02]  /*35fa0*/  LDL.64 R4, [R25] ;  /* 0x0000000019047983 */ /* 0x001ea40000100a00 */
[--C-:B--2---:R-:W-:Y:S02]  /*35fb0*/  SHF.R.U64 R4, R4, 0x17, R5.reuse ;  /* 0x0000001704047819 */ /* 0x104fe40000001205 */
[----:B------:R-:W-:-:S05]  /*35fc0*/  SHF.R.U32.HI R5, RZ, 0x17, R5 ;  /* 0x00000017ff057819 */ /* 0x000fca0000011605 */
[----:B------:R-:W-:Y:S01]  /*35fd0*/  STG.E.64 desc[UR4][R2.64+0x1f00], R4 ;  /* 0x001f000402007986 */ /* 0x000fe2000c101b04 */
[----:B------:R-:W-:Y:S05]  /*35fe0*/  EXIT ;  /* 0x000000000000794d */ /* 0x000fea0003800000 */
.L_x_51:
[----:B------:R-:W0:Y:S02]  /*35ff0*/  S2R R6, SR_TID.X ;  /* 0x0000000000067919 */ /* 0x000e240000002100 */
[----:B0-----:R-:W-:-:S04]  /*36000*/  IMAD R20, R6, 0x14, RZ ;  /* 0x0000001406147824 */ /* 0x001fc800078e02ff */
[----:B------:R-:W-:-:S05]  /*36010*/  IMAD.WIDE.U32 R28, R20, 0x8, R4 ;  /* 0x00000008141c7825 */ /* 0x000fca00078e0004 */
[----:B------:R-:W2:Y:S04]  /*36020*/  LDG.E.64.CONSTANT R4, desc[UR4][R28.64] ;  /* 0x000000041c047981 */ /* 0x000ea8000c1e9b00 */
[----:B------:R-:W3:Y:S01]  /*36030*/  LDG.E.64.CONSTANT R14, desc[UR4][R28.64+0x8] ;  /* 0x000008041c0e7981 */ /* 0x000ee2000c1e9b00 */
[----:B------:R-:W-:-:S03]  /*36040*/  VIADD R7, R24, -UR6 ;  /* 0x8000000618077c36 */ /* 0x000fc60008000000 */
        /* <DEDUP_REMOVED lines=10> */
[----:B0-----:R-:W2:Y:S04]  /*360f0*/  LDG.E.64.CONSTANT R4, desc[UR4][R28.64+0x48] ;  /* 0x000048041c047981 */ /* 0x001ea8000c1e9b00 */
[----:B-1----:R-:W3:Y:S04]  /*36100*/  LDG.E.64.CONSTANT R14, desc[UR4][R28.64+0x50] ;  /* 0x000050041c0e7981 */ /* 0x002ee8000c1e9b00 */
[----:B----4-:R0:W-:Y:S04]  /*36110*/  STL.64 [R7+0x10], R18 ;  /* 0x0000101207007387 */ /* 0x0101e80000100a00 */
[----:B-----5:R1:W-:Y:S04]  /*36120*/  STL.64 [R7+0x18], R8 ;  /* 0x0000180807007387 */ /* 0x0203e80000100a00 */
[----:B------:R4:W-:Y:S04]  /*36130*/  STL.64 [R7+0x20], R10 ;  /* 0x0000200a07007387 */ /* 0x0009e80000100a00 */
[----:B0-----:R-:W5:Y:S04]  /*36140*/  LDG.E.64.CONSTANT R18, desc[UR4][R28.64+0x58] ;  /* 0x000058041c127981 */ /* 0x001f68000c1e9b00 */
[----:B------:R0:W-:Y:S04]  /*36150*/  STL.64 [R7+0x28], R12 ;  /* 0x0000280c07007387 */ /* 0x0001e80000100a00 */
[----:B------:R0:W-:Y:S04]  /*36160*/  STL.64 [R7+0x30], R16 ;  /* 0x0000301007007387 */ /* 0x0001e80000100a00 */
[----:B------:R0:W-:Y:S04]  /*36170*/  STL.64 [R7+0x38], R22 ;  /* 0x0000381607007387 */ /* 0x0001e80000100a00 */
[----:B------:R0:W-:Y:S04]  /*36180*/  STL.64 [R7+0x40], R24 ;  /* 0x0000401807007387 */ /* 0x0001e80000100a00 */
[----:B-1----:R-:W5:Y:S04]  /*36190*/  LDG.E.64.CONSTANT R8, desc[UR4][R28.64+0x70] ;  /* 0x000070041c087981 */ /* 0x002f68000c1e9b00 */
[----:B----4-:R-:W4:Y:S04]  /*361a0*/  LDG.E.64.CONSTANT R10, desc[UR4][R28.64+0x78] ;  /* 0x000078041c0a7981 */ /* 0x010f28000c1e9b00 */
[----:B0-----:R-:W4:Y:S04]  /*361b0*/  LDG.E.64.CONSTANT R12, desc[UR4][R28.64+0x80] ;  /* 0x000080041c0c7981 */ /* 0x001f28000c1e9b00 */
[----:B------:R-:W4:Y:S04]  /*361c0*/  LDG.E.64.CONSTANT R16, desc[UR4][R28.64+0x90] ;  /* 0x000090041c107981 */ /* 0x000f28000c1e9b00 */
[----:B------:R-:W4:Y:S04]  /*361d0*/  LDG.E.64.CONSTANT R22, desc[UR4][R28.64+0x98] ;  /* 0x000098041c167981 */ /* 0x000f28000c1e9b00 */
[----:B------:R-:W4:Y:S04]  /*361e0*/  LDG.E.64.CONSTANT R24, desc[UR4][R28.64+0xa0] ;  /* 0x0000a0041c187981 */ /* 0x000f28000c1e9b00 */
[----:B--2---:R0:W-:Y:S04]  /*361f0*/  STL.64 [R7+0x48], R4 ;  /* 0x0000480407007387 */ /* 0x0041e80000100a00 */
[----:B---3--:R1:W-:Y:S04]  /*36200*/  STL.64 [R7+0x50], R14 ;  /* 0x0000500e07007387 */ /* 0x0083e80000100a00 */
[----:B0-----:R-:W2:Y:S04]  /*36210*/  LDG.E.64.CONSTANT R4, desc[UR4][R28.64+0x68] ;  /* 0x000068041c047981 */ /* 0x001ea8000c1e9b00 */
[----:B-1----:R-:W3:Y:S01]  /*36220*/  LDG.E.64.CONSTANT R14, desc[UR4][R28.64+0x88] ;  /* 0x000088041c0e7981 */ /* 0x002ee2000c1e9b00 */
[----:B------:R-:W-:-:S05]  /*36230*/  IMAD R0, R6, 0x500, RZ ;  /* 0x0000050006007824 */ /* 0x000fca00078e02ff */
[----:B------:R-:W-:Y:S01]  /*36240*/  LEA.HI R21, R0, -R20, RZ, 0x1a ;  /* 0x8000001400157211 */ /* 0x000fe200078fd0ff */
[----:B-----5:R0:W-:Y:S04]  /*36250*/  STL.64 [R7+0x58], R18 ;  /* 0x0000581207007387 */ /* 0x0201e80000100a00 */
[----:B------:R-:W-:Y:S01]  /*36260*/  STL.64 [R7+0x60], R26 ;  /* 0x0000601a07007387 */ /* 0x000fe20000100a00 */
[----:B0-----:R-:W-:-:S04]  /*36270*/  IMAD R18, R21, 0x8, R7 ;  /* 0x0000000815127824 */ /* 0x001fc800078e0207 */
[----:B------:R-:W-:Y:S01]  /*36280*/  IMAD R21, R21, 0x8, R18 ;  /* 0x0000000815157824 */ /* 0x000fe200078e0212 */
[----:B------:R-:W-:Y:S04]  /*36290*/  STL.64 [R7+0x70], R8 ;  /* 0x0000700807007387 */ /* 0x000fe80000100a00 */
[----:B----4-:R-:W-:Y:S04]  /*362a0*/  STL.64 [R7+0x78], R10 ;  /* 0x0000780a07007387 */ /* 0x010fe80000100a00 */
[----:B------:R0:W-:Y:S04]  /*362b0*/  STL.64 [R7+0x80], R12 ;  /* 0x0000800c07007387 */ /* 0x0001e80000100a00 */
[----:B------:R-:W-:Y:S04]  /*362c0*/  STL.64 [R7+0x90], R16 ;  /* 0x0000901007007387 */ /* 0x000fe80000100a00 */
[----:B------:R1:W-:Y:S04]  /*362d0*/  STL.64 [R7+0x98], R22 ;  /* 0x0000981607007387 */ /* 0x0003e80000100a00 */
[----:B------:R-:W-:Y:S01]  /*362e0*/  STL.64 [R7+0xa0], R24 ;  /* 0x0000a01807007387 */ /* 0x000fe20000100a00 */
[----:B0-----:R-:W-:-:S05]  /*362f0*/  VIADD R13, R0, 0xc0 ;  /* 0x000000c0000d7836 */ /* 0x001fca0000000000 */
[----:B------:R-:W-:-:S05]  /*36300*/  LEA.HI R13, R13, -R20, RZ, 0x1a ;  /* 0x800000140d0d7211 */ /* 0x000fca00078fd0ff */
[----:B-1----:R-:W-:Y:S01]  /*36310*/  IMAD R22, R13, 0x8, R18 ;  /* 0x000000080d167824 */ /* 0x002fe200078e0212 */
[----:B--2---:R0:W-:Y:S04]  /*36320*/  STL.64 [R7+0x68], R4 ;  /* 0x0000680407007387 */ /* 0x0041e80000100a00 */
[----:B---3--:R1:W-:Y:S04]  /*36330*/  STL.64 [R7+0x88], R14 ;  /* 0x0000880e07007387 */ /* 0x0083e80000100a00 */
[----:B------:R-:W2:Y:S01]  /*36340*/  LDL R19, [R21+0x4] ;  /* 0x0000040015137983 */ /* 0x000ea20000100800 */
[----:B0-----:R-:W-:-:S03]  /*36350*/  VIADD R5, R0, 0x40 ;  /* 0x0000004000057836 */ /* 0x001fc60000000000 */
[----:B------:R0:W2:Y:S02]  /*36360*/  LDL.64 R26, [R21+0x8] ;  /* 0x00000800151a7983 */ /* 0x0000a40000100a00 */
[----:B------:R-:W-:Y:S02]  /*36370*/  LEA.HI R5, R5, -R20, RZ, 0x1a ;  /* 0x8000001405057211 */ /* 0x000fe400078fd0ff */
[----:B------:R-:W3:Y:S03]  /*36380*/  LDL.64 R28, [R22] ;  /* 0x00000000161c7983 */ /* 0x000ee60000100a00 */
[----:B------:R-:W-:Y:S01]  /*36390*/  IMAD R5, R5, 0x8, R18 ;  /* 0x0000000805057824 */ /* 0x000fe200078e0212 */
[----:B------:R-:W4:Y:S04]  /*363a0*/  LDL.64 R16, [R22+0x8] ;  /* 0x0000080016107983 */ /* 0x000f280000100a00 */
[----:B------:R-:W5:Y:S04]  /*363b0*/  LDL.64 R10, [R5] ;  /* 0x00000000050a7983 */ /* 0x000f680000100a00 */
[----:B------:R0:W5:Y:S01]  /*363c0*/  LDL.64 R8, [R5+0x8] ;  /* 0x0000080005087983 */ /* 0x0001620000100a00 */
[----:B-1----:R-:W-:-:S02]  /*363d0*/  VIADD R7, R0, 0x118 ;  /* 0x0000011800077836 */ /* 0x002fc40000000000 */
[----:B------:R-:W-:-:S03]  /*363e0*/  VIADD R13, R0, 0x168 ;  /* 0x00000168000d7836 */ /* 0x000fc60000000000 */
[-C--:B------:R-:W-:Y:S01]  /*363f0*/  LEA.HI R7, R7, -R20.reuse, RZ, 0x1a ;  /* 0x8000001407077211 */ /* 0x080fe200078fd0ff */
[----:B0-----:R-:W-:Y:S01]  /*36400*/  VIADD R21, R0, 0x1b8 ;  /* 0x000001b800157836 */ /* 0x001fe20000000000 */
[----:B------:R-:W-:-:S03]  /*36410*/  LEA.HI R13, R13, -R20, RZ, 0x1a ;  /* 0x800000140d0d7211 */ /* 0x000fc600078fd0ff */
[----:B------:R-:W-:Y:S02]  /*36420*/  IMAD R7, R7, 0x8, R18 ;  /* 0x0000000807077824 */ /* 0x000fe400078e0212 */
[----:B------:R-:W-:-:S03]  /*36430*/  IMAD.WIDE.U32 R4, R6, 0x8, R2 ;  /* 0x0000000806047825 */ /* 0x000fc600078e0002 */
[----:B------:R0:W4:Y:S01]  /*36440*/  LDL.64 R14, [R7] ;  /* 0x00000000070e7983 */ /* 0x0001220000100a00 */
[--C-:B------:R-:W-:Y:S01]  /*36450*/  IMAD R2, R13, 0x8, R18.reuse ;  /* 0x000000080d027824 */ /* 0x100fe200078e0212 */
[-C--:B------:R-:W-:Y:S01]  /*36460*/  LEA.HI R21, R21, -R20.reuse, RZ, 0x1a ;  /* 0x8000001415157211 */ /* 0x080fe200078fd0ff */
[C---:B------:R-:W-:Y:S02]  /*36470*/  VIADD R23, R0.reuse, 0x208 ;  /* 0x0000020800177836 */ /* 0x040fe40000000000 */
[----:B------:R-:W-:Y:S02]  /*36480*/  VIADD R3, R0, 0x190 ;  /* 0x0000019000037836 */ /* 0x000fe40000000000 */
[----:B------:R-:W-:Y:S01]  /*36490*/  IMAD R21, R21, 0x8, R18 ;  /* 0x0000000815157824 */ /* 0x000fe200078e0212 */
[-C--:B0-----:R-:W-:Y:S02]  /*364a0*/  LEA.HI R7, R23, -R20.reuse, RZ, 0x1a ;  /* 0x8000001417077211 */ /* 0x081fe400078fd0ff */
[----:B------:R-:W-:-:S02]  /*364b0*/  LEA.HI R3, R3, -R20, RZ, 0x1a ;  /* 0x8000001403037211 */ /* 0x000fc400078fd0ff */
[----:B------:R-:W4:Y:S04]  /*364c0*/  LDL R22, [R21+0x4] ;  /* 0x0000040015167983 */ /* 0x000f280000100800 */
[----:B------:R0:W4:Y:S01]  /*364d0*/  LDL.64 R24, [R21+0x8] ;  /* 0x0000080015187983 */ /* 0x0001220000100a00 */
[----:B------:R-:W-:Y:S02]  /*364e0*/  IMAD R3, R3, 0x8, R18 ;  /* 0x0000000803037824 */ /* 0x000fe400078e0212 */
[----:B0-----:R-:W-:-:S05]  /*364f0*/  VIADD R21, R0, 0x258 ;  /* 0x0000025800157836 */ /* 0x001fca0000000000 */
[----:B------:R-:W-:Y:S02]  /*36500*/  LEA.HI R21, R21, -R20, RZ, 0x1a ;  /* 0x8000001415157211 */ /* 0x000fe400078fd0ff */
[----:B--2---:R-:W-:Y:S02]  /*36510*/  SHF.L.W.U32.HI R12, R19, 0x18, R26 ;  /* 0x00000018130c7819 */ /* 0x004fe40000010e1a */
[----:B------:R-:W-:Y:S01]  /*36520*/  SHF.L.W.U32.HI R26, R26, 0x18, R27 ;  /* 0x000000181a1a7819 */ /* 0x000fe20000010e1b */
[----:B------:R-:W2:Y:S03]  /*36530*/  LDL R19, [R2+0x4] ;  /* 0x0000040002137983 */ /* 0x000ea60000100800 */
[----:B------:R-:W-:Y:S02]  /*36540*/  LOP3.LUT R13, R26, 0xff, RZ, 0xc0, !PT ;  /* 0x000000ff1a0d7812 */ /* 0x000fe400078ec0ff */
[----:B------:R-:W2:Y:S01]  /*36550*/  LDL.64 R26, [R2+0x8] ;  /* 0x00000800021a7983 */ /* 0x000ea20000100a00 */
[----:B---3--:R-:W-:-:S03]  /*36560*/  SHF.R.U64 R30, R28, 0x8, R29 ;  /* 0x000000081c1e7819 */ /* 0x008fc6000000121d */
[----:B------:R0:W-:Y:S01]  /*36570*/  STG.E.64 desc[UR4][R4.64+0x100], R12 ;  /* 0x0001000c04007986 */ /* 0x0001e2000c101b04 */
[----:B-----5:R-:W-:-:S03]  /*36580*/  SHF.L.W.U32.HI R6, R11, 0x8, R8 ;  /* 0x000000080b067819 */ /* 0x020fc60000010e08 */
[----:B------:R-:W3:Y:S01]  /*36590*/  LDL.64 R2, [R3] ;  /* 0x0000000003027983 */ /* 0x000ee20000100a00 */
[----:B------:R-:W-:Y:S01]  /*365a0*/  SHF.L.W.U32.HI R8, R8, 0x8, R9 ;  /* 0x0000000808087819 */ /* 0x000fe20000010e09 */
[----:B------:R-:W-:Y:S01]  /*365b0*/  IMAD R9, R7, 0x8, R18 ;  /* 0x0000000807097824 */ /* 0x000fe200078e0212 */
[----:B----4-:R-:W-:Y:S02]  /*365c0*/  SHF.L.W.U32.HI R28, R29, 0x10, R16 ;  /* 0x000000101d1c7819 */ /* 0x010fe40000010e10 */
[----:B------:R-:W-:Y:S01]  /*365d0*/  LOP3.LUT R7, R8, 0xff, RZ, 0xc0, !PT ;  /* 0x000000ff08077812 */ /* 0x000fe200078ec0ff */
[----:B0-----:R-:W-:Y:S01]  /*365e0*/  VIADD R13, R0, 0x230 ;  /* 0x00000230000d7836 */ /* 0x001fe20000000000 */
[----:B------:R-:W-:Y:S01]  /*365f0*/  SHF.L.W.U32.HI R16, R16, 0x10, R17 ;  /* 0x0000001010107819 */ /* 0x000fe20000010e11 */
[----:B------:R-:W4:Y:S01]  /*36600*/  LDL.64 R8, [R9] ;  /* 0x0000000009087983 */ /* 0x000f220000100a00 */
[----:B------:R-:W-:Y:S01]  /*36610*/  VIADD R17, R0, 0x2a8 ;  /* 0x000002a800117836 */ /* 0x000fe20000000000 */
[----:B------:R-:W-:-:S02]  /*36620*/  SHF.R.U32.HI R23, RZ, 0x10, R11 ;  /* 0x00000010ff177819 */ /* 0x000fc4000001160b */
[-C--:B------:R-:W-:Y:S01]  /*36630*/  LEA.HI R13, R13, -R20.reuse, RZ, 0x1a ;  /* 0x800000140d0d7211 */ /* 0x080fe200078fd0ff */
[----:B------:R0:W-:Y:S01]  /*36640*/  STG.E.64 desc[UR4][R4.64+0x300], R6 ;  /* 0x0003000604007986 */ /* 0x0001e2000c101b04 */
[----:B------:R-:W-:Y:S02]  /*36650*/  SHF.R.U64 R10, R10, 0x10, R11 ;  /* 0x000000100a0a7819 */ /* 0x000fe4000000120b */
[----:B------:R-:W-:Y:S01]  /*36660*/  LOP3.LUT R11, R23, 0xff, RZ, 0xc0, !PT ;  /* 0x000000ff170b7812 */ /* 0x000fe200078ec0ff */
[--C-:B------:R-:W-:Y:S01]  /*36670*/  IMAD R23, R13, 0x8, R18.reuse ;  /* 0x000000080d177824 */ /* 0x100fe200078e0212 */
[----:B------:R-:W-:Y:S02]  /*36680*/  SHF.R.U32.HI R12, RZ, 0x8, R29 ;  /* 0x00000008ff0c7819 */ /* 0x000fe4000001161d */
[----:B------:R-:W-:Y:S01]  /*36690*/  LEA.HI R17, R17, -R20, RZ, 0x1a ;  /* 0x8000001411117211 */ /* 0x000fe200078fd0ff */
[----:B0-----:R-:W-:Y:S01]  /*366a0*/  IMAD R6, R21, 0x8, R18 ;  /* 0x0000000815067824 */ /* 0x001fe200078e0212 */
[----:B------:R0:W-:Y:S01]  /*366b0*/  STG.E.64 desc[UR4][R4.64+0x200], R10 ;  /* 0x0002000a04007986 */ /* 0x0001e2000c101b04 */
[----:B------:R-:W-:-:S02]  /*366c0*/  LOP3.LUT R31, R12, 0xff, RZ, 0xc0, !PT ;  /* 0x000000ff0c1f7812 */ /* 0x000fc400078ec0ff */
[----:B------:R-:W-:Y:S01]  /*366d0*/  IMAD R21, R17, 0x8, R18 ;  /* 0x0000000811157824 */ /* 0x000fe200078e0212 */
[----:B------:R-:W5:Y:S04]  /*366e0*/  LDL.64 R12, [R23+0x8] ;  /* 0x00000800170c7983 */ /* 0x000f680000100a00 */
[----:B------:R-:W5:Y:S01]  /*366f0*/  LDL.64 R6, [R6] ;  /* 0x0000000006067983 */ /* 0x000f620000100a00 */
[----:B------:R-:W-:-:S03]  /*36700*/  LOP3.LUT R29, R16, 0xff, RZ, 0xc0, !PT ;  /* 0x000000ff101d7812 */ /* 0x000fc600078ec0ff */
[----:B------:R-:W5:Y:S04]  /*36710*/  LDL.64 R16, [R21+0x8] ;  /* 0x0000080015107983 */ /* 0x000f680000100a00 */
[----:B0-----:R0:W5:Y:S04]  /*36720*/  LDL R11, [R23+0x4] ;  /* 0x00000400170b7983 */ /* 0x0011680000100800 */
[----:B------:R1:W5:Y:S01]  /*36730*/  LDL R10, [R21+0x4] ;  /* 0x00000400150a7983 */ /* 0x0003620000100800 */
[--C-:B------:R-:W-:Y:S02]  /*36740*/  SHF.R.U64 R14, R14, 0x18, R15.reuse ;  /* 0x000000180e0e7819 */ /* 0x100fe4000000120f */
[----:B------:R-:W-:-:S05]  /*36750*/  SHF.R.U32.HI R15, RZ, 0x18, R15 ;  /* 0x00000018ff0f7819 */ /* 0x000fca000001160f */
[----:B------:R2:W-:Y:S01]  /*36760*/  STG.E.64 desc[UR4][R4.64+0x700], R14 ;  /* 0x0007000e04007986 */ /* 0x0005e2000c101b04 */
[----:B0-----:R-:W-:-:S05]  /*36770*/  VIADD R23, R0, 0x2f8 ;  /* 0x000002f800177836 */ /* 0x001fca0000000000 */
[----:B------:R-:W-:Y:S01]  /*36780*/  LEA.HI R23, R23, -R20, RZ, 0x1a ;  /* 0x8000001417177211 */ /* 0x000fe200078fd0ff */
[----:B------:R0:W-:Y:S01]  /*36790*/  STG.E.64 desc[UR4][R4.64+0x600], R28 ;  /* 0x0006001c04007986 */ /* 0x0001e2000c101b04 */
[----:B------:R-:W-:-:S03]  /*367a0*/  SHF.L.W.U32.HI R22, R22, 0x8, R24 ;  /* 0x0000000816167819 */ /* 0x000fc60000010e18 */
[----:B-1----:R-:W-:Y:S01]  /*367b0*/  IMAD R21, R23, 0x8, R18 ;  /* 0x0000000817157824 */ /* 0x002fe200078e0212 */
[----:B------:R-:W-:Y:S01]  /*367c0*/  SHF.L.W.U32.HI R24, R24, 0x8, R25 ;  /* 0x0000000818187819 */ /* 0x000fe20000010e19 */
[----:B------:R-:W-:Y:S01]  /*367d0*/  VIADD R25, R0, 0x370 ;  /* 0x0000037000197836 */ /* 0x000fe20000000000 */
[----:B------:R-:W-:Y:S04]  /*367e0*/  STG.E.64 desc[UR4][R4.64+0x500], R30 ;  /* 0x0005001e04007986 */ /* 0x000fe8000c101b04 */
[----:B------:R-:W-:Y:S02]  /*367f0*/  LEA.HI R25, R25, -R20, RZ, 0x1a ;  /* 0x8000001419197211 */ /* 0x000fe400078fd0ff */
[----:B------:R-:W-:-:S03]  /*36800*/  LOP3.LUT R23, R24, 0xff, RZ, 0xc0, !PT ;  /* 0x000000ff18177812 */ /* 0x000fc600078ec0ff */
[----:B------:R-:W-:Y:S02]  /*36810*/  IMAD R25, R25, 0x8, R18 ;  /* 0x0000000819197824 */ /* 0x000fe400078e0212 */
[----:B------:R-:W-:Y:S04]  /*36820*/  STG.E.64 desc[UR4][R4.64+0xb00], R22 ;  /* 0x000b001604007986 */ /* 0x000fe8000c101b04 */
[----:B------:R-:W5:Y:S01]  /*36830*/  LDL R24, [R25+0x4] ;  /* 0x0000040019187983 */ /* 0x000f620000100800 */
[----:B--2---:R-:W-:Y:S01]  /*36840*/  SHF.L.W.U32.HI R14, R19, 0x18, R26 ;  /* 0x00000018130e7819 */ /* 0x004fe20000010e1a */
[----:B------:R-:W-:Y:S01]  /*36850*/  VIADD R19, R0, 0x2d0 ;  /* 0x000002d000137836 */ /* 0x000fe20000000000 */
[----:B------:R-:W-:-:S04]  /*36860*/  SHF.L.W.U32.HI R26, R26, 0x18, R27 ;  /* 0x000000181a1a7819 */ /* 0x000fc80000010e1b */
[----:B------:R-:W-:Y:S02]  /*36870*/  LEA.HI R19, R19, -R20, RZ, 0x1a ;  /* 0x8000001413137211 */ /* 0x000fe400078fd0ff */
[----:B------:R-:W-:Y:S02]  /*36880*/  LOP3.LUT R15, R26, 0xff, RZ, 0xc0, !PT ;  /* 0x000000ff1a0f7812 */ /* 0x000fe400078ec0ff */
[----:B------:R-:W2:Y:S01]  /*36890*/  LDL R26, [R21+0x4] ;  /* 0x00000400151a7983 */ /* 0x000ea20000100800 */
[----:B------:R-:W-:-:S03]  /*368a0*/  IMAD R19, R19, 0x8, R18 ;  /* 0x0000000813137824 */ /* 0x000fc600078e0212 */
[----:B------:R3:W-:Y:S04]  /*368b0*/  STG.E.64 desc[UR4][R4.64+0x900], R14 ;  /* 0x0009000e04007986 */ /* 0x0007e8000c101b04 */
[----:B0-----:R0:W2:Y:S01]  /*368c0*/  LDL.64 R28, [R19] ;  /* 0x00000000131c7983 */ /* 0x0010a20000100a00 */
[--C-:B----4-:R-:W-:Y:S02]  /*368d0*/  SHF.R.U64 R8, R8, 0x8, R9.reuse ;  /* 0x0000000808087819 */ /* 0x110fe40000001209 */
[----:B------:R-:W-:Y:S01]  /*368e0*/  SHF.R.U32.HI R9, RZ, 0x8, R9 ;  /* 0x00000008ff097819 */ /* 0x000fe20000011609 */
[----:B0-----:R-:W-:-:S03]  /*368f0*/  VIADD R19, R0, 0x398 ;  /* 0x0000039800137836 */ /* 0x001fc60000000000 */
[----:B------:R-:W-:Y:S02]  /*36900*/  LOP3.LUT R9, R9, 0xff, RZ, 0xc0, !PT ;  /* 0x000000ff09097812 */ /* 0x000fe400078ec0ff */
[--C-:B---3--:R-:W-:Y:S02]  /*36910*/  SHF.R.U64 R14, R2, 0x10, R3.reuse ;  /* 0x00000010020e7819 */ /* 0x108fe40000001203 */
[----:B------:R-:W-:Y:S02]  /*36920*/  SHF.R.U32.HI R15, RZ, 0x10, R3 ;  /* 0x00000010ff0f7819 */ /* 0x000fe40000011603 */
[----:B------:R0:W3:Y:S01]  /*36930*/  LDL.64 R2, [R21+0x8] ;  /* 0x0000080015027983 */ /* 0x0000e20000100a00 */
[----:B------:R-:W-:-:S03]  /*36940*/  LEA.HI R19, R19, -R20, RZ, 0x1a ;  /* 0x8000001413137211 */ /* 0x000fc600078fd0ff */
[----:B------:R1:W-:Y:S01]  /*36950*/  STG.E.64 desc[UR4][R4.64+0xd00], R8 ;  /* 0x000d000804007986 */ /* 0x0003e2000c101b04 */
[----:B0-----:R-:W-:Y:S01]  /*36960*/  VIADD R21, R0, 0x348 ;  /* 0x0000034800157836 */ /* 0x001fe20000000000 */
[----:B------:R-:W-:Y:S02]  /*36970*/  LOP3.LUT R15, R15, 0xff, RZ, 0xc0, !PT ;  /* 0x000000ff0f0f7812 */ /* 0x000fe400078ec0ff */
[----:B-----5:R-:W-:Y:S02]  /*36980*/  SHF.L.W.U32.HI R13, R12, 0x10, R13 ;  /* 0x000000100c0d7819 */ /* 0x020fe40000010e0d */
[--C-:B------:R-:W-:Y:S02]  /*36990*/  SHF.R.U64 R32, R6, 0x18, R7.reuse ;  /* 0x0000001806207819 */ /* 0x100fe40000001207 */
[----:B------:R-:W-:Y:S01]  /*369a0*/  SHF.R.U32.HI R33, RZ, 0x18, R7 ;  /* 0x00000018ff217819 */ /* 0x000fe20000011607 */
[C---:B------:R-:W-:Y:S01]  /*369b0*/  VIADD R7, R0.reuse, 0x410 ;  /* 0x0000041000077836 */ /* 0x040fe20000000000 */
[----:B------:R-:W-:Y:S01]  /*369c0*/  LEA.HI R21, R21, -R20, RZ, 0x1a ;  /* 0x8000001415157211 */ /* 0x000fe200078fd0ff */
[C---:B-1----:R-:W-:Y:S01]  /*369d0*/  VIADD R9, R0.reuse, 0x3e8 ;  /* 0x000003e800097836 */ /* 0x042fe20000000000 */
[----:B------:R-:W-:Y:S01]  /*369e0*/  SHF.L.W.U32.HI R30, R11, 0x10, R12 ;  /* 0x000000100b1e7819 */ /* 0x000fe20000010e0c */
[----:B------:R-:W-:-:S02]  /*369f0*/  VIADD R11, R0, 0x438 ;  /* 0x00000438000b7836 */ /* 0x000fc40000000000 */
[----:B------:R-:W-:Y:S01]  /*36a00*/  IMAD R12, R19, 0x8, R18 ;  /* 0x00000008130c7824 */ /* 0x000fe200078e0212 */
[-C--:B------:R-:W-:Y:S02]  /*36a10*/  LEA.HI R7, R7, -R20.reuse, RZ, 0x1a ;  /* 0x8000001407077211 */ /* 0x080fe400078fd0ff */
[----:B------:R-:W-:Y:S01]  /*36a20*/  SHF.L.W.U32.HI R10, R10, 0x18, R16 ;  /* 0x000000180a0a7819 */ /* 0x000fe20000010e10 */
[--C-:B------:R-:W-:Y:S01]  /*36a30*/  IMAD R21, R21, 0x8, R18.reuse ;  /* 0x0000000815157824 */ /* 0x100fe200078e0212 */
[-C--:B------:R-:W-:Y:S02]  /*36a40*/  LEA.HI R9, R9, -R20.reuse, RZ, 0x1a ;  /* 0x8000001409097211 */ /* 0x080fe400078fd0ff */
[----:B------:R-:W-:Y:S02]  /*36a50*/  SHF.L.W.U32.HI R16, R16, 0x18, R17 ;  /* 0x0000001810107819 */ /* 0x000fe40000010e11 */
[----:B------:R-:W-:Y:S01]  /*36a60*/  LEA.HI R17, R11, -R20, RZ, 0x1a ;  /* 0x800000140b117211 */ /* 0x000fe200078fd0ff */
[----:B------:R0:W-:Y:S01]  /*36a70*/  STG.E.64 desc[UR4][R4.64+0xa00], R14 ;  /* 0x000a000e04007986 */ /* 0x0001e2000c101b04 */
[----:B------:R-:W-:Y:S01]  /*36a80*/  LOP3.LUT R31, R13, 0xff, RZ, 0xc0, !PT ;  /* 0x000000ff0d1f7812 */ /* 0x000fe200078ec0ff */
[----:B------:R-:W-:-:S02]  /*36a90*/  IMAD R8, R7, 0x8, R18 ;  /* 0x0000000807087824 */ /* 0x000fc400078e0212 */
[----:B------:R-:W4:Y:S01]  /*36aa0*/  LDL.64 R12, [R12] ;  /* 0x000000000c0c7983 */ /* 0x000f220000100a00 */
[----:B------:R-:W-:Y:S01]  /*36ab0*/  LOP3.LUT R11, R16, 0xff, RZ, 0xc0, !PT ;  /* 0x000000ff100b7812 */ /* 0x000fe200078ec0ff */
[--C-:B------:R-:W-:Y:S02]  /*36ac0*/  IMAD R17, R17, 0x8, R18.reuse ;  /* 0x0000000811117824 */ /* 0x100fe400078e0212 */
[----:B------:R-:W5:Y:S04]  /*36ad0*/  LDL.64 R22, [R21] ;  /* 0x0000000015167983 */ /* 0x000f680000100a00 */
[----:B0-----:R0:W5:Y:S04]  /*36ae0*/  LDL.64 R14, [R25+0x8] ;  /* 0x00000800190e7983 */ /* 0x0011680000100a00 */
[----:B------:R1:W-:Y:S01]  /*36af0*/  STG.E.64 desc[UR4][R4.64+0x1100], R10 ;  /* 0x0011000a04007986 */ /* 0x0003e2000c101b04 */
[----:B0-----:R-:W-:-:S03]  /*36b00*/  IMAD R25, R9, 0x8, R18 ;  /* 0x0000000809197824 */ /* 0x001fc600078e0212 */
[----:B------:R-:W5:Y:S04]  /*36b10*/  LDL R16, [R17+0x4] ;  /* 0x0000040011107983 */ /* 0x000f680000100800 */
[----:B------:R-:W5:Y:S04]  /*36b20*/  LDL R19, [R25+0x4] ;  /* 0x0000040019137983 */ /* 0x000f680000100800 */
[----:B------:R0:W5:Y:S04]  /*36b30*/  LDL.64 R6, [R25+0x8] ;  /* 0x0000080019067983 */ /* 0x0001680000100a00 */
[----:B------:R-:W5:Y:S04]  /*36b40*/  LDL.64 R8, [R8] ;  /* 0x0000000008087983 */ /* 0x000f680000100a00 */
[----:B-1----:R1:W5:Y:S01]  /*36b50*/  LDL.64 R10, [R17+0x8] ;  /* 0x00000800110a7983 */ /* 0x0023620000100a00 */
[----:B------:R-:W-:-:S02]  /*36b60*/  VIADD R21, R0, 0x488 ;  /* 0x0000048800157836 */ /* 0x000fc40000000000 */
[C---:B------:R-:W-:Y:S01]  /*36b70*/  VIADD R35, R0.reuse, 0x4b0 ;  /* 0x000004b000237836 */ /* 0x040fe20000000000 */
[----:B------:R1:W-:Y:S01]  /*36b80*/  STG.E.64 desc[UR4][R4.64+0xf00], R32 ;  /* 0x000f002004007986 */ /* 0x0003e2000c101b04 */
[C---:B0-----:R-:W-:Y:S02]  /*36b90*/  VIADD R25, R0.reuse, 0x460 ;  /* 0x0000046000197836 */ /* 0x041fe40000000000 */
[C---:B-1----:R-:W-:Y:S01]  /*36ba0*/  VIADD R17, R0.reuse, 0x80 ;  /* 0x0000008000117836 */ /* 0x042fe20000000000 */
[----:B------:R0:W-:Y:S04]  /*36bb0*/  STG.E.64 desc[UR4][R4.64+0xe00], R30 ;  /* 0x000e001e04007986 */ /* 0x0001e8000c101b04 */
[----:B------:R-:W-:Y:S01]  /*36bc0*/  LEA.HI R17, R17, -R20, RZ, 0x1a ;  /* 0x8000001411117211 */ /* 0x000fe200078fd0ff */
[----:B------:R-:W-:-:S02]  /*36bd0*/  VIADD R33, R0, 0x320 ;  /* 0x0000032000217836 */ /* 0x000fc40000000000 */
[----:B0-----:R-:W-:Y:S01]  /*36be0*/  VIADD R31, R0, 0x4d8 ;  /* 0x000004d8001f7836 */ /* 0x001fe20000000000 */
[----:B--2---:R-:W-:Y:S02]  /*36bf0*/  SHF.R.U64 R28, R28, 0x10, R29 ;  /* 0x000000101c1c7819 */ /* 0x004fe4000000121d */
[----:B---3--:R-:W-:Y:S02]  /*36c00*/  SHF.L.W.U32.HI R26, R26, 0x8, R2 ;  /* 0x000000081a1a7819 */ /* 0x008fe40000010e02 */
[----:B------:R-:W-:Y:S02]  /*36c10*/  SHF.L.W.U32.HI R2, R2, 0x8, R3 ;  /* 0x0000000802027819 */ /* 0x000fe40000010e03 */
[----:B------:R-:W-:Y:S02]  /*36c20*/  SHF.R.U32.HI R3, RZ, 0x10, R29 ;  /* 0x00000010ff037819 */ /* 0x000fe4000001161d */
[----:B------:R-:W-:Y:S02]  /*36c30*/  LOP3.LUT R27, R2, 0xff, RZ, 0xc0, !PT ;  /* 0x000000ff021b7812 */ /* 0x000fe400078ec0ff */
[----:B------:R-:W-:Y:S01]  /*36c40*/  LOP3.LUT R29, R3, 0xff, RZ, 0xc0, !PT ;  /* 0x000000ff031d7812 */ /* 0x000fe200078ec0ff */
[----:B------:R-:W-:-:S02]  /*36c50*/  VIADD R3, R0, 0x1e0 ;  /* 0x000001e000037836 */ /* 0x000fc40000000000 */
[----:B------:R0:W-:Y:S01]  /*36c60*/  STG.E.64 desc[UR4][R4.64+0x1300], R26 ;  /* 0x0013001a04007986 */ /* 0x0001e2000c101b04 */
[-C--:B------:R-:W-:Y:S02]  /*36c70*/  LEA.HI R0, R25, -R20.reuse, RZ, 0x1a ;  /* 0x8000001419007211 */ /* 0x080fe400078fd0ff */
[-C--:B------:R-:W-:Y:S02]  /*36c80*/  LEA.HI R3, R3, -R20.reuse, RZ, 0x1a ;  /* 0x8000001403037211 */ /* 0x080fe400078fd0ff */
[-C--:B------:R-:W-:Y:S02]  /*36c90*/  LEA.HI R2, R33, -R20.reuse, RZ, 0x1a ;  /* 0x8000001421027211 */ /* 0x080fe400078fd0ff */
[-C--:B0-----:R-:W-:Y:S02]  /*36ca0*/  LEA.HI R26, R21, -R20.reuse, RZ, 0x1a ;  /* 0x80000014151a7211 */ /* 0x081fe400078fd0ff */
[-C--:B------:R-:W-:Y:S02]  /*36cb0*/  LEA.HI R21, R35, -R20.reuse, RZ, 0x1a ;  /* 0x8000001423157211 */ /* 0x080fe400078fd0ff */
[----:B------:R-:W-:Y:S01]  /*36cc0*/  LEA.HI R20, R31, -R20, RZ, 0x1a ;  /* 0x800000141f147211 */ /* 0x000fe200078fd0ff */
[----:B------:R-:W-:Y:S01]  /*36cd0*/  IMAD R26, R26, 0x8, R18 ;  /* 0x000000081a1a7824 */ /* 0x000fe200078e0212 */
[----:B----4-:R-:W-:-:S02]  /*36ce0*/  SHF.R.U64 R12, R12, 0x18, R13 ;  /* 0x000000180c0c7819 */ /* 0x010fc4000000120d */
[----:B------:R-:W-:Y:S02]  /*36cf0*/  SHF.R.U32.HI R13, RZ, 0x18, R13 ;  /* 0x00000018ff0d7819 */ /* 0x000fe4000001160d */
[----:B-----5:R-:W-:Y:S02]  /*36d00*/  SHF.R.U64 R22, R22, 0x8, R23 ;  /* 0x0000000816167819 */ /* 0x020fe40000001217 */
[----:B------:R-:W-:Y:S02]  /*36d10*/  SHF.L.W.U32.HI R24, R24, 0x10, R14 ;  /* 0x0000001018187819 */ /* 0x000fe40000010e0e */
[----:B------:R-:W-:Y:S02]  /*36d20*/  SHF.L.W.U32.HI R14, R14, 0x10, R15 ;  /* 0x000000100e0e7819 */ /* 0x000fe40000010e0f */
[----:B------:R-:W-:Y:S01]  /*36d30*/  SHF.R.U32.HI R15, RZ, 0x8, R23 ;  /* 0x00000008ff0f7819 */ /* 0x000fe20000011617 */
[----:B------:R0:W-:Y:S01]  /*36d40*/  STG.E.64 desc[UR4][R4.64+0x1700], R12 ;  /* 0x0017000c04007986 */ /* 0x0001e2000c101b04 */
[----:B------:R-:W-:Y:S01]  /*36d50*/  LOP3.LUT R25, R14, 0xff, RZ, 0xc0, !PT ;  /* 0x000000ff0e197812 */ /* 0x000fe200078ec0ff */
[--C-:B------:R-:W-:Y:S01]  /*36d60*/  IMAD R14, R21, 0x8, R18.reuse ;  /* 0x00000008150e7824 */ /* 0x100fe200078e0212 */
[----:B------:R-:W-:Y:S01]  /*36d70*/  LOP3.LUT R23, R15, 0xff, RZ, 0xc0, !PT ;  /* 0x000000ff0f177812 */ /* 0x000fe200078ec0ff */
[----:B------:R-:W-:Y:S01]  /*36d80*/  STG.E.64 desc[UR4][R4.64+0x1200], R28 ;  /* 0x0012001c04007986 */ /* 0x000fe2000c101b04 */
[----:B------:R-:W-:-:S02]  /*36d90*/  IMAD R21, R3, 0x8, R18 ;  /* 0x0000000803157824 */ /* 0x000fc400078e0212 */
[----:B------:R-:W-:Y:S01]  /*36da0*/  IMAD R20, R20, 0x8, R18 ;  /* 0x0000000814147824 */ /* 0x000fe200078e0212 */
[----:B------:R1:W-:Y:S01]  /*36db0*/  STG.E.64 desc[UR4][R4.64+0x1500], R22 ;  /* 0x0015001604007986 */ /* 0x0003e2000c101b04 */
[----:B0-----:R-:W-:Y:S02]  /*36dc0*/  SHF.L.W.U32.HI R12, R19, 0x18, R6 ;  /* 0x00000018130c7819 */ /* 0x001fe40000010e06 */
[----:B------:R-:W-:Y:S02]  /*36dd0*/  SHF.R.U64 R8, R8, 0x10, R9 ;  /* 0x0000001008087819 */ /* 0x000fe40000001209 */
[----:B------:R-:W-:Y:S01]  /*36de0*/  SHF.L.W.U32.HI R11, R10, 0x8, R11 ;  /* 0x000000080a0b7819 */ /* 0x000fe20000010e0b */
[----:B------:R0:W-:Y:S01]  /*36df0*/  STG.E.64 desc[UR4][R4.64+0x1600], R24 ;  /* 0x0016001804007986 */ /* 0x0001e2000c101b04 */
[----:B------:R-:W-:Y:S02]  /*36e00*/  SHF.L.W.U32.HI R6, R6, 0x18, R7 ;  /* 0x0000001806067819 */ /* 0x000fe40000010e07 */
[----:B------:R-:W-:Y:S01]  /*36e10*/  SHF.R.U32.HI R9, RZ, 0x10, R9 ;  /* 0x00000010ff097819 */ /* 0x000fe20000011609 */
[----:B------:R-:W-:Y:S01]  /*36e20*/  IMAD R19, R17, 0x8, R18 ;  /* 0x0000000811137824 */ /* 0x000fe200078e0212 */
[----:B------:R-:W-:Y:S01]  /*36e30*/  LOP3.LUT R13, R6, 0xff, RZ, 0xc0, !PT ;  /* 0x000000ff060d7812 */ /* 0x000fe200078ec0ff */
[----:B-1----:R-:W2:Y:S01]  /*36e40*/  LDL.64 R22, [R26] ;  /* 0x000000001a167983 */ /* 0x002ea20000100a00 */
[----:B------:R-:W-:-:S02]  /*36e50*/  LOP3.LUT R9, R9, 0xff, RZ, 0xc0, !PT ;  /* 0x000000ff09097812 */ /* 0x000fc400078ec0ff */
[----:B------:R-:W-:Y:S01]  /*36e60*/  SHF.L.W.U32.HI R16, R16, 0x8, R10 ;  /* 0x0000000810107819 */ /* 0x000fe20000010e0a */
[----:B------:R-:W3:Y:S01]  /*36e70*/  LDL.64 R28, [R14+0x8] ;  /* 0x000008000e1c7983 */ /* 0x000ee20000100a00 */
[----:B------:R-:W-:Y:S01]  /*36e80*/  LOP3.LUT R17, R11, 0xff, RZ, 0xc0, !PT ;  /* 0x000000ff0b117812 */ /* 0x000fe200078ec0ff */
[--C-:B------:R-:W-:Y:S02]  /*36e90*/  IMAD R30, R0, 0x8, R18.reuse ;  /* 0x00000008001e7824 */ /* 0x100fe400078e0212 */
[----:B0-----:R-:W-:Y:S01]  /*36ea0*/  IMAD R25, R2, 0x8, R18 ;  /* 0x0000000802197824 */ /* 0x001fe200078e0212 */
[----:B------:R-:W-:Y:S04]  /*36eb0*/  STG.E.64 desc[UR4][R4.64+0x1900], R12 ;  /* 0x0019000c04007986 */ /* 0x000fe8000c101b04 */
[----:B------:R0:W-:Y:S04]  /*36ec0*/  STG.E.64 desc[UR4][R4.64+0x1a00], R8 ;  /* 0x001a000804007986 */ /* 0x0001e8000c101b04 */
[----:B------:R1:W-:Y:S04]  /*36ed0*/  STG.E.64 desc[UR4][R4.64+0x1b00], R16 ;  /* 0x001b001004007986 */ /* 0x0003e8000c101b04 */
[----:B------:R-:W4:Y:S04]  /*36ee0*/  LDL R7, [R19+0x8] ;  /* 0x0000080013077983 */ /* 0x000f280000100800 */
[----:B------:R-:W5:Y:S04]  /*36ef0*/  LDL R3, [R21+0x8] ;  /* 0x0000080015037983 */ /* 0x000f680000100800 */
[----:B------:R-:W5:Y:S04]  /*36f00*/  LDL R6, [R19+0x4] ;  /* 0x0000040013067983 */ /* 0x000f680000100800 */
[----:B0-----:R-:W5:Y:S04]  /*36f10*/  LDL R8, [R21+0x4] ;  /* 0x0000040015087983 */ /* 0x001f680000100800 */
[----:B------:R-:W5:Y:S04]  /*36f20*/  LDL R2, [R25+0x8] ;  /* 0x0000080019027983 */ /* 0x000f680000100800 */
[----:B------:R-:W5:Y:S04]  /*36f30*/  LDL.64 R26, [R18] ;  /* 0x00000000121a7983 */ /* 0x000f680000100a00 */
[----:B------:R-:W5:Y:S04]  /*36f40*/  LDL.64 R12, [R18+0x28] ;  /* 0x00002800120c7983 */ /* 0x000f680000100a00 */
[----:B-1----:R-:W5:Y:S04]  /*36f50*/  LDL.64 R16, [R18+0x50] ;  /* 0x0000500012107983 */ /* 0x002f680000100a00 */
[----:B------:R-:W5:Y:S04]  /*36f60*/  LDL R24, [R14+0x4] ;  /* 0x000004000e187983 */ /* 0x000f680000100800 */
[----:B------:R-:W5:Y:S04]  /*36f70*/  LDL R0, [R30+0x8] ;  /* 0x000008001e007983 */ /* 0x000f680000100800 */
[----:B------:R-:W5:Y:S04]  /*36f80*/  LDL.64 R18, [R18+0x78] ;  /* 0x0000780012127983 */ /* 0x000f680000100a00 */
[----:B------:R-:W5:Y:S04]  /*36f90*/  LDL.64 R20, [R20] ;  /* 0x0000000014147983 */ /* 0x000f680000100a00 */
[----:B------:R0:W5:Y:S04]  /*36fa0*/  LDL R10, [R25+0x4] ;  /* 0x00000400190a7983 */ /* 0x0001680000100800 */
[----:B------:R-:W5:Y:S01]  /*36fb0*/  LDL R14, [R30+0x4] ;  /* 0x000004001e0e7983 */ /* 0x000f620000100800 */
[----:B--2---:R-:W-:-:S02]  /*36fc0*/  SHF.R.U32.HI R9, RZ, 0x8, R23 ;  /* 0x00000008ff097819 */ /* 0x004fc40000011617 */
[----:B---3--:R-:W-:Y:S02]  /*36fd0*/  SHF.L.W.U32.HI R11, R28, 0x10, R29 ;  /* 0x000000101c0b7819 */ /* 0x008fe40000010e1d */
[----:B------:R-:W-:Y:S02]  /*36fe0*/  SHF.R.U64 R22, R22, 0x8, R23 ;  /* 0x0000000816167819 */ /* 0x000fe40000001217 */
[----:B------:R-:W-:Y:S02]  /*36ff0*/  LOP3.LUT R23, R9, 0xff, RZ, 0xc0, !PT ;  /* 0x000000ff09177812 */ /* 0x000fe400078ec0ff */
[----:B0-----:R-:W-:-:S03]  /*37000*/  LOP3.LUT R25, R11, 0xff, RZ, 0xc0, !PT ;  /* 0x000000ff0b197812 */ /* 0x001fc600078ec0ff */
[----:B------:R-:W-:Y:S01]  /*37010*/  STG.E.64 desc[UR4][R4.64+0x1d00], R22 ;  /* 0x001d001604007986 */ /* 0x000fe2000c101b04 */
[----:B----4-:R-:W-:Y:S02]  /*37020*/  LOP3.LUT R7, R7, 0xff, RZ, 0xc0, !PT ;  /* 0x000000ff07077812 */ /* 0x010fe400078ec0ff */
[----:B-----5:R-:W-:-:S03]  /*37030*/  LOP3.LUT R9, R3, 0xff, RZ, 0xc0, !PT ;  /* 0x000000ff03097812 */ /* 0x020fc600078ec0ff */
[----:B------:R-:W-:Y:S01]  /*37040*/  STG.E.64 desc[UR4][R4.64+0x400], R6 ;  /* 0x0004000604007986 */ /* 0x000fe2000c101b04 */
[----:B------:R-:W-:Y:S02]  /*37050*/  LOP3.LUT R11, R2, 0xff, RZ, 0xc0, !PT ;  /* 0x000000ff020b7812 */ /* 0x000fe400078ec0ff */
[----:B------:R-:W-:Y:S02]  /*37060*/  LOP3.LUT R27, R27, 0xff, RZ, 0xc0, !PT ;  /* 0x000000ff1b1b7812 */ /* 0x000fe400078ec0ff */
[----:B------:R-:W-:Y:S02]  /*37070*/  LOP3.LUT R13, R13, 0xff, RZ, 0xc0, !PT ;  /* 0x000000ff0d0d7812 */ /* 0x000fe400078ec0ff */
[----:B------:R-:W-:Y:S02]  /*37080*/  LOP3.LUT R17, R17, 0xff, RZ, 0xc0, !PT ;  /* 0x000000ff11117812 */ /* 0x000fe400078ec0ff */
[----:B------:R-:W-:Y:S02]  /*37090*/  SHF.L.W.U32.HI R24, R24, 0x10, R28 ;  /* 0x0000001018187819 */ /* 0x000fe40000010e1c */
[----:B------:R-:W-:-:S02]  /*370a0*/  LOP3.LUT R15, R0, 0xff, RZ, 0xc0, !PT ;  /* 0x000000ff000f7812 */ /* 0x000fc400078ec0ff */
        /* <DEDUP_REMOVED lines=13> */
.L_x_50:
        /* <DEDUP_REMOVED lines=25> */
[----:B------:R-:W4:Y:S04]  /*37310*/  LDG.E.64.CONSTANT R6, desc[UR4][R24.64+0x78] ;  /* 0x0000780418067981 */ /* 0x000f28000c1e9b00 */
[----:B------:R0:W-:Y:S04]  /*37320*/  STL.128 [R1+0x40], R16 ;  /* 0x0000401001007387 */ /* 0x0001e80000100c00 */
[----:B0-----:R-:W4:Y:S04]  /*37330*/  LDG.E.64.CONSTANT R16, desc[UR4][R24.64+0x80] ;  /* 0x0000800418107981 */ /* 0x001f28000c1e9b00 */
        /* <DEDUP_REMOVED lines=10> */
[----:B------:R-:W-:-:S03]  /*373e0*/  VIADD R30, R22, 0x2b ;  /* 0x0000002b161e7836 */ /* 0x000fc60000000000 */
[----:B------:R1:W-:Y:S01]  /*373f0*/  STL.128 [R1+0x80], R16 ;  /* 0x0000801001007387 */ /* 0x0003e20000100c00 */
[----:B------:R-:W-:Y:S01]  /*37400*/  VIADD R28, R22, 0x81 ;  /* 0x00000081161c7836 */ /* 0x000fe20000000000 */
[----:B------:R-:W-:-:S04]  /*37410*/  LEA.HI R23, R30, -R21, RZ, 0x1a ;  /* 0x800000151e177211 */ /* 0x000fc800078fd0ff */
[----:B0-----:R-:W-:Y:S02]  /*37420*/  LEA.HI R25, R28, -R21, RZ, 0x1a ;  /* 0x800000151c197211 */ /* 0x001fe400078fd0ff */
[----:B-1----:R-:W-:-:S04]  /*37430*/  LOP3.LUT R17, R30, 0x2b, RZ, 0xc0, !PT ;  /* 0x0000002b1e117812 */ /* 0x002fc800078ec0ff */
[----:B------:R-:W-:Y:S01]  /*37440*/  ISETP.GE.U32.AND P1, PT, R17, 0x16, PT ;  /* 0x000000161100780c */ /* 0x000fe20003f26070 */
[--C-:B------:R-:W-:Y:S02]  /*37450*/  IMAD R29, R23, 0x8, R0.reuse ;  /* 0x00000008171d7824 */ /* 0x100fe400078e0200 */
[----:B------:R-:W-:Y:S01]  /*37460*/  IMAD R23, R25, 0x8, R0 ;  /* 0x0000000819177824 */ /* 0x000fe200078e0200 */
[----:B------:R-:W-:Y:S04]  /*37470*/  STL.64 [R1+0xb0], R26 ;  /* 0x0000b01a01007387 */ /* 0x000fe80000100a00 */
[----:B--2---:R0:W-:Y:S02]  /*37480*/  STL.128 [R1+0x90], R12 ;  /* 0x0000900c01007387 */ /* 0x0041e40000100c00 */
[----:B0-----:R-:W-:-:S05]  /*37490*/  VIADD R12, R22, 0x56 ;  /* 0x00000056160c7836 */ /* 0x001fca0000000000 */
[----:B------:R-:W-:-:S05]  /*374a0*/  LEA.HI R31, R12, -R21, RZ, 0x1a ;  /* 0x800000150c1f7211 */ /* 0x000fca00078fd0ff */
[----:B------:R-:W-:Y:S01]  /*374b0*/  IMAD R31, R31, 0x8, R0 ;  /* 0x000000081f1f7824 */ /* 0x000fe200078e0200 */
[----:B---3--:R0:W-:Y:S04]  /*374c0*/  STL.128 [R1+0xa0], R8 ;  /* 0x0000a00801007387 */ /* 0x0081e80000100c00 */
[----:B----4-:R1:W-:Y:S04]  /*374d0*/  STL.128 [R1], R4 ;  /* 0x0000000401007387 */ /* 0x0103e80000100c00 */
[----:B------:R1:W5:Y:S04]  /*374e0*/  LDL.64 R24, [R29] ;  /* 0x000000001d187983 */ /* 0x0003680000100a00 */
[----:B------:R1:W5:Y:S04]  /*374f0*/  @P1 LDL.64 R18, [R29+0x8] ;  /* 0x000008001d121983 */ /* 0x0003680000100a00 */
[----:B0-----:R1:W5:Y:S04]  /*37500*/  LDL.64 R10, [R31] ;  /* 0x000000001f0a7983 */ /* 0x0013680000100a00 */
[----:B------:R1:W5:Y:S04]  /*37510*/  LDL.64 R8, [R31+0x8] ;  /* 0x000008001f087983 */ /* 0x0003680000100a00 */
[----:B------:R1:W5:Y:S01]  /*37520*/  LDL.64 R14, [R23] ;  /* 0x00000000170e7983 */ /* 0x0003620000100a00 */
[----:B------:R-:W-:-:S02]  /*37530*/  LOP3.LUT R16, R28, 0x21, RZ, 0xc0, !PT ;  /* 0x000000211c107812 */ /* 0x000fc400078ec0ff */
[----:B------:R-:W-:Y:S01]  /*37540*/  LOP3.LUT P0, R28, R22, 0x20, RZ, 0xc0, !PT ;  /* 0x00000020161c7812 */ /* 0x000fe2000780c0ff */
[----:B------:R-:W-:Y:S01]  /*37550*/  BSSY.RECONVERGENT B0, `(.L_x_55) ;  /* 0x000000e000007945 */ /* 0x000fe20003800200 */
[----:B------:R-:W-:Y:S01]  /*37560*/  ISETP.GE.U32.AND P2, PT, R16, 0x16, PT ;  /* 0x000000161000780c */ /* 0x000fe20003f46070 */
[----:B------:R-:W-:Y:S02]  /*37570*/  IMAD.MOV.U32 R13, RZ, RZ, R4 ;  /* 0x000000ffff0d7224 */ /* 0x000fe400078e0004 */
[----:B------:R-:W-:-:S08]  /*37580*/  IMAD.MOV.U32 R27, RZ, RZ, R5 ;  /* 0x000000ffff1b7224 */ /* 0x000fd000078e0005 */
[----:B-1----:R-:W-:Y:S05]  /*37590*/  @!P0 BRA `(.L_x_56) ;  /* 0x0000000000248947 */ /* 0x002fea0003800000 */
[C---:B------:R-:W-:Y:S01]  /*375a0*/  SHF.L.U64.HI R4, R6.reuse, 0x1, R7 ;  /* 0x0000000106047819 */ /* 0x040fe20000010207 */
[----:B------:R-:W-:Y:S01]  /*375b0*/  IMAD.SHL.U32 R6, R6, 0x2, RZ ;  /* 0x0000000206067824 */ /* 0x000fe200078e00ff */
[----:B------:R-:W-:Y:S02]  /*375c0*/  LOP3.LUT R5, R28, 0x3f, RZ, 0x3c, !PT ;  /* 0x0000003f1c057812 */ /* 0x000fe400078e3cff */
[-CC-:B------:R-:W-:Y:S02]  /*375d0*/  SHF.R.U64 R26, R13, R28.reuse, R27.reuse ;  /* 0x0000001c0d1a7219 */ /* 0x180fe4000000121b */
[CC--:B------:R-:W-:Y:S02]  /*375e0*/  SHF.L.U64.HI R4, R6.reuse, R5.reuse, R4 ;  /* 0x0000000506047219 */ /* 0x0c0fe40000010204 */
[----:B------:R-:W-:Y:S02]  /*375f0*/  SHF.R.U32.HI R27, RZ, R28, R27 ;  /* 0x0000001cff1b7219 */ /* 0x000fe4000001161b */
[----:B------:R-:W-:-:S02]  /*37600*/  SHF.L.U32 R5, R6, R5, RZ ;  /* 0x0000000506057219 */ /* 0x000fc400000006ff */
[----:B------:R-:W-:Y:S02]  /*37610*/  LOP3.LUT R27, R4, R27, RZ, 0xfc, !PT ;  /* 0x0000001b041b7212 */ /* 0x000fe400078efcff */
[----:B------:R-:W-:-:S07]  /*37620*/  LOP3.LUT R13, R5, R26, RZ, 0xfc, !PT ;  /* 0x0000001a050d7212 */ /* 0x000fce00078efcff */
.L_x_56:
[----:B------:R-:W-:Y:S05]  /*37630*/  BSYNC.RECONVERGENT B0 ;  /* 0x0000000000007941 */ /* 0x000fea0003800200 */
.L_x_55:
[----:B------:R0:W2:Y:S01]  /*37640*/  @P2 LDL.64 R4, [R23+0x8] ;  /* 0x0000080017042983 */ /* 0x0000a20000100a00 */
[----:B------:R-:W-:Y:S01]  /*37650*/  LOP3.LUT R7, R27, 0x7ff, RZ, 0xc0, !PT ;  /* 0x000007ff1b077812 */ /* 0x000fe200078ec0ff */
[----:B------:R-:W-:-:S04]  /*37660*/  IMAD.WIDE.U32 R2, R20, 0x8, R2 ;  /* 0x0000000814027825 */ /* 0x000fc800078e0002 */
[----:B------:R-:W-:Y:S01]  /*37670*/  IMAD.MOV.U32 R6, RZ, RZ, R13 ;  /* 0x000000ffff067224 */ /* 0x000fe200078e000d */
[C---:B-----5:R-:W-:Y:S01]  /*37680*/  @P1 SHF.L.U64.HI R13, R18.reuse, 0x1, R19 ;  /* 0x00000001120d1819 */ /* 0x060fe20000010213 */
[----:B------:R-:W-:-:S03]  /*37690*/  @P1 IMAD.SHL.U32 R19, R18, 0x2, RZ ;  /* 0x0000000212131824 */ /* 0x000fc600078e00ff */
[----:B------:R1:W-:Y:S02]  /*376a0*/  STG.E.64 desc[UR4][R2.64], R6 ;  /* 0x0000000602007986 */ /* 0x0003e4000c101b04 */
[-CC-:B-1----:R-:W-:Y:S01]  /*376b0*/  SHF.R.U64 R6, R24, R17.reuse, R25.reuse ;  /* 0x0000001118067219 */ /* 0x182fe20000001219 */
[----:B------:R-:W-:Y:S01]  /*376c0*/  VIADD R24, R22, 0xd7 ;  /* 0x000000d716187836 */ /* 0x000fe20000000000 */
[----:B------:R-:W-:Y:S02]  /*376d0*/  SHF.R.U32.HI R7, RZ, R17, R25 ;  /* 0x00000011ff077219 */ /* 0x000fe40000011619 */
[----:B------:R-:W-:Y:S01]  /*376e0*/  LOP3.LUT R25, R12, 0x36, RZ, 0xc0, !PT ;  /* 0x000000360c197812 */ /* 0x000fe200078ec0ff */
[----:B------:R-:W-:-:S03]  /*376f0*/  VIADD R12, R22, 0xac ;  /* 0x000000ac160c7836 */ /* 0x000fc60000000000 */
[--C-:B------:R-:W-:Y:S02]  /*37700*/  SHF.R.U64 R20, R10, R25, R11.reuse ;  /* 0x000000190a147219 */ /* 0x100fe4000000120b */
[----:B------:R-:W-:Y:S02]  /*37710*/  @P1 LOP3.LUT R10, R17, 0x3f, RZ, 0x3c, !PT ;  /* 0x0000003f110a1812 */ /* 0x000fe400078e3cff */
[----:B------:R-:W-:Y:S02]  /*37720*/  LEA.HI R17, R24, -R21, RZ, 0x1a ;  /* 0x8000001518117211 */ /* 0x000fe400078fd0ff */
[----:B------:R-:W-:Y:S02]  /*37730*/  LOP3.LUT R26, R12, 0x2c, RZ, 0xc0, !PT ;  /* 0x0000002c0c1a7812 */ /* 0x000fe400078ec0ff */
[----:B0-----:R-:W-:Y:S01]  /*37740*/  SHF.R.U32.HI R23, RZ, R25, R11 ;  /* 0x00000019ff177219 */ /* 0x001fe2000001160b */
[----:B------:R-:W-:Y:S01]  /*37750*/  IMAD R27, R17, 0x8, R0 ;  /* 0x00000008111b7824 */ /* 0x000fe200078e0200 */
[----:B------:R-:W-:-:S02]  /*37760*/  IADD3 R25, PT, PT, -R25, 0x40, RZ ;  /* 0x0000004019197810 */ /* 0x000fc40007ffe1ff */
[----:B------:R-:W-:Y:S02]  /*37770*/  ISETP.GE.U32.AND P3, PT, R26, 0x16, PT ;  /* 0x000000161a00780c */ /* 0x000fe40003f66070 */
[CC--:B------:R-:W-:Y:S02]  /*37780*/  @P1 SHF.L.U64.HI R18, R19.reuse, R10.reuse, R13 ;  /* 0x0000000a13121219 */ /* 0x0c0fe4000001020d */
[----:B------:R-:W-:Y:S02]  /*37790*/  SHF.L.U64.HI R17, R8, R25, R9 ;  /* 0x0000001908117219 */ /* 0x000fe40000010209 */
[----:B------:R-:W-:Y:S02]  /*377a0*/  LEA.HI R13, R12, -R21, RZ, 0x1a ;  /* 0x800000150c0d7211 */ /* 0x000fe400078fd0ff */
[----:B------:R-:W-:Y:S02]  /*377b0*/  SHF.L.U32 R25, R8, R25, RZ ;  /* 0x0000001908197219 */ /* 0x000fe400000006ff */
[----:B------:R-:W-:Y:S01]  /*377c0*/  @P1 SHF.L.U32 R11, R19, R10, RZ ;  /* 0x0000000a130b1219 */ /* 0x000fe200000006ff */
[----:B------:R-:W3:Y:S01]  /*377d0*/  LDL.64 R8, [R27] ;  /* 0x000000001b087983 */ /* 0x000ee20000100a00 */
[----:B------:R-:W-:-:S02]  /*377e0*/  IMAD R28, R13, 0x8, R0 ;  /* 0x000000080d1c7824 */ /* 0x000fc400078e0200 */
[----:B------:R-:W-:Y:S02]  /*377f0*/  @P1 LOP3.LUT R6, R11, R6, RZ, 0xfc, !PT ;  /* 0x000000060b061212 */ /* 0x000fe400078efcff */
[----:B------:R0:W4:Y:S01]  /*37800*/  LDL.64 R10, [R27+0x8] ;  /* 0x000008001b0a7983 */ /* 0x0001220000100a00 */
[----:B------:R-:W-:-:S03]  /*37810*/  @P1 LOP3.LUT R7, R18, R7, RZ, 0xfc, !PT ;  /* 0x0000000712071212 */ /* 0x000fc600078efcff */
[----:B------:R-:W4:Y:S04]  /*37820*/  LDL.64 R12, [R28] ;  /* 0x000000001c0c7983 */ /* 0x000f280000100a00 */
[----:B------:R1:W4:Y:S01]  /*37830*/  @P3 LDL.64 R18, [R28+0x8] ;  /* 0x000008001c123983 */ /* 0x0003220000100a00 */
[----:B------:R-:W-:Y:S02]  /*37840*/  LOP3.LUT R7, R7, 0x7ff, RZ, 0xc0, !PT ;  /* 0x000007ff07077812 */ /* 0x000fe400078ec0ff */
[----:B0-----:R-:W-:-:S03]  /*37850*/  SHF.R.U32.HI R27, RZ, R16, R15 ;  /* 0x00000010ff1b7219 */ /* 0x001fc6000001160f */
[----:B------:R0:W-:Y:S02]  /*37860*/  STG.E.64 desc[UR4][R2.64+0x100], R6 ;  /* 0x0001000602007986 */ /* 0x0001e4000c101b04 */
[----:B0-----:R-:W-:Y:S01]  /*37870*/  LOP3.LUT R6, R25, R20, RZ, 0xfc, !PT ;  /* 0x0000001419067212 */ /* 0x001fe200078efcff */
[----:B------:R-:W-:Y:S01]  /*37880*/  VIADD R20, R22, 0x102 ;  /* 0x0000010216147836 */ /* 0x000fe20000000000 */
[----:B------:R-:W-:Y:S02]  /*37890*/  LOP3.LUT R7, R23, 0x7ff, R17, 0xf8, !PT ;  /* 0x000007ff17077812 */ /* 0x000fe400078ef811 */
[----:B------:R-:W-:Y:S02]  /*378a0*/  SHF.R.U64 R25, R14, R16, R15 ;  /* 0x000000100e197219 */ /* 0x000fe4000000120f */
[----:B------:R-:W-:Y:S01]  /*378b0*/  LOP3.LUT R23, R20, 0x22, RZ, 0xc0, !PT ;  /* 0x0000002214177812 */ /* 0x000fe200078ec0ff */
[----:B------:R0:W-:Y:S01]  /*378c0*/  STG.E.64 desc[UR4][R2.64+0x200], R6 ;  /* 0x0002000602007986 */ /* 0x0001e2000c101b04 */
[----:B------:R-:W-:-:S02]  /*378d0*/  @P2 LOP3.LUT R16, R16, 0x3f, RZ, 0x3c, !PT ;  /* 0x0000003f10102812 */ /* 0x000fc400078e3cff */
[----:B------:R-:W-:Y:S01]  /*378e0*/  ISETP.GE.U32.AND P0, PT, R23, 0x16, PT ;  /* 0x000000161700780c */ /* 0x000fe20003f06070 */
[C---:B--2---:R-:W-:Y:S01]  /*378f0*/  @P2 IMAD.SHL.U32 R15, R4.reuse, 0x2, RZ ;  /* 0x00000002040f2824 */ /* 0x044fe200078e00ff */
[----:B------:R-:W-:Y:S01]  /*37900*/  @P2 SHF.L.U64.HI R14, R4, 0x1, R5 ;  /* 0x00000001040e2819 */ /* 0x000fe20000010205 */
[----:B------:R-:W-:Y:S01]  /*37910*/  VIADD R4, R22, 0x12d ;  /* 0x0000012d16047836 */ /* 0x000fe20000000000 */
[----:B------:R-:W-:Y:S02]  /*37920*/  LEA.HI R5, R20, -R21, RZ, 0x1a ;  /* 0x8000001514057211 */ /* 0x000fe400078fd0ff */
[CC--:B------:R-:W-:Y:S02]  /*37930*/  @P2 SHF.L.U64.HI R14, R15.reuse, R16.reuse, R14 ;  /* 0x000000100f0e2219 */ /* 0x0c0fe4000001020e */
[----:B------:R-:W-:Y:S01]  /*37940*/  @P2 SHF.L.U32 R16, R15, R16, RZ ;  /* 0x000000100f102219 */ /* 0x000fe200000006ff */
[----:B-1----:R-:W-:Y:S01]  /*37950*/  IMAD R28, R5, 0x8, R0 ;  /* 0x00000008051c7824 */ /* 0x002fe200078e0200 */
[----:B------:R-:W-:-:S02]  /*37960*/  LOP3.LUT R20, R4, 0x2d, RZ, 0xc0, !PT ;  /* 0x0000002d04147812 */ /* 0x000fc400078ec0ff */
[----:B------:R-:W-:Y:S02]  /*37970*/  @P2 LOP3.LUT R25, R16, R25, RZ, 0xfc, !PT ;  /* 0x0000001910192212 */ /* 0x000fe400078efcff */
[----:B------:R-:W2:Y:S01]  /*37980*/  @P0 LDL.64 R16, [R28+0x8] ;  /* 0x000008001c100983 */ /* 0x000ea20000100a00 */
[----:B------:R-:W-:Y:S02]  /*37990*/  @P2 LOP3.LUT R27, R14, R27, RZ, 0xfc, !PT ;  /* 0x0000001b0e1b2212 */ /* 0x000fe400078efcff */
[----:B------:R-:W-:Y:S01]  /*379a0*/  ISETP.GE.U32.AND P4, PT, R20, 0x16, PT ;  /* 0x000000161400780c */ /* 0x000fe20003f86070 */
[----:B------:R-:W2:Y:S01]  /*379b0*/  LDL.64 R14, [R28] ;  /* 0x000000001c0e7983 */ /* 0x000ea20000100a00 */
[----:B------:R-:W-:Y:S01]  /*379c0*/  LEA.HI R29, R4, -R21, RZ, 0x1a ;  /* 0x80000015041d7211 */ /* 0x000fe200078fd0ff */
[----:B------:R-:W-:Y:S01]  /*379d0*/  IMAD.MOV.U32 R4, RZ, RZ, R25 ;  /* 0x000000ffff047224 */ /* 0x000fe200078e0019 */
[----:B------:R-:W-:-:S03]  /*379e0*/  LOP3.LUT R5, R27, 0x7ff, RZ, 0xc0, !PT ;  /* 0x000007ff1b057812 */ /* 0x000fc600078ec0ff */
[----:B------:R-:W-:Y:S02]  /*379f0*/  IMAD R29, R29, 0x8, R0 ;  /* 0x000000081d1d7824 */ /* 0x000fe400078e0200 */
[----:B------:R1:W-:Y:S04]  /*37a00*/  STG.E.64 desc[UR4][R2.64+0x300], R4 ;  /* 0x0003000402007986 */ /* 0x0003e8000c101b04 */
[----:B0-----:R-:W2:Y:S04]  /*37a10*/  @P4 LDL.64 R6, [R29+0x8] ;  /* 0x000008001d064983 */ /* 0x001ea80000100a00 */
[----:B-1----:R0:W2:Y:S01]  /*37a20*/  LDL.64 R4, [R29] ;  /* 0x000000001d047983 */ /* 0x0020a20000100a00 */
[----:B------:R-:W-:-:S04]  /*37a30*/  LOP3.LUT R25, R24, 0x37, RZ, 0xc0, !PT ;  /* 0x0000003718197812 */ /* 0x000fc800078ec0ff */
[-CC-:B---3--:R-:W-:Y:S02]  /*37a40*/  SHF.R.U64 R27, R8, R25.reuse, R9.reuse ;  /* 0x00000019081b7219 */ /* 0x188fe40000001209 */
[----:B------:R-:W-:Y:S02]  /*37a50*/  SHF.R.U32.HI R8, RZ, R25, R9 ;  /* 0x00000019ff087219 */ /* 0x000fe40000011609 */
[----:B------:R-:W-:Y:S01]  /*37a60*/  IADD3 R25, PT, PT, -R25, 0x40, RZ ;  /* 0x0000004019197810 */ /* 0x000fe20007ffe1ff */
[----:B------:R-:W-:-:S03]  /*37a70*/  VIADD R9, R22, 0x158 ;  /* 0x0000015816097836 */ /* 0x000fc60000000000 */
[CC--:B----4-:R-:W-:Y:S02]  /*37a80*/  SHF.L.U64.HI R24, R10.reuse, R25.reuse, R11 ;  /* 0x000000190a187219 */ /* 0x0d0fe4000001020b */
[----:B------:R-:W-:Y:S02]  /*37a90*/  SHF.L.U32 R10, R10, R25, RZ ;  /* 0x000000190a0a7219 */ /* 0x000fe400000006ff */
[-C--:B------:R-:W-:Y:S02]  /*37aa0*/  SHF.R.U64 R25, R12, R26.reuse, R13 ;  /* 0x0000001a0c197219 */ /* 0x080fe4000000120d */
[C---:B------:R-:W-:Y:S01]  /*37ab0*/  @P3 SHF.L.U64.HI R11, R18.reuse, 0x1, R19 ;  /* 0x00000001120b3819 */ /* 0x040fe20000010213 */
[----:B------:R-:W-:Y:S01]  /*37ac0*/  @P3 IMAD.SHL.U32 R19, R18, 0x2, RZ ;  /* 0x0000000212133824 */ /* 0x000fe200078e00ff */
[----:B------:R-:W-:Y:S02]  /*37ad0*/  SHF.R.U32.HI R12, RZ, R26, R13 ;  /* 0x0000001aff0c7219 */ /* 0x000fe4000001160d */
[----:B------:R-:W-:-:S02]  /*37ae0*/  @P3 LOP3.LUT R26, R26, 0x3f, RZ, 0x3c, !PT ;  /* 0x0000003f1a1a3812 */ /* 0x000fc400078e3cff */
[----:B0-----:R-:W-:Y:S02]  /*37af0*/  LEA.HI R29, R9, -R21, RZ, 0x1a ;  /* 0x80000015091d7211 */ /* 0x001fe400078fd0ff */
[----:B------:R-:W-:-:S03]  /*37b00*/  @P3 SHF.L.U64.HI R11, R19, R26, R11 ;  /* 0x0000001a130b3219 */ /* 0x000fc6000001020b */
[----:B------:R-:W-:Y:S01]  /*37b10*/  IMAD R29, R29, 0x8, R0 ;  /* 0x000000081d1d7824 */ /* 0x000fe200078e0200 */
[----:B------:R-:W-:Y:S02]  /*37b20*/  @P3 LOP3.LUT R12, R11, R12, RZ, 0xfc, !PT ;  /* 0x0000000c0b0c3212 */ /* 0x000fe400078efcff */
[----:B------:R-:W-:Y:S02]  /*37b30*/  LOP3.LUT R18, R10, R27, RZ, 0xfc, !PT ;  /* 0x0000001b0a127212 */ /* 0x000fe400078efcff */
[----:B------:R-:W3:Y:S01]  /*37b40*/  LDL.64 R10, [R29] ;  /* 0x000000001d0a7983 */ /* 0x000ee20000100a00 */
[----:B------:R-:W-:Y:S02]  /*37b50*/  LOP3.LUT R27, R12, 0x7ff, RZ, 0xc0, !PT ;  /* 0x000007ff0c1b7812 */ /* 0x000fe400078ec0ff */
[----:B------:R-:W-:Y:S01]  /*37b60*/  @P3 SHF.L.U32 R26, R19, R26, RZ ;  /* 0x0000001a131a3219 */ /* 0x000fe200000006ff */
[----:B------:R-:W4:Y:S01]  /*37b70*/  LDL.64 R12, [R29+0x8] ;  /* 0x000008001d0c7983 */ /* 0x000f220000100a00 */
[----:B------:R-:W-:Y:S01]  /*37b80*/  LOP3.LUT R19, R8, 0x7ff, R24, 0xf8, !PT ;  /* 0x000007ff08137812 */ /* 0x000fe200078ef818 */
[----:B------:R-:W-:Y:S01]  /*37b90*/  VIADD R24, R22, 0x183 ;  /* 0x0000018316187836 */ /* 0x000fe20000000000 */
[----:B------:R-:W-:-:S04]  /*37ba0*/  @P3 LOP3.LUT R25, R26, R25, RZ, 0xfc, !PT ;  /* 0x000000191a193212 */ /* 0x000fc800078efcff */
[C---:B------:R-:W-:Y:S01]  /*37bb0*/  LOP3.LUT R8, R24.reuse, 0x23, RZ, 0xc0, !PT ;  /* 0x0000002318087812 */ /* 0x040fe200078ec0ff */
[----:B------:R-:W-:Y:S01]  /*37bc0*/  IMAD.MOV.U32 R26, RZ, RZ, R25 ;  /* 0x000000ffff1a7224 */ /* 0x000fe200078e0019 */
[----:B------:R-:W-:Y:S02]  /*37bd0*/  LEA.HI R25, R24, -R21, RZ, 0x1a ;  /* 0x8000001518197211 */ /* 0x000fe400078fd0ff */
[----:B------:R-:W-:-:S03]  /*37be0*/  ISETP.GE.U32.AND P1, PT, R8, 0x16, PT ;  /* 0x000000160800780c */ /* 0x000fc60003f26070 */
[----:B------:R-:W-:Y:S01]  /*37bf0*/  IMAD R28, R25, 0x8, R0 ;  /* 0x00000008191c7824 */ /* 0x000fe200078e0200 */
[----:B------:R0:W-:Y:S01]  /*37c00*/  STG.E.64 desc[UR4][R2.64+0x500], R18 ;  /* 0x0005001202007986 */ /* 0x0001e2000c101b04 */
[----:B------:R-:W-:-:S03]  /*37c10*/  VIADD R30, R22, 0x1ae ;  /* 0x000001ae161e7836 */ /* 0x000fc60000000000 */
[----:B------:R1:W-:Y:S05]  /*37c20*/  STG.E.64 desc[UR4][R2.64+0x400], R26 ;  /* 0x0004001a02007986 */ /* 0x0003ea000c101b04 */
[----:B0-----:R-:W4:Y:S01]  /*37c30*/  @P1 LDL.64 R18, [R28+0x8] ;  /* 0x000008001c121983 */ /* 0x001f220000100a00 */
[C---:B--2---:R-:W-:Y:S01]  /*37c40*/  @P0 SHF.L.U64.HI R25, R16.reuse, 0x1, R17 ;  /* 0x0000000110190819 */ /* 0x044fe20000010211 */
[----:B------:R-:W-:Y:S02]  /*37c50*/  @P0 IMAD.SHL.U32 R24, R16, 0x2, RZ ;  /* 0x0000000210180824 */ /* 0x000fe400078e00ff */
[----:B------:R0:W2:Y:S01]  /*37c60*/  LDL.64 R16, [R28] ;  /* 0x000000001c107983 */ /* 0x0000a20000100a00 */
[----:B------:R-:W-:-:S02]  /*37c70*/  SHF.R.U64 R14, R14, R23, R15 ;  /* 0x000000170e0e7219 */ /* 0x000fc4000000120f */
[----:B------:R-:W-:Y:S02]  /*37c80*/  SHF.R.U32.HI R15, RZ, R23, R15 ;  /* 0x00000017ff0f7219 */ /* 0x000fe4000001160f */
[----:B------:R-:W-:-:S04]  /*37c90*/  @P0 LOP3.LUT R23, R23, 0x3f, RZ, 0x3c, !PT ;  /* 0x0000003f17170812 */ /* 0x000fc800078e3cff */
[CC--:B-1----:R-:W-:Y:S02]  /*37ca0*/  @P0 SHF.L.U64.HI R26, R24.reuse, R23.reuse, R25 ;  /* 0x00000017181a0219 */ /* 0x0c2fe40000010219 */
[----:B------:R-:W-:Y:S02]  /*37cb0*/  @P0 SHF.L.U32 R23, R24, R23, RZ ;  /* 0x0000001718170219 */ /* 0x000fe400000006ff */
[----:B------:R-:W-:Y:S02]  /*37cc0*/  LOP3.LUT R25, R30, 0x2e, RZ, 0xc0, !PT ;  /* 0x0000002e1e197812 */ /* 0x000fe400078ec0ff */
[----:B------:R-:W-:Y:S02]  /*37cd0*/  @P0 LOP3.LUT R14, R23, R14, RZ, 0xfc, !PT ;  /* 0x0000000e170e0212 */ /* 0x000fe400078efcff */
[----:B------:R-:W-:Y:S02]  /*37ce0*/  ISETP.GE.U32.AND P2, PT, R25, 0x16, PT ;  /* 0x000000161900780c */ /* 0x000fe40003f46070 */
[----:B------:R-:W-:-:S02]  /*37cf0*/  SHF.R.U64 R23, R4, R20, R5 ;  /* 0x0000001404177219 */ /* 0x000fc40000001205 */
[----:B------:R-:W-:Y:S02]  /*37d00*/  @P4 SHF.L.U64.HI R4, R6, 0x1, R7 ;  /* 0x0000000106044819 */ /* 0x000fe40000010207 */
[----:B------:R-:W-:Y:S01]  /*37d10*/  LEA.HI R7, R30, -R21, RZ, 0x1a ;  /* 0x800000151e077211 */ /* 0x000fe200078fd0ff */
[----:B------:R-:W-:Y:S01]  /*37d20*/  @P4 IMAD.SHL.U32 R6, R6, 0x2, RZ ;  /* 0x0000000206064824 */ /* 0x000fe200078e00ff */
[----:B------:R-:W-:Y:S02]  /*37d30*/  SHF.R.U32.HI R24, RZ, R20, R5 ;  /* 0x00000014ff187219 */ /* 0x000fe40000011605 */
[----:B------:R-:W-:Y:S01]  /*37d40*/  @P4 LOP3.LUT R5, R20, 0x3f, RZ, 0x3c, !PT ;  /* 0x0000003f14054812 */ /* 0x000fe200078e3cff */
[----:B0-----:R-:W-:-:S03]  /*37d50*/  IMAD R28, R7, 0x8, R0 ;  /* 0x00000008071c7824 */ /* 0x001fc600078e0200 */
[CC--:B------:R-:W-:Y:S02]  /*37d60*/  @P4 SHF.L.U64.HI R27, R6.reuse, R5.reuse, R4 ;  /* 0x00000005061b4219 */ /* 0x0c0fe40000010204 */
[----:B------:R-:W-:Y:S02]  /*37d70*/  @P4 SHF.L.U32 R20, R6, R5, RZ ;  /* 0x0000000506144219 */ /* 0x000fe400000006ff */
[----:B------:R-:W2:Y:S04]  /*37d80*/  LDL.64 R6, [R28] ;  /* 0x000000001c067983 */ /* 0x000ea80000100a00 */
[----:B------:R-:W2:Y:S01]  /*37d90*/  @P2 LDL.64 R4, [R28+0x8] ;  /* 0x000008001c042983 */ /* 0x000ea20000100a00 */
[----:B------:R-:W-:Y:S01]  /*37da0*/  @P4 LOP3.LUT R23, R20, R23, RZ, 0xfc, !PT ;  /* 0x0000001714174212 */ /* 0x000fe200078efcff */
[----:B------:R-:W-:Y:S01]  /*37db0*/  VIADD R20, R22, 0x1d9 ;  /* 0x000001d916147836 */ /* 0x000fe20000000000 */
[----:B------:R-:W-:-:S02]  /*37dc0*/  @P0 LOP3.LUT R15, R26, R15, RZ, 0xfc, !PT ;  /* 0x0000000f1a0f0212 */ /* 0x000fc400078efcff */
[----:B------:R-:W-:Y:S02]  /*37dd0*/  @P4 LOP3.LUT R24, R27, R24, RZ, 0xfc, !PT ;  /* 0x000000181b184212 */ /* 0x000fe400078efcff */
[----:B------:R-:W-:Y:S01]  /*37de0*/  LOP3.LUT R9, R9, 0x38, RZ, 0xc0, !PT ;  /* 0x0000003809097812 */ /* 0x000fe200078ec0ff */
[----:B------:R-:W-:Y:S01]  /*37df0*/  IMAD.MOV.U32 R26, RZ, RZ, R14 ;  /* 0x000000ffff1a7224 */ /* 0x000fe200078e000e */
[----:B------:R-:W-:Y:S01]  /*37e00*/  LOP3.LUT R27, R15, 0x7ff, RZ, 0xc0, !PT ;  /* 0x000007ff0f1b7812 */ /* 0x000fe200078ec0ff */
[----:B------:R-:W-:Y:S01]  /*37e10*/  IMAD.MOV.U32 R14, RZ, RZ, R23 ;  /* 0x000000ffff0e7224 */ /* 0x000fe200078e0017 */
[----:B------:R-:W-:Y:S01]  /*37e20*/  LOP3.LUT R15, R24, 0x7ff, RZ, 0xc0, !PT ;  /* 0x000007ff180f7812 */ /* 0x000fe200078ec0ff */
[----:B------:R-:W-:Y:S01]  /*37e30*/  VIADD R24, R22, 0x204 ;  /* 0x0000020416187836 */ /* 0x000fe20000000000 */
[----:B------:R-:W-:Y:S02]  /*37e40*/  IADD3 R23, PT, PT, -R9, 0x40, RZ ;  /* 0x0000004009177810 */ /* 0x000fe40007ffe1ff */
[----:B------:R-:W-:Y:S01]  /*37e50*/  LEA.HI R29, R20, -R21, RZ, 0x1a ;  /* 0x80000015141d7211 */ /* 0x000fe200078fd0ff */
[----:B------:R0:W-:Y:S04]  /*37e60*/  STG.E.64 desc[UR4][R2.64+0x700], R14 ;  /* 0x0007000e02007986 */ /* 0x0001e8000c101b04 */
[----:B------:R-:W-:Y:S01]  /*37e70*/  IMAD R29, R29, 0x8, R0 ;  /* 0x000000081d1d7824 */ /* 0x000fe200078e0200 */
[----:B---3--:R-:W-:-:S02]  /*37e80*/  SHF.R.U64 R10, R10, R9, R11 ;  /* 0x000000090a0a7219 */ /* 0x008fc4000000120b */
[----:B------:R-:W-:Y:S02]  /*37e90*/  SHF.R.U32.HI R11, RZ, R9, R11 ;  /* 0x00000009ff0b7219 */ /* 0x000fe4000001160b */
[CC--:B----4-:R-:W-:Y:S02]  /*37ea0*/  SHF.L.U32 R31, R12.reuse, R23.reuse, RZ ;  /* 0x000000170c1f7219 */ /* 0x0d0fe400000006ff */
[----:B------:R-:W-:Y:S02]  /*37eb0*/  SHF.L.U64.HI R12, R12, R23, R13 ;  /* 0x000000170c0c7219 */ /* 0x000fe4000001020d */
[C---:B------:R-:W-:Y:S01]  /*37ec0*/  LEA.HI R23, R24.reuse, -R21, RZ, 0x1a ;  /* 0x8000001518177211 */ /* 0x040fe200078fd0ff */
[----:B------:R1:W-:Y:S01]  /*37ed0*/  STG.E.64 desc[UR4][R2.64+0x600], R26 ;  /* 0x0006001a02007986 */ /* 0x0003e2000c101b04 */
[----:B------:R-:W-:Y:S02]  /*37ee0*/  LOP3.LUT R9, R24, 0x24, RZ, 0xc0, !PT ;  /* 0x0000002418097812 */ /* 0x000fe400078ec0ff */
[----:B0-----:R-:W-:-:S02]  /*37ef0*/  LOP3.LUT R14, R31, R10, RZ, 0xfc, !PT ;  /* 0x0000000a1f0e7212 */ /* 0x001fc400078efcff */
[----:B------:R-:W-:Y:S02]  /*37f00*/  LOP3.LUT R15, R11, 0x7ff, R12, 0xf8, !PT ;  /* 0x000007ff0b0f7812 */ /* 0x000fe400078ef80c */
[----:B------:R-:W3:Y:S01]  /*37f10*/  LDL.64 R10, [R29] ;  /* 0x000000001d0a7983 */ /* 0x000ee20000100a00 */
[----:B------:R-:W-:-:S03]  /*37f20*/  ISETP.GE.U32.AND P3, PT, R9, 0x16, PT ;  /* 0x000000160900780c */ /* 0x000fc60003f66070 */
[----:B------:R-:W4:Y:S01]  /*37f30*/  LDL.64 R12, [R29+0x8] ;  /* 0x000008001d0c7983 */ /* 0x000f220000100a00 */
[----:B-1----:R-:W-:-:S03]  /*37f40*/  IMAD R26, R23, 0x8, R0 ;  /* 0x00000008171a7824 */ /* 0x002fc600078e0200 */
[----:B------:R0:W-:Y:S04]  /*37f50*/  STG.E.64 desc[UR4][R2.64+0x800], R14 ;  /* 0x0008000e02007986 */ /* 0x0001e8000c101b04 */
[----:B0-----:R-:W4:Y:S01]  /*37f60*/  LDL.64 R14, [R26] ;  /* 0x000000001a0e7983 */ /* 0x001f220000100a00 */
[C---:B------:R-:W-:Y:S01]  /*37f70*/  @P1 IMAD.SHL.U32 R27, R18.reuse, 0x2, RZ ;  /* 0x00000002121b1824 */ /* 0x040fe200078e00ff */
[----:B------:R-:W-:Y:S01]  /*37f80*/  @P1 SHF.L.U64.HI R19, R18, 0x1, R19 ;  /* 0x0000000112131819 */ /* 0x000fe20000010213 */
[----:B------:R-:W-:Y:S01]  /*37f90*/  VIADD R18, R22, 0x22f ;  /* 0x0000022f16127836 */ /* 0x000fe20000000000 */
[-CC-:B--2---:R-:W-:Y:S02]  /*37fa0*/  SHF.R.U64 R23, R16, R8.reuse, R17.reuse ;  /* 0x0000000810177219 */ /* 0x184fe40000001211 */
[----:B------:R-:W-:-:S02]  /*37fb0*/  SHF.R.U32.HI R24, RZ, R8, R17 ;  /* 0x00000008ff187219 */ /* 0x000fc40000011611 */
[----:B------:R0:W2:Y:S01]  /*37fc0*/  @P3 LDL.64 R16, [R26+0x8] ;  /* 0x000008001a103983 */ /* 0x0000a20000100a00 */
[----:B------:R-:W-:-:S04]  /*37fd0*/  @P1 LOP3.LUT R8, R8, 0x3f, RZ, 0x3c, !PT ;  /* 0x0000003f08081812 */ /* 0x000fc800078e3cff */
[CC--:B------:R-:W-:Y:S02]  /*37fe0*/  @P1 SHF.L.U64.HI R19, R27.reuse, R8.reuse, R19 ;  /* 0x000000081b131219 */ /* 0x0c0fe40000010213 */
[----:B------:R-:W-:-:S04]  /*37ff0*/  @P1 SHF.L.U32 R8, R27, R8, RZ ;  /* 0x000000081b081219 */ /* 0x000fc800000006ff */
[----:B------:R-:W-:Y:S02]  /*38000*/  @P1 LOP3.LUT R23, R8, R23, RZ, 0xfc, !PT ;  /* 0x0000001708171212 */ /* 0x000fe400078efcff */
[----:B------:R-:W-:-:S04]  /*38010*/  LOP3.LUT R8, R18, 0x2f, RZ, 0xc0, !PT ;  /* 0x0000002f12087812 */ /* 0x000fc800078ec0ff */
[----:B------:R-:W-:Y:S02]  /*38020*/  ISETP.GE.U32.AND P0, PT, R8, 0x16, PT ;  /* 0x000000160800780c */ /* 0x000fe40003f06070 */
[----:B------:R-:W-:Y:S02]  /*38030*/  LEA.HI R27, R18, -R21, RZ, 0x1a ;  /* 0x80000015121b7211 */ /* 0x000fe400078fd0ff */
[----:B------:R-:W-:-:S03]  /*38040*/  @P1 LOP3.LUT R24, R19, R24, RZ, 0xfc, !PT ;  /* 0x0000001813181212 */ /* 0x000fc600078efcff */
[----:B0-----:R-:W-:Y:S01]  /*38050*/  IMAD R26, R27, 0x8, R0 ;  /* 0x000000081b1a7824 */ /* 0x001fe200078e0200 */
[-CC-:B------:R-:W-:Y:S02]  /*38060*/  SHF.R.U64 R18, R6, R25.reuse, R7.reuse ;  /* 0x0000001906127219 */ /* 0x180fe40000001207 */
[----:B------:R-:W-:Y:S01]  /*38070*/  SHF.R.U32.HI R19, RZ, R25, R7 ;  /* 0x00000019ff137219 */ /* 0x000fe20000011607 */
[C---:B------:R-:W-:Y:S01]  /*38080*/  @P2 IMAD.SHL.U32 R6, R4.reuse, 0x2, RZ ;  /* 0x0000000204062824 */ /* 0x040fe200078e00ff */
[----:B------:R-:W-:Y:S02]  /*38090*/  @P2 SHF.L.U64.HI R28, R4, 0x1, R5 ;  /* 0x00000001041c2819 */ /* 0x000fe40000010205 */
[----:B------:R-:W-:Y:S01]  /*380a0*/  @P2 LOP3.LUT R25, R25, 0x3f, RZ, 0x3c, !PT ;  /* 0x0000003f19192812 */ /* 0x000fe200078e3cff */
[----:B------:R-:W2:Y:S03]  /*380b0*/  @P0 LDL.64 R4, [R26+0x8] ;  /* 0x000008001a040983 */ /* 0x000ea60000100a00 */
[----:B------:R-:W-:-:S02]  /*380c0*/  @P2 SHF.L.U64.HI R28, R6, R25, R28 ;  /* 0x00000019061c2219 */ /* 0x000fc4000001021c */
[----:B------:R-:W-:Y:S02]  /*380d0*/  @P2 SHF.L.U32 R25, R6, R25, RZ ;  /* 0x0000001906192219 */ /* 0x000fe400000006ff */
[----:B------:R0:W2:Y:S01]  /*380e0*/  LDL.64 R6, [R26] ;  /* 0x000000001a067983 */ /* 0x0000a20000100a00 */
[----:B------:R-:W-:-:S04]  /*380f0*/  LOP3.LUT R27, R20, 0x39, RZ, 0xc0, !PT ;  /* 0x00000039141b7812 */ /* 0x000fc800078ec0ff */
[----:B------:R-:W-:Y:S01]  /*38100*/  IADD3 R29, PT, PT, -R27, 0x40, RZ ;  /* 0x000000401b1d7810 */ /* 0x000fe20007ffe1ff */
[----:B------:R-:W-:Y:S01]  /*38110*/  VIADD R20, R22, 0x25a ;  /* 0x0000025a16147836 */ /* 0x000fe20000000000 */
[----:B------:R-:W-:Y:S02]  /*38120*/  @P2 LOP3.LUT R19, R28, R19, RZ, 0xfc, !PT ;  /* 0x000000131c132212 */ /* 0x000fe400078efcff */
[----:B------:R-:W-:Y:S02]  /*38130*/  @P2 LOP3.LUT R18, R25, R18, RZ, 0xfc, !PT ;  /* 0x0000001219122212 */ /* 0x000fe400078efcff */
[----:B------:R-:W-:Y:S01]  /*38140*/  LOP3.LUT R25, R24, 0x7ff, RZ, 0xc0, !PT ;  /* 0x000007ff18197812 */ /* 0x000fe200078ec0ff */
[----:B------:R-:W-:Y:S01]  /*38150*/  IMAD.MOV.U32 R24, RZ, RZ, R23 ;  /* 0x000000ffff187224 */ /* 0x000fe200078e0017 */
[----:B------:R-:W-:Y:S02]  /*38160*/  LOP3.LUT R19, R19, 0x7ff, RZ, 0xc0, !PT ;  /* 0x000007ff13137812 */ /* 0x000fe400078ec0ff */
[----:B---3--:R-:W-:-:S02]  /*38170*/  SHF.R.U64 R31, R10, R27, R11 ;  /* 0x0000001b0a1f7219 */ /* 0x008fc4000000120b */
[CC--:B----4-:R-:W-:Y:S02]  /*38180*/  SHF.L.U32 R10, R12.reuse, R29.reuse, RZ ;  /* 0x0000001d0c0a7219 */ /* 0x0d0fe400000006ff */
[----:B------:R-:W-:Y:S02]  /*38190*/  SHF.L.U64.HI R28, R12, R29, R13 ;  /* 0x0000001d0c1c7219 */ /* 0x000fe4000001020d */
[----:B------:R-:W-:Y:S02]  /*381a0*/  LOP3.LUT R12, R10, R31, RZ, 0xfc, !PT ;  /* 0x0000001f0a0c7212 */ /* 0x000fe400078efcff */
[----:B------:R-:W-:Y:S02]  /*381b0*/  SHF.R.U32.HI R23, RZ, R27, R11 ;  /* 0x0000001bff177219 */ /* 0x000fe4000001160b */
[----:B------:R-:W-:Y:S01]  /*381c0*/  LEA.HI R11, R20, -R21, RZ, 0x1a ;  /* 0x80000015140b7211 */ /* 0x000fe200078fd0ff */
[----:B------:R-:W-:Y:S01]  /*381d0*/  STG.E.64 desc[UR4][R2.64+0xa00], R18 ;  /* 0x000a001202007986 */ /* 0x000fe2000c101b04 */
[----:B------:R-:W-:Y:S01]  /*381e0*/  SHF.R.U64 R10, R14, R9, R15 ;  /* 0x000000090e0a7219 */ /* 0x000fe2000000120f */
[----:B------:R-:W-:-:S02]  /*381f0*/  VIADD R14, R22, 0x285 ;  /* 0x00000285160e7836 */ /* 0x000fc40000000000 */
[----:B------:R-:W-:-:S03]  /*38200*/  IMAD R30, R11, 0x8, R0 ;  /* 0x000000080b1e7824 */ /* 0x000fc600078e0200 */
[C---:B------:R-:W-:Y:S01]  /*38210*/  LEA.HI R29, R14.reuse, -R21, RZ, 0x1a ;  /* 0x800000150e1d7211 */ /* 0x040fe200078fd0ff */
[----:B------:R1:W-:Y:S01]  /*38220*/  STG.E.64 desc[UR4][R2.64+0x900], R24 ;  /* 0x0009001802007986 */ /* 0x0003e2000c101b04 */
[----:B0-----:R-:W-:Y:S02]  /*38230*/  SHF.R.U32.HI R26, RZ, R9, R15 ;  /* 0x00000009ff1a7219 */ /* 0x001fe4000001160f */
[----:B------:R-:W-:Y:S01]  /*38240*/  LOP3.LUT R11, R14, 0x25, RZ, 0xc0, !PT ;  /* 0x000000250e0b7812 */ /* 0x000fe200078ec0ff */
[----:B------:R-:W-:Y:S01]  /*38250*/  IMAD R29, R29, 0x8, R0 ;  /* 0x000000081d1d7824 */ /* 0x000fe200078e0200 */
[----:B------:R-:W3:Y:S01]  /*38260*/  LDL.64 R14, [R30] ;  /* 0x000000001e0e7983 */ /* 0x000ee20000100a00 */
[----:B------:R-:W-:Y:S02]  /*38270*/  LOP3.LUT R13, R23, 0x7ff, R28, 0xf8, !PT ;  /* 0x000007ff170d7812 */ /* 0x000fe400078ef81c */
[----:B------:R-:W-:Y:S02]  /*38280*/  ISETP.GE.U32.AND P1, PT, R11, 0x16, PT ;  /* 0x000000160b00780c */ /* 0x000fe40003f26070 */
[----:B-1----:R-:W-:Y:S01]  /*38290*/  @P3 LOP3.LUT R24, R9, 0x3f, RZ, 0x3c, !PT ;  /* 0x0000003f09183812 */ /* 0x002fe200078e3cff */
[----:B------:R-:W-:Y:S01]  /*382a0*/  VIADD R28, R22, 0x2b0 ;  /* 0x000002b0161c7836 */ /* 0x000fe20000000000 */
[----:B------:R-:W-:Y:S01]  /*382b0*/  STG.E.64 desc[UR4][R2.64+0xb00], R12 ;  /* 0x000b000c02007986 */ /* 0x000fe2000c101b04 */
[C---:B--2---:R-:W-:Y:S01]  /*382c0*/  @P3 SHF.L.U64.HI R18, R16.reuse, 0x1, R17 ;  /* 0x0000000110123819 */ /* 0x044fe20000010211 */
[----:B------:R-:W-:-:S02]  /*382d0*/  @P3 IMAD.SHL.U32 R19, R16, 0x2, RZ ;  /* 0x0000000210133824 */ /* 0x000fc400078e00ff */
[----:B------:R0:W2:Y:S03]  /*382e0*/  LDL.64 R16, [R30+0x8] ;  /* 0x000008001e107983 */ /* 0x0000a60000100a00 */
[CC--:B------:R-:W-:Y:S02]  /*382f0*/  @P3 SHF.L.U64.HI R23, R19.reuse, R24.reuse, R18 ;  /* 0x0000001813173219 */ /* 0x0c0fe40000010212 */
[----:B------:R-:W-:Y:S02]  /*38300*/  @P3 SHF.L.U32 R9, R19, R24, RZ ;  /* 0x0000001813093219 */ /* 0x000fe400000006ff */
[----:B------:R-:W4:Y:S01]  /*38310*/  LDL.64 R18, [R29] ;  /* 0x000000001d127983 */ /* 0x000f220000100a00 */
[----:B------:R-:W-:Y:S02]  /*38320*/  @P3 LOP3.LUT R26, R23, R26, RZ, 0xfc, !PT ;  /* 0x0000001a171a3212 */ /* 0x000fe400078efcff */
[----:B------:R-:W-:Y:S01]  /*38330*/  @P3 LOP3.LUT R10, R9, R10, RZ, 0xfc, !PT ;  /* 0x0000000a090a3212 */ /* 0x000fe200078efcff */
[----:B------:R1:W4:Y:S01]  /*38340*/  @P1 LDL.64 R24, [R29+0x8] ;  /* 0x000008001d181983 */ /* 0x0003220000100a00 */
[----:B------:R-:W-:-:S02]  /*38350*/  LOP3.LUT R27, R26, 0x7ff, RZ, 0xc0, !PT ;  /* 0x000007ff1a1b7812 */ /* 0x000fc400078ec0ff */
[----:B------:R-:W-:Y:S01]  /*38360*/  LEA.HI R9, R28, -R21, RZ, 0x1a ;  /* 0x800000151c097211 */ /* 0x000fe200078fd0ff */
[----:B------:R-:W-:-:S05]  /*38370*/  IMAD.MOV.U32 R26, RZ, RZ, R10 ;  /* 0x000000ffff1a7224 */ /* 0x000fca00078e000a */
[----:B------:R0:W-:Y:S01]  /*38380*/  STG.E.64 desc[UR4][R2.64+0xc00], R26 ;  /* 0x000c001a02007986 */ /* 0x0001e2000c101b04 */
[----:B------:R-:W-:Y:S02]  /*38390*/  VIADD R10, R22, 0x2db ;  /* 0x000002db160a7836 */ /* 0x000fe40000000000 */
[----:B0-----:R-:W-:Y:S01]  /*383a0*/  IMAD R27, R9, 0x8, R0 ;  /* 0x00000008091b7824 */ /* 0x001fe200078e0200 */
[C---:B------:R-:W-:Y:S01]  /*383b0*/  @P0 SHF.L.U64.HI R23, R4.reuse, 0x1, R5 ;  /* 0x0000000104170819 */ /* 0x040fe20000010205 */
[----:B------:R-:W-:Y:S01]  /*383c0*/  @P0 IMAD.SHL.U32 R30, R4, 0x2, RZ ;  /* 0x00000002041e0824 */ /* 0x000fe200078e00ff */
[----:B------:R-:W-:Y:S02]  /*383d0*/  @P0 LOP3.LUT R5, R8, 0x3f, RZ, 0x3c, !PT ;  /* 0x0000003f08050812 */ /* 0x000fe400078e3cff */
[----:B------:R-:W4:Y:S01]  /*383e0*/  LDL.64 R12, [R27] ;  /* 0x000000001b0c7983 */ /* 0x000f220000100a00 */
[----:B------:R-:W-:Y:S02]  /*383f0*/  LOP3.LUT R26, R28, 0x30, RZ, 0xc0, !PT ;  /* 0x000000301c1a7812 */ /* 0x000fe400078ec0ff */
[----:B------:R-:W-:-:S02]  /*38400*/  SHF.R.U64 R4, R6, R8, R7 ;  /* 0x0000000806047219 */ /* 0x000fc40000001207 */
[----:B------:R-:W-:Y:S02]  /*38410*/  SHF.R.U32.HI R6, RZ, R8, R7 ;  /* 0x00000008ff067219 */ /* 0x000fe40000011607 */
[----:B------:R-:W-:Y:S02]  /*38420*/  @P0 SHF.L.U64.HI R7, R30, R5, R23 ;  /* 0x000000051e070219 */ /* 0x000fe40000010217 */
[----:B------:R-:W-:Y:S02]  /*38430*/  ISETP.GE.U32.AND P2, PT, R26, 0x16, PT ;  /* 0x000000161a00780c */ /* 0x000fe40003f46070 */
[----:B------:R-:W-:Y:S02]  /*38440*/  @P0 LOP3.LUT R6, R7, R6, RZ, 0xfc, !PT ;  /* 0x0000000607060212 */ /* 0x000fe400078efcff */
[----:B------:R-:W-:Y:S02]  /*38450*/  LEA.HI R7, R10, -R21, RZ, 0x1a ;  /* 0x800000150a077211 */ /* 0x000fe400078fd0ff */
[----:B------:R-:W-:-:S03]  /*38460*/  @P0 SHF.L.U32 R5, R30, R5, RZ ;  /* 0x000000051e050219 */ /* 0x000fc600000006ff */
[----:B------:R-:W-:Y:S01]  /*38470*/  IMAD R30, R7, 0x8, R0 ;  /* 0x00000008071e7824 */ /* 0x000fe200078e0200 */
[----:B------:R-:W-:Y:S02]  /*38480*/  @P0 LOP3.LUT R4, R5, R4, RZ, 0xfc, !PT ;  /* 0x0000000405040212 */ /* 0x000fe400078efcff */
[----:B------:R-:W-:Y:S01]  /*38490*/  LOP3.LUT R5, R6, 0x7ff, RZ, 0xc0, !PT ;  /* 0x000007ff06057812 */ /* 0x000fe200078ec0ff */
[----:B------:R0:W4:Y:S04]  /*384a0*/  @P2 LDL.64 R8, [R27+0x8] ;  /* 0x000008001b082983 */ /* 0x0001280000100a00 */
[----:B------:R-:W4:Y:S04]  /*384b0*/  LDL.64 R6, [R30] ;  /* 0x000000001e067983 */ /* 0x000f280000100a00 */
[----:B------:R1:W-:Y:S04]  /*384c0*/  STG.E.64 desc[UR4][R2.64+0xd00], R4 ;  /* 0x000d000402007986 */ /* 0x0003e8000c101b04 */
[----:B-1----:R-:W4:Y:S01]  /*384d0*/  LDL.64 R4, [R30+0x8] ;  /* 0x000008001e047983 */ /* 0x002f220000100a00 */
[----:B------:R-:W-:-:S04]  /*384e0*/  LOP3.LUT R29, R20, 0x3a, RZ, 0xc0, !PT ;  /* 0x0000003a141d7812 */ /* 0x000fc800078ec0ff */
[-CC-:B---3--:R-:W-:Y:S02]  /*384f0*/  SHF.R.U64 R28, R14, R29.reuse, R15.reuse ;  /* 0x0000001d0e1c7219 */ /* 0x188fe4000000120f */
[----:B------:R-:W-:Y:S02]  /*38500*/  SHF.R.U32.HI R23, RZ, R29, R15 ;  /* 0x0000001dff177219 */ /* 0x000fe4000001160f */
[----:B------:R-:W-:-:S04]  /*38510*/  IADD3 R29, PT, PT, -R29, 0x40, RZ ;  /* 0x000000401d1d7810 */ /* 0x000fc80007ffe1ff */
[----:B--2---:R-:W-:Y:S02]  /*38520*/  SHF.L.U32 R15, R16, R29, RZ ;  /* 0x0000001d100f7219 */ /* 0x004fe400000006ff */
[----:B----4-:R-:W-:Y:S01]  /*38530*/  SHF.R.U64 R14, R18, R11, R19 ;  /* 0x0000000b120e7219 */ /* 0x010fe20000001213 */
[----:B------:R-:W-:Y:S01]  /*38540*/  VIADD R18, R22, 0x306 ;  /* 0x0000030616127836 */ /* 0x000fe20000000000 */
[----:B------:R-:W-:-:S04]  /*38550*/  LOP3.LUT R28, R15, R28, RZ, 0xfc, !PT ;  /* 0x0000001c0f1c7212 */ /* 0x000fc800078efcff */
[----:B------:R-:W-:-:S04]  /*38560*/  LOP3.LUT R15, R18, 0x26, RZ, 0xc0, !PT ;  /* 0x00000026120f7812 */ /* 0x000fc800078ec0ff */
[----:B------:R-:W-:Y:S02]  /*38570*/  ISETP.GE.U32.AND P0, PT, R15, 0x16, PT ;  /* 0x000000160f00780c */ /* 0x000fe40003f06070 */
[----:B------:R-:W-:Y:S02]  /*38580*/  SHF.L.U64.HI R16, R16, R29, R17 ;  /* 0x0000001d10107219 */ /* 0x000fe40000010211 */
[----:B0-----:R-:W-:Y:S02]  /*38590*/  LEA.HI R27, R18, -R21, RZ, 0x1a ;  /* 0x80000015121b7211 */ /* 0x001fe400078fd0ff */
[C---:B------:R-:W-:Y:S01]  /*385a0*/  @P1 SHF.L.U64.HI R17, R24.reuse, 0x1, R25 ;  /* 0x0000000118111819 */ /* 0x040fe20000010219 */
[----:B------:R-:W-:Y:S01]  /*385b0*/  @P1 IMAD.SHL.U32 R24, R24, 0x2, RZ ;  /* 0x0000000218181824 */ /* 0x000fe200078e00ff */
[----:B------:R-:W-:Y:S02]  /*385c0*/  SHF.R.U32.HI R20, RZ, R11, R19 ;  /* 0x0000000bff147219 */ /* 0x000fe40000011613 */
[----:B------:R-:W-:Y:S01]  /*385d0*/  @P1 LOP3.LUT R11, R11, 0x3f, RZ, 0x3c, !PT ;  /* 0x0000003f0b0b1812 */ /* 0x000fe200078e3cff */
[----:B------:R-:W-:-:S03]  /*385e0*/  IMAD R27, R27, 0x8, R0 ;  /* 0x000000081b1b7824 */ /* 0x000fc600078e0200 */
[CC--:B------:R-:W-:Y:S02]  /*385f0*/  @P1 SHF.L.U64.HI R17, R24.reuse, R11.reuse, R17 ;  /* 0x0000000b18111219 */ /* 0x0c0fe40000010211 */
[----:B------:R-:W2:Y:S01]  /*38600*/  @P0 LDL.64 R18, [R27+0x8] ;  /* 0x000008001b120983 */ /* 0x000ea20000100a00 */
[----:B------:R-:W-:Y:S02]  /*38610*/  @P1 SHF.L.U32 R11, R24, R11, RZ ;  /* 0x0000000b180b1219 */ /* 0x000fe400000006ff */
[----:B------:R-:W-:Y:S02]  /*38620*/  LOP3.LUT R29, R23, 0x7ff, R16, 0xf8, !PT ;  /* 0x000007ff171d7812 */ /* 0x000fe400078ef810 */
[----:B------:R-:W-:Y:S02]  /*38630*/  @P1 LOP3.LUT R20, R17, R20, RZ, 0xfc, !PT ;  /* 0x0000001411141212 */ /* 0x000fe400078efcff */
[----:B------:R0:W3:Y:S01]  /*38640*/  LDL.64 R16, [R27] ;  /* 0x000000001b107983 */ /* 0x0000e20000100a00 */
[----:B------:R-:W-:-:S02]  /*38650*/  @P1 LOP3.LUT R14, R11, R14, RZ, 0xfc, !PT ;  /* 0x0000000e0b0e1212 */ /* 0x000fc400078efcff */
[-CC-:B------:R-:W-:Y:S01]  /*38660*/  SHF.R.U64 R11, R12, R26.reuse, R13.reuse ;  /* 0x0000001a0c0b7219 */ /* 0x180fe2000000120d */
[----:B------:R-:W-:Y:S01]  /*38670*/  VIADD R12, R22, 0x331 ;  /* 0x00000331160c7836 */ /* 0x000fe20000000000 */
[----:B------:R-:W-:Y:S02]  /*38680*/  LOP3.LUT R25, R20, 0x7ff, RZ, 0xc0, !PT ;  /* 0x000007ff14197812 */ /* 0x000fe400078ec0ff */
[----:B------:R-:W-:Y:S02]  /*38690*/  SHF.R.U32.HI R20, RZ, R26, R13 ;  /* 0x0000001aff147219 */ /* 0x000fe4000001160d */
[----:B------:R-:W-:Y:S02]  /*386a0*/  LEA.HI R23, R12, -R21, RZ, 0x1a ;  /* 0x800000150c177211 */ /* 0x000fe400078fd0ff */
[----:B------:R-:W-:Y:S01]  /*386b0*/  LOP3.LUT R13, R10, 0x3b, RZ, 0xc0, !PT ;  /* 0x0000003b0a0d7812 */ /* 0x000fe200078ec0ff */
[----:B------:R1:W-:Y:S01]  /*386c0*/  STG.E.64 desc[UR4][R2.64+0xe00], R28 ;  /* 0x000e001c02007986 */ /* 0x0003e2000c101b04 */
[----:B------:R-:W-:Y:S01]  /*386d0*/  LOP3.LUT R10, R12, 0x31, RZ, 0xc0, !PT ;  /* 0x000000310c0a7812 */ /* 0x000fe200078ec0ff */
[----:B------:R-:W-:-:S03]  /*386e0*/  IMAD.MOV.U32 R24, RZ, RZ, R14 ;  /* 0x000000ffff187224 */ /* 0x000fc600078e000e */
[----:B------:R-:W-:Y:S02]  /*386f0*/  ISETP.GE.U32.AND P1, PT, R10, 0x16, PT ;  /* 0x000000160a00780c */ /* 0x000fe40003f26070 */
[----:B------:R4:W-:Y:S01]  /*38700*/  STG.E.64 desc[UR4][R2.64+0xf00], R24 ;  /* 0x000f001802007986 */ /* 0x0009e2000c101b04 */
[----:B0-----:R-:W-:Y:S01]  /*38710*/  IADD3 R27, PT, PT, -R13, 0x40, RZ ;  /* 0x000000400d1b7810 */ /* 0x001fe20007ffe1ff */
[----:B-1----:R-:W-:Y:S02]  /*38720*/  IMAD R28, R23, 0x8, R0 ;  /* 0x00000008171c7824 */ /* 0x002fe400078e0200 */
[----:B------:R-:W-:Y:S01]  /*38730*/  VIADD R23, R22, 0x35c ;  /* 0x0000035c16177836 */ /* 0x000fe20000000000 */
[-CC-:B------:R-:W-:Y:S02]  /*38740*/  SHF.R.U64 R14, R6, R13.reuse, R7.reuse ;  /* 0x0000000d060e7219 */ /* 0x180fe40000001207 */
[----:B----4-:R-:W-:Y:S02]  /*38750*/  SHF.R.U32.HI R24, RZ, R13, R7 ;  /* 0x0000000dff187219 */ /* 0x010fe40000011607 */
[----:B------:R-:W-:Y:S01]  /*38760*/  LEA.HI R7, R23, -R21, RZ, 0x1a ;  /* 0x8000001517077211 */ /* 0x000fe200078fd0ff */
[----:B------:R-:W4:Y:S01]  /*38770*/  LDL.64 R12, [R28] ;  /* 0x000000001c0c7983 */ /* 0x000f220000100a00 */
[C---:B------:R-:W-:Y:S01]  /*38780*/  @P2 SHF.L.U64.HI R9, R8.reuse, 0x1, R9 ;  /* 0x0000000108092819 */ /* 0x040fe20000010209 */
[----:B------:R-:W-:-:S02]  /*38790*/  @P2 IMAD.SHL.U32 R8, R8, 0x2, RZ ;  /* 0x0000000208082824 */ /* 0x000fc400078e00ff */
[----:B------:R-:W-:-:S05]  /*387a0*/  IMAD R29, R7, 0x8, R0 ;  /* 0x00000008071d7824 */ /* 0x000fca00078e0200 */
[----:B------:R-:W4:Y:S01]  /*387b0*/  LDL.64 R6, [R29] ;  /* 0x000000001d067983 */ /* 0x000f220000100a00 */
[-C--:B------:R-:W-:Y:S02]  /*387c0*/  SHF.L.U64.HI R25, R4, R27.reuse, R5 ;  /* 0x0000001b04197219 */ /* 0x080fe40000010205 */
[----:B------:R-:W-:Y:S02]  /*387d0*/  @P2 LOP3.LUT R5, R26, 0x3f, RZ, 0x3c, !PT ;  /* 0x0000003f1a052812 */ /* 0x000fe400078e3cff */
[----:B------:R-:W-:Y:S02]  /*387e0*/  SHF.L.U32 R27, R4, R27, RZ ;  /* 0x0000001b041b7219 */ /* 0x000fe400000006ff */
[CC--:B------:R-:W-:Y:S02]  /*387f0*/  @P2 SHF.L.U64.HI R31, R8.reuse, R5.reuse, R9 ;  /* 0x00000005081f2219 */ /* 0x0c0fe40000010209 */
[----:B------:R-:W-:Y:S02]  /*38800*/  @P2 SHF.L.U32 R4, R8, R5, RZ ;  /* 0x0000000508042219 */ /* 0x000fe400000006ff */
[----:B------:R0:W4:Y:S02]  /*38810*/  @P1 LDL.64 R8, [R28+0x8] ;  /* 0x000008001c081983 */ /* 0x0001240000100a00 */
[----:B------:R-:W-:-:S02]  /*38820*/  @P2 LOP3.LUT R11, R4, R11, RZ, 0xfc, !PT ;  /* 0x0000000b040b2212 */ /* 0x000fc400078efcff */
[----:B------:R-:W4:Y:S01]  /*38830*/  LDL.64 R4, [R29+0x8] ;  /* 0x000008001d047983 */ /* 0x000f220000100a00 */
[----:B------:R-:W-:Y:S02]  /*38840*/  LOP3.LUT R14, R27, R14, RZ, 0xfc, !PT ;  /* 0x0000000e1b0e7212 */ /* 0x000fe400078efcff */
[----:B------:R-:W-:Y:S02]  /*38850*/  @P0 LOP3.LUT R26, R15, 0x3f, RZ, 0x3c, !PT ;  /* 0x0000003f0f1a0812 */ /* 0x000fe400078e3cff */
[----:B------:R-:W-:Y:S02]  /*38860*/  @P2 LOP3.LUT R20, R31, R20, RZ, 0xfc, !PT ;  /* 0x000000141f142212 */ /* 0x000fe400078efcff */
[----:B------:R-:W-:Y:S02]  /*38870*/  LOP3.LUT R23, R23, 0x3c, RZ, 0xc0, !PT ;  /* 0x0000003c17177812 */ /* 0x000fe400078ec0ff */
[C---:B--2---:R-:W-:Y:S01]  /*38880*/  @P0 SHF.L.U64.HI R27, R18.reuse, 0x1, R19 ;  /* 0x00000001121b0819 */ /* 0x044fe20000010213 */
[----:B------:R-:W-:-:S02]  /*38890*/  @P0 IMAD.SHL.U32 R19, R18, 0x2, RZ ;  /* 0x0000000212130824 */ /* 0x000fc400078e00ff */
[----:B------:R-:W-:Y:S01]  /*388a0*/  VIADD R18, R22, 0x387 ;  /* 0x0000038716127836 */ /* 0x000fe20000000000 */
[-CC-:B---3--:R-:W-:Y:S02]  /*388b0*/  SHF.R.U64 R16, R16, R15.reuse, R17.reuse ;  /* 0x0000000f10107219 */ /* 0x188fe40000001211 */
[----:B------:R-:W-:Y:S02]  /*388c0*/  SHF.R.U32.HI R17, RZ, R15, R17 ;  /* 0x0000000fff117219 */ /* 0x000fe40000011611 */
[----:B------:R-:W-:Y:S02]  /*388d0*/  LOP3.LUT R15, R24, 0x7ff, R25, 0xf8, !PT ;  /* 0x000007ff180f7812 */ /* 0x000fe400078ef819 */
[CC--:B------:R-:W-:Y:S02]  /*388e0*/  @P0 SHF.L.U64.HI R24, R19.reuse, R26.reuse, R27 ;  /* 0x0000001a13180219 */ /* 0x0c0fe4000001021b */
[----:B------:R-:W-:Y:S02]  /*388f0*/  @P0 SHF.L.U32 R27, R19, R26, RZ ;  /* 0x0000001a131b0219 */ /* 0x000fe400000006ff */
[----:B------:R-:W-:-:S02]  /*38900*/  LOP3.LUT R19, R18, 0x27, RZ, 0xc0, !PT ;  /* 0x0000002712137812 */ /* 0x000fc400078ec0ff */
[----:B------:R-:W-:Y:S02]  /*38910*/  @P0 LOP3.LUT R17, R24, R17, RZ, 0xfc, !PT ;  /* 0x0000001118110212 */ /* 0x000fe400078efcff */
[----:B------:R-:W-:Y:S02]  /*38920*/  @P0 LOP3.LUT R16, R27, R16, RZ, 0xfc, !PT ;  /* 0x000000101b100212 */ /* 0x000fe400078efcff */
[----:B------:R-:W-:Y:S01]  /*38930*/  ISETP.GE.U32.AND P0, PT, R19, 0x16, PT ;  /* 0x000000161300780c */ /* 0x000fe20003f06070 */
[----:B------:R-:W-:Y:S01]  /*38940*/  IMAD.MOV.U32 R24, RZ, RZ, R11 ;  /* 0x000000ffff187224 */ /* 0x000fe200078e000b */
[----:B------:R-:W-:Y:S02]  /*38950*/  LEA.HI R11, R18, -R21, RZ, 0x1a ;  /* 0x80000015120b7211 */ /* 0x000fe400078fd0ff */
[----:B------:R-:W-:Y:S01]  /*38960*/  LOP3.LUT R25, R20, 0x7ff, RZ, 0xc0, !PT ;  /* 0x000007ff14197812 */ /* 0x000fe200078ec0ff */
[----:B------:R-:W-:Y:S01]  /*38970*/  VIADD R20, R22, 0x3b2 ;  /* 0x000003b216147836 */ /* 0x000fe20000000000 */
[----:B------:R-:W-:Y:S01]  /*38980*/  LOP3.LUT R17, R17, 0x7ff, RZ, 0xc0, !PT ;  /* 0x000007ff11117812 */ /* 0x000fe200078ec0ff */
[----:B0-----:R-:W-:-:S02]  /*38990*/  IMAD R28, R11, 0x8, R0 ;  /* 0x000000080b1c7824 */ /* 0x001fc400078e0200 */
[----:B------:R0:W-:Y:S04]  /*389a0*/  STG.E.64 desc[UR4][R2.64+0x1000], R24 ;  /* 0x0010001802007986 */ /* 0x0001e8000c101b04 */
[----:B------:R1:W-:Y:S04]  /*389b0*/  STG.E.64 desc[UR4][R2.64+0x1200], R16 ;  /* 0x0012001002007986 */ /* 0x0003e8000c101b04 */
[----:B------:R4:W-:Y:S01]  /*389c0*/  STG.E.64 desc[UR4][R2.64+0x1100], R14 ;  /* 0x0011000e02007986 */ /* 0x0009e2000c101b04 */
[----:B0-----:R-:W-:-:S03]  /*389d0*/  LOP3.LUT R25, R20, 0x32, RZ, 0xc0, !PT ;  /* 0x0000003214197812 */ /* 0x001fc600078ec0ff */
[----:B-1----:R-:W2:Y:S01]  /*389e0*/  @P0 LDL.64 R16, [R28+0x8] ;  /* 0x000008001c100983 */ /* 0x002ea20000100a00 */
[----:B------:R-:W-:Y:S02]  /*389f0*/  ISETP.GE.U32.AND P2, PT, R25, 0x16, PT ;  /* 0x000000161900780c */ /* 0x000fe40003f46070 */
[-CC-:B----4-:R-:W-:Y:S02]  /*38a00*/  SHF.R.U64 R14, R12, R10.reuse, R13.reuse ;  /* 0x0000000a0c0e7219 */ /* 0x190fe4000000120d */
[----:B------:R-:W-:Y:S02]  /*38a10*/  SHF.R.U32.HI R15, RZ, R10, R13 ;  /* 0x0000000aff0f7219 */ /* 0x000fe4000001160d */
[----:B------:R0:W3:Y:S01]  /*38a20*/  LDL.64 R12, [R28] ;  /* 0x000000001c0c7983 */ /* 0x0000e20000100a00 */
[----:B------:R-:W-:Y:S02]  /*38a30*/  LEA.HI R11, R20, -R21, RZ, 0x1a ;  /* 0x80000015140b7211 */ /* 0x000fe400078fd0ff */
[----:B------:R-:W-:-:S02]  /*38a40*/  SHF.R.U64 R24, R6, R23, R7 ;  /* 0x0000001706187219 */ /* 0x000fc40000001207 */
[----:B------:R-:W-:Y:S02]  /*38a50*/  SHF.R.U32.HI R18, RZ, R23, R7 ;  /* 0x00000017ff127219 */ /* 0x000fe40000011607 */
[C---:B------:R-:W-:Y:S01]  /*38a60*/  @P1 SHF.L.U64.HI R9, R8.reuse, 0x1, R9 ;  /* 0x0000000108091819 */ /* 0x040fe20000010209 */
[----:B------:R-:W-:Y:S01]  /*38a70*/  @P1 IMAD.SHL.U32 R8, R8, 0x2, RZ ;  /* 0x0000000208081824 */ /* 0x000fe200078e00ff */
[----:B------:R-:W-:Y:S01]  /*38a80*/  @P1 LOP3.LUT R7, R10, 0x3f, RZ, 0x3c, !PT ;  /* 0x0000003f0a071812 */ /* 0x000fe200078e3cff */
[----:B------:R-:W-:Y:S01]  /*38a90*/  IMAD R26, R11, 0x8, R0 ;  /* 0x000000080b1a7824 */ /* 0x000fe200078e0200 */
[----:B------:R-:W-:Y:S01]  /*38aa0*/  IADD3 R27, PT, PT, -R23, 0x40, RZ ;  /* 0x00000040171b7810 */ /* 0x000fe20007ffe1ff */
[----:B------:R-:W-:Y:S01]  /*38ab0*/  VIADD R23, R22, 0x3dd ;  /* 0x000003dd16177836 */ /* 0x000fe20000000000 */
[CC--:B0-----:R-:W-:Y:S02]  /*38ac0*/  @P1 SHF.L.U64.HI R28, R8.reuse, R7.reuse, R9 ;  /* 0x00000007081c1219 */ /* 0x0c1fe40000010209 */
[----:B------:R-:W4:Y:S01]  /*38ad0*/  @P2 LDL.64 R10, [R26+0x8] ;  /* 0x000008001a0a2983 */ /* 0x000f220000100a00 */
[----:B------:R-:W-:-:S02]  /*38ae0*/  @P1 SHF.L.U32 R9, R8, R7, RZ ;  /* 0x0000000708091219 */ /* 0x000fc400000006ff */
[----:B------:R-:W-:Y:S01]  /*38af0*/  SHF.L.U64.HI R20, R4, R27, R5 ;  /* 0x0000001b04147219 */ /* 0x000fe20000010205 */
[----:B------:R-:W4:Y:S01]  /*38b00*/  LDL.64 R6, [R26] ;  /* 0x000000001a067983 */ /* 0x000f220000100a00 */
[----:B------:R-:W-:-:S05]  /*38b10*/  LEA.HI R5, R23, -R21, RZ, 0x1a ;  /* 0x8000001517057211 */ /* 0x000fca00078fd0ff */
[----:B------:R-:W-:Y:S01]  /*38b20*/  IMAD R29, R5, 0x8, R0 ;  /* 0x00000008051d7824 */ /* 0x000fe200078e0200 */
[----:B------:R-:W-:-:S04]  /*38b30*/  SHF.L.U32 R27, R4, R27, RZ ;  /* 0x0000001b041b7219 */ /* 0x000fc800000006ff */
[----:B------:R-:W4:Y:S01]  /*38b40*/  LDL.64 R4, [R29] ;  /* 0x000000001d047983 */ /* 0x000f220000100a00 */
[----:B------:R-:W-:-:S03]  /*38b50*/  @P1 LOP3.LUT R14, R9, R14, RZ, 0xfc, !PT ;  /* 0x0000000e090e1212 */ /* 0x000fc600078efcff */
[----:B------:R-:W4:Y:S01]  /*38b60*/  LDL.64 R8, [R29+0x8] ;  /* 0x000008001d087983 */ /* 0x000f220000100a00 */
[----:B------:R-:W-:-:S04]  /*38b70*/  @P1 LOP3.LUT R15, R28, R15, RZ, 0xfc, !PT ;  /* 0x0000000f1c0f1212 */ /* 0x000fc800078efcff */
[----:B------:R-:W-:-:S05]  /*38b80*/  LOP3.LUT R15, R15, 0x7ff, RZ, 0xc0, !PT ;  /* 0x000007ff0f0f7812 */ /* 0x000fca00078ec0ff */
[----:B------:R0:W-:Y:S02]  /*38b90*/  STG.E.64 desc[UR4][R2.64+0x1300], R14 ;  /* 0x0013000e02007986 */ /* 0x0001e4000c101b04 */
[----:B0-----:R-:W-:Y:S02]  /*38ba0*/  LOP3.LUT R14, R27, R24, RZ, 0xfc, !PT ;  /* 0x000000181b0e7212 */ /* 0x001fe400078efcff */
[----:B------:R-:W-:Y:S02]  /*38bb0*/  LOP3.LUT R15, R18, 0x7ff, R20, 0xf8, !PT ;  /* 0x000007ff120f7812 */ /* 0x000fe400078ef814 */
[----:B------:R-:W-:-:S03]  /*38bc0*/  @P0 LOP3.LUT R20, R19, 0x3f, RZ, 0x3c, !PT ;  /* 0x0000003f13140812 */ /* 0x000fc600078e3cff */
[----:B------:R0:W-:Y:S01]  /*38bd0*/  STG.E.64 desc[UR4][R2.64+0x1400], R14 ;  /* 0x0014000e02007986 */ /* 0x0001e2000c101b04 */
[C---:B--2---:R-:W-:Y:S01]  /*38be0*/  @P0 IMAD.SHL.U32 R27, R16.reuse, 0x2, RZ ;  /* 0x00000002101b0824 */ /* 0x044fe200078e00ff */
[----:B------:R-:W-:Y:S02]  /*38bf0*/  @P0 SHF.L.U64.HI R16, R16, 0x1, R17 ;  /* 0x0000000110100819 */ /* 0x000fe40000010211 */
[-CC-:B---3--:R-:W-:Y:S02]  /*38c00*/  SHF.R.U64 R18, R12, R19.reuse, R13.reuse ;  /* 0x000000130c127219 */ /* 0x188fe4000000120d */
[----:B------:R-:W-:Y:S01]  /*38c10*/  SHF.R.U32.HI R19, RZ, R19, R13 ;  /* 0x00000013ff137219 */ /* 0x000fe2000001160d */
[----:B------:R-:W-:Y:S01]  /*38c20*/  VIADD R12, R22, 0x408 ;  /* 0x00000408160c7836 */ /* 0x000fe20000000000 */
[CC--:B------:R-:W-:Y:S02]  /*38c30*/  @P0 SHF.L.U32 R13, R27.reuse, R20.reuse, RZ ;  /* 0x000000141b0d0219 */ /* 0x0c0fe400000006ff */
[----:B------:R-:W-:-:S04]  /*38c40*/  @P0 SHF.L.U64.HI R20, R27, R20, R16 ;  /* 0x000000141b140219 */ /* 0x000fc80000010210 */
[----:B------:R-:W-:Y:S02]  /*38c50*/  @P0 LOP3.LUT R19, R20, R19, RZ, 0xfc, !PT ;  /* 0x0000001314130212 */ /* 0x000fe400078efcff */
[----:B------:R-:W-:Y:S02]  /*38c60*/  LOP3.LUT R20, R12, 0x28, RZ, 0xc0, !PT ;  /* 0x000000280c147812 */ /* 0x000fe400078ec0ff */
[C---:B----4-:R-:W-:Y:S01]  /*38c70*/  @P2 SHF.L.U64.HI R17, R10.reuse, 0x1, R11 ;  /* 0x000000010a112819 */ /* 0x050fe2000001020b */
[----:B------:R-:W-:Y:S01]  /*38c80*/  @P2 IMAD.SHL.U32 R16, R10, 0x2, RZ ;  /* 0x000000020a102824 */ /* 0x000fe200078e00ff */
[----:B------:R-:W-:Y:S02]  /*38c90*/  ISETP.GE.U32.AND P3, PT, R20, 0x16, PT ;  /* 0x000000161400780c */ /* 0x000fe40003f66070 */
[----:B------:R-:W-:Y:S02]  /*38ca0*/  @P2 LOP3.LUT R11, R25, 0x3f, RZ, 0x3c, !PT ;  /* 0x0000003f190b2812 */ /* 0x000fe400078e3cff */
[----:B------:R-:W-:-:S02]  /*38cb0*/  SHF.R.U64 R24, R6, R25, R7 ;  /* 0x0000001906187219 */ /* 0x000fc40000001207 */
[----:B------:R-:W-:Y:S02]  /*38cc0*/  @P0 LOP3.LUT R18, R13, R18, RZ, 0xfc, !PT ;  /* 0x000000120d120212 */ /* 0x000fe400078efcff */
[----:B------:R-:W-:Y:S02]  /*38cd0*/  SHF.R.U32.HI R25, RZ, R25, R7 ;  /* 0x00000019ff197219 */ /* 0x000fe40000011607 */
[----:B------:R-:W-:Y:S02]  /*38ce0*/  LEA.HI R13, R12, -R21, RZ, 0x1a ;  /* 0x800000150c0d7211 */ /* 0x000fe400078fd0ff */
[----:B------:R-:W-:Y:S01]  /*38cf0*/  LOP3.LUT R7, R23, 0x3d, RZ, 0xc0, !PT ;  /* 0x0000003d17077812 */ /* 0x000fe200078ec0ff */
[----:B------:R-:W-:Y:S01]  /*38d00*/  VIADD R23, R22, 0x45e ;  /* 0x0000045e16177836 */ /* 0x000fe20000000000 */
[CC--:B------:R-:W-:Y:S01]  /*38d10*/  @P2 SHF.L.U64.HI R10, R16.reuse, R11.reuse, R17 ;  /* 0x0000000b100a2219 */ /* 0x0c0fe20000010211 */
[----:B0-----:R-:W-:Y:S01]  /*38d20*/  IMAD R15, R13, 0x8, R0 ;  /* 0x000000080d0f7824 */ /* 0x001fe200078e0200 */
[----:B------:R-:W-:-:S02]  /*38d30*/  @P2 SHF.L.U32 R11, R16, R11, RZ ;  /* 0x0000000b100b2219 */ /* 0x000fc400000006ff */
[----:B------:R-:W-:Y:S01]  /*38d40*/  LEA.HI R27, R23, -R21, RZ, 0x1a ;  /* 0x80000015171b7211 */ /* 0x000fe200078fd0ff */
[----:B------:R-:W-:Y:S01]  /*38d50*/  VIADD R16, R22, 0x433 ;  /* 0x0000043316107836 */ /* 0x000fe20000000000 */
[----:B------:R-:W-:Y:S02]  /*38d60*/  @P2 LOP3.LUT R24, R11, R24, RZ, 0xfc, !PT ;  /* 0x000000180b182212 */ /* 0x000fe400078efcff */
[-CC-:B------:R-:W-:Y:S02]  /*38d70*/  SHF.R.U64 R12, R4, R7.reuse, R5.reuse ;  /* 0x00000007040c7219 */ /* 0x180fe40000001205 */
[----:B------:R-:W-:Y:S02]  /*38d80*/  SHF.R.U32.HI R13, RZ, R7, R5 ;  /* 0x00000007ff0d7219 */ /* 0x000fe40000011605 */
[----:B------:R-:W-:Y:S01]  /*38d90*/  IADD3 R11, PT, PT, -R7, 0x40, RZ ;  /* 0x00000040070b7810 */ /* 0x000fe20007ffe1ff */
[----:B------:R-:W-:Y:S01]  /*38da0*/  IMAD R27, R27, 0x8, R0 ;  /* 0x000000081b1b7824 */ /* 0x000fe200078e0200 */
[----:B------:R-:W2:Y:S01]  /*38db0*/  @P3 LDL.64 R6, [R15+0x8] ;  /* 0x000008000f063983 */ /* 0x000ea20000100a00 */
[----:B------:R-:W-:-:S02]  /*38dc0*/  LOP3.LUT R26, R16, 0x33, RZ, 0xc0, !PT ;  /* 0x00000033101a7812 */ /* 0x000fc400078ec0ff */
[CC--:B------:R-:W-:Y:S01]  /*38dd0*/  SHF.L.U64.HI R14, R8.reuse, R11.reuse, R9 ;  /* 0x0000000b080e7219 */ /* 0x0c0fe20000010209 */
[----:B------:R-:W3:Y:S01]  /*38de0*/  LDL.64 R4, [R15] ;  /* 0x000000000f047983 */ /* 0x000ee20000100a00 */
[----:B------:R-:W-:Y:S02]  /*38df0*/  SHF.L.U32 R29, R8, R11, RZ ;  /* 0x0000000b081d7219 */ /* 0x000fe400000006ff */
[----:B------:R-:W-:Y:S01]  /*38e00*/  LEA.HI R17, R16, -R21, RZ, 0x1a ;  /* 0x8000001510117211 */ /* 0x000fe200078fd0ff */
[----:B------:R-:W4:Y:S01]  /*38e10*/  LDL.64 R8, [R27] ;  /* 0x000000001b087983 */ /* 0x000f220000100a00 */
[----:B------:R-:W-:Y:S02]  /*38e20*/  ISETP.GE.U32.AND P4, PT, R26, 0x16, PT ;  /* 0x000000161a00780c */ /* 0x000fe40003f86070 */
[----:B------:R-:W-:Y:S02]  /*38e30*/  @P2 LOP3.LUT R25, R10, R25, RZ, 0xfc, !PT ;  /* 0x000000190a192212 */ /* 0x000fe400078efcff */
[----:B------:R0:W3:Y:S01]  /*38e40*/  LDL.64 R10, [R27+0x8] ;  /* 0x000008001b0a7983 */ /* 0x0000e20000100a00 */
[----:B------:R-:W-:Y:S01]  /*38e50*/  IMAD R28, R17, 0x8, R0 ;  /* 0x00000008111c7824 */ /* 0x000fe200078e0200 */
[----:B------:R-:W-:-:S04]  /*38e60*/  LOP3.LUT R13, R13, 0x7ff, R14, 0xf8, !PT ;  /* 0x000007ff0d0d7812 */ /* 0x000fc800078ef80e */
[----:B------:R-:W3:Y:S04]  /*38e70*/  LDL.64 R14, [R28] ;  /* 0x000000001c0e7983 */ /* 0x000ee80000100a00 */
[----:B------:R1:W3:Y:S01]  /*38e80*/  @P4 LDL.64 R16, [R28+0x8] ;  /* 0x000008001c104983 */ /* 0x0002e20000100a00 */
[----:B------:R-:W-:Y:S01]  /*38e90*/  VIADD R30, R22, 0x489 ;  /* 0x00000489161e7836 */ /* 0x000fe20000000000 */
[----:B------:R-:W-:Y:S02]  /*38ea0*/  LOP3.LUT R19, R19, 0x7ff, RZ, 0xc0, !PT ;  /* 0x000007ff13137812 */ /* 0x000fe400078ec0ff */
[----:B------:R-:W-:Y:S02]  /*38eb0*/  LOP3.LUT R12, R29, R12, RZ, 0xfc, !PT ;  /* 0x0000000c1d0c7212 */ /* 0x000fe400078efcff */
[----:B------:R-:W-:-:S02]  /*38ec0*/  LOP3.LUT R25, R25, 0x7ff, RZ, 0xc0, !PT ;  /* 0x000007ff19197812 */ /* 0x000fc400078ec0ff */
[----:B0-----:R-:W-:Y:S02]  /*38ed0*/  LOP3.LUT R27, R23, 0x3e, RZ, 0xc0, !PT ;  /* 0x0000003e171b7812 */ /* 0x001fe400078ec0ff */
[----:B------:R-:W-:Y:S01]  /*38ee0*/  LEA.HI R29, R30, -R21, RZ, 0x1a ;  /* 0x800000151e1d7211 */ /* 0x000fe200078fd0ff */
[----:B------:R0:W-:Y:S01]  /*38ef0*/  STG.E.64 desc[UR4][R2.64+0x1500], R18 ;  /* 0x0015001202007986 */ /* 0x0001e2000c101b04 */
[----:B-1----:R-:W-:-:S03]  /*38f00*/  VIADD R28, R22, 0x4b4 ;  /* 0x000004b4161c7836 */ /* 0x002fc60000000000 */
[----:B------:R1:W-:Y:S04]  /*38f10*/  STG.E.64 desc[UR4][R2.64+0x1600], R24 ;  /* 0x0016001802007986 */ /* 0x0003e8000c101b04 */
[----:B------:R1:W-:Y:S01]  /*38f20*/  STG.E.64 desc[UR4][R2.64+0x1700], R12 ;  /* 0x0017000c02007986 */ /* 0x0003e2000c101b04 */
[----:B0-----:R-:W-:Y:S01]  /*38f30*/  IADD3 R19, PT, PT, -R27, 0x40, RZ ;  /* 0x000000401b137810 */ /* 0x001fe20007ffe1ff */
[----:B-1----:R-:W-:Y:S01]  /*38f40*/  IMAD R25, R29, 0x8, R0 ;  /* 0x000000081d197824 */ /* 0x002fe200078e0200 */
[----:B------:R-:W-:Y:S02]  /*38f50*/  @P3 LOP3.LUT R13, R20, 0x3f, RZ, 0x3c, !PT ;  /* 0x0000003f140d3812 */ /* 0x000fe400078e3cff */
[C---:B--2---:R-:W-:Y:S01]  /*38f60*/  @P3 SHF.L.U64.HI R23, R6.reuse, 0x1, R7 ;  /* 0x0000000106173819 */ /* 0x044fe20000010207 */
[----:B------:R-:W-:Y:S01]  /*38f70*/  @P3 IMAD.SHL.U32 R32, R6, 0x2, RZ ;  /* 0x0000000206203824 */ /* 0x000fe200078e00ff */
[----:B------:R-:W-:-:S04]  /*38f80*/  LOP3.LUT R6, R30, 0x29, RZ, 0xc0, !PT ;  /* 0x000000291e067812 */ /* 0x000fc800078ec0ff */
[----:B------:R-:W-:Y:S02]  /*38f90*/  ISETP.GE.U32.AND P1, PT, R6, 0x16, PT ;  /* 0x000000160600780c */ /* 0x000fe40003f26070 */
[-CC-:B----4-:R-:W-:Y:S02]  /*38fa0*/  SHF.R.U64 R7, R8, R27.reuse, R9.reuse ;  /* 0x0000001b08077219 */ /* 0x190fe40000001209 */
[----:B------:R-:W-:Y:S02]  /*38fb0*/  SHF.R.U32.HI R8, RZ, R27, R9 ;  /* 0x0000001bff087219 */ /* 0x000fe40000011609 */
[----:B---3--:R-:W-:Y:S02]  /*38fc0*/  SHF.R.U64 R4, R4, R20, R5 ;  /* 0x0000001404047219 */ /* 0x008fe40000001205 */
[CC--:B------:R-:W-:Y:S02]  /*38fd0*/  SHF.L.U64.HI R9, R10.reuse, R19.reuse, R11 ;  /* 0x000000130a097219 */ /* 0x0c0fe4000001020b */
[----:B------:R-:W-:-:S02]  /*38fe0*/  SHF.L.U32 R19, R10, R19, RZ ;  /* 0x000000130a137219 */ /* 0x000fc400000006ff */
[----:B------:R-:W-:Y:S01]  /*38ff0*/  SHF.R.U32.HI R5, RZ, R20, R5 ;  /* 0x00000014ff057219 */ /* 0x000fe20000011605 */
[----:B------:R-:W2:Y:S01]  /*39000*/  LDL.64 R10, [R25] ;  /* 0x00000000190a7983 */ /* 0x000ea20000100a00 */
[----:B------:R-:W-:Y:S02]  /*39010*/  LOP3.LUT R20, R28, 0x34, RZ, 0xc0, !PT ;  /* 0x000000341c147812 */ /* 0x000fe400078ec0ff */
[----:B------:R-:W-:Y:S02]  /*39020*/  @P3 SHF.L.U64.HI R30, R32, R13, R23 ;  /* 0x0000000d201e3219 */ /* 0x000fe40000010217 */
[----:B------:R-:W-:Y:S02]  /*39030*/  ISETP.GE.U32.AND P0, PT, R20, 0x16, PT ;  /* 0x000000161400780c */ /* 0x000fe40003f06070 */
[-CC-:B------:R-:W-:Y:S02]  /*39040*/  SHF.R.U64 R18, R14, R26.reuse, R15.reuse ;  /* 0x0000001a0e127219 */ /* 0x180fe4000000120f */
[----:B------:R-:W-:-:S02]  /*39050*/  SHF.R.U32.HI R24, RZ, R26, R15 ;  /* 0x0000001aff187219 */ /* 0x000fc4000001160f */
[----:B------:R-:W-:Y:S02]  /*39060*/  @P3 SHF.L.U32 R23, R32, R13, RZ ;  /* 0x0000000d20173219 */ /* 0x000fe400000006ff */
[----:B------:R-:W-:Y:S01]  /*39070*/  LEA.HI R15, R28, -R21, RZ, 0x1a ;  /* 0x800000151c0f7211 */ /* 0x000fe200078fd0ff */
[----:B------:R0:W3:Y:S01]  /*39080*/  @P1 LDL.64 R12, [R25+0x8] ;  /* 0x00000800190c1983 */ /* 0x0000e20000100a00 */
[C---:B------:R-:W-:Y:S01]  /*39090*/  @P4 SHF.L.U64.HI R14, R16.reuse, 0x1, R17 ;  /* 0x00000001100e4819 */ /* 0x040fe20000010211 */
[----:B------:R-:W-:Y:S01]  /*390a0*/  @P4 IMAD.SHL.U32 R17, R16, 0x2, RZ ;  /* 0x0000000210114824 */ /* 0x000fe200078e00ff */
[----:B------:R-:W-:Y:S01]  /*390b0*/  @P4 LOP3.LUT R26, R26, 0x3f, RZ, 0x3c, !PT ;  /* 0x0000003f1a1a4812 */ /* 0x000fe200078e3cff */
[----:B------:R-:W-:-:S03]  /*390c0*/  IMAD R28, R15, 0x8, R0 ;  /* 0x000000080f1c7824 */ /* 0x000fc600078e0200 */
[CC--:B------:R-:W-:Y:S02]  /*390d0*/  @P4 SHF.L.U64.HI R29, R17.reuse, R26.reuse, R14 ;  /* 0x0000001a111d4219 */ /* 0x0c0fe4000001020e */
[----:B------:R-:W-:Y:S01]  /*390e0*/  @P4 SHF.L.U32 R27, R17, R26, RZ ;  /* 0x0000001a111b4219 */ /* 0x000fe200000006ff */
[----:B------:R-:W4:Y:S04]  /*390f0*/  LDL.64 R14, [R28] ;  /* 0x000000001c0e7983 */ /* 0x000f280000100a00 */
[----:B------:R1:W4:Y:S01]  /*39100*/  @P0 LDL.64 R16, [R28+0x8] ;  /* 0x000008001c100983 */ /* 0x0003220000100a00 */
[----:B------:R-:W-:Y:S02]  /*39110*/  @P3 LOP3.LUT R5, R30, R5, RZ, 0xfc, !PT ;  /* 0x000000051e053212 */ /* 0x000fe400078efcff */
[----:B------:R-:W-:-:S02]  /*39120*/  @P4 LOP3.LUT R24, R29, R24, RZ, 0xfc, !PT ;  /* 0x000000181d184212 */ /* 0x000fc400078efcff */
[----:B------:R-:W-:Y:S02]  /*39130*/  @P3 LOP3.LUT R4, R23, R4, RZ, 0xfc, !PT ;  /* 0x0000000417043212 */ /* 0x000fe400078efcff */
[----:B------:R-:W-:Y:S02]  /*39140*/  @P4 LOP3.LUT R18, R27, R18, RZ, 0xfc, !PT ;  /* 0x000000121b124212 */ /* 0x000fe400078efcff */
[----:B0-----:R-:W-:Y:S02]  /*39150*/  LOP3.LUT R25, R5, 0x7ff, RZ, 0xc0, !PT ;  /* 0x000007ff05197812 */ /* 0x001fe400078ec0ff */
[----:B------:R-:W-:Y:S01]  /*39160*/  LOP3.LUT R5, R24, 0x7ff, RZ, 0xc0, !PT ;  /* 0x000007ff18057812 */ /* 0x000fe200078ec0ff */
[----:B------:R-:W-:Y:S01]  /*39170*/  IMAD.MOV.U32 R24, RZ, RZ, R4 ;  /* 0x000000ffff187224 */ /* 0x000fe200078e0004 */
[----:B------:R-:W-:Y:S01]  /*39180*/  LOP3.LUT R27, R8, 0x7ff, R9, 0xf8, !PT ;  /* 0x000007ff081b7812 */ /* 0x000fe200078ef809 */
[----:B------:R-:W-:Y:S02]  /*39190*/  IMAD.MOV.U32 R4, RZ, RZ, R18 ;  /* 0x000000ffff047224 */ /* 0x000fe400078e0012 */
[C---:B------:R-:W-:Y:S01]  /*391a0*/  VIADD R8, R22.reuse, 0x50a ;  /* 0x0000050a16087836 */ /* 0x040fe20000000000 */
[----:B------:R-:W-:Y:S01]  /*391b0*/  LOP3.LUT R26, R19, R7, RZ, 0xfc, !PT ;  /* 0x00000007131a7212 */ /* 0x000fe200078efcff */
[C---:B------:R-:W-:Y:S01]  /*391c0*/  VIADD R7, R22.reuse, 0x4df ;  /* 0x000004df16077836 */ /* 0x040fe20000000000 */
[----:B------:R0:W-:Y:S01]  /*391d0*/  STG.E.64 desc[UR4][R2.64+0x1900], R4 ;  /* 0x0019000402007986 */ /* 0x0001e2000c101b04 */
[----:B------:R-:W-:-:S03]  /*391e0*/  VIADD R22, R22, 0x535 ;  /* 0x0000053516167836 */ /* 0x000fc60000000000 */
[----:B------:R-:W-:Y:S02]  /*391f0*/  LEA.HI R9, R7, -R21, RZ, 0x1a ;  /* 0x8000001507097211 */ /* 0x000fe400078fd0ff */
[----:B0-----:R-:W-:-:S04]  /*39200*/  LOP3.LUT R5, R8, 0x2a, RZ, 0xc0, !PT ;  /* 0x0000002a08057812 */ /* 0x001fc800078ec0ff */
[----:B------:R-:W-:Y:S01]  /*39210*/  ISETP.GE.U32.AND P2, PT, R5, 0x16, PT ;  /* 0x000000160500780c */ /* 0x000fe20003f46070 */
[----:B-1----:R-:W-:Y:S01]  /*39220*/  IMAD R28, R9, 0x8, R0 ;  /* 0x00000008091c7824 */ /* 0x002fe200078e0200 */
[----:B------:R0:W-:Y:S04]  /*39230*/  STG.E.64 desc[UR4][R2.64+0x1a00], R26 ;  /* 0x001a001a02007986 */ /* 0x0001e8000c101b04 */
[----:B------:R-:W4:Y:S04]  /*39240*/  LDL.64 R18, [R28+0x8] ;  /* 0x000008001c127983 */ /* 0x000f280000100a00 */
[----:B------:R1:W-:Y:S01]  /*39250*/  STG.E.64 desc[UR4][R2.64+0x1800], R24 ;  /* 0x0018001802007986 */ /* 0x0003e2000c101b04 */
[----:B--2---:R-:W-:-:S02]  /*39260*/  SHF.R.U64 R4, R10, R6, R11 ;  /* 0x000000060a047219 */ /* 0x004fc4000000120b */
[----:B------:R-:W-:Y:S02]  /*39270*/  SHF.R.U32.HI R10, RZ, R6, R11 ;  /* 0x00000006ff0a7219 */ /* 0x000fe4000001160b */
[-C--:B------:R-:W-:Y:S02]  /*39280*/  LEA.HI R11, R8, -R21.reuse, RZ, 0x1a ;  /* 0x80000015080b7211 */ /* 0x080fe400078fd0ff */
[C---:B------:R-:W-:Y:S02]  /*39290*/  LOP3.LUT R8, R22.reuse, 0x35, RZ, 0xc0, !PT ;  /* 0x0000003516087812 */ /* 0x040fe400078ec0ff */
[----:B------:R-:W-:Y:S02]  /*392a0*/  LEA.HI R21, R22, -R21, RZ, 0x1a ;  /* 0x8000001516157211 */ /* 0x000fe400078fd0ff */
[----:B------:R-:W-:Y:S01]  /*392b0*/  ISETP.NE.AND P3, PT, R8, 0x15, PT ;  /* 0x000000150800780c */ /* 0x000fe20003f65270 */
[----:B0-----:R-:W-:Y:S01]  /*392c0*/  IMAD R27, R11, 0x8, R0 ;  /* 0x000000080b1b7824 */ /* 0x001fe200078e0200 */
[----:B------:R-:W-:Y:S01]  /*392d0*/  @P1 LOP3.LUT R6, R6, 0x3f, RZ, 0x3c, !PT ;  /* 0x0000003f06061812 */ /* 0x000fe200078e3cff */
[----:B------:R-:W2:Y:S01]  /*392e0*/  LDL.64 R22, [R28] ;  /* 0x000000001c167983 */ /* 0x000ea20000100a00 */
[C---:B---3--:R-:W-:Y:S01]  /*392f0*/  @P1 SHF.L.U64.HI R13, R12.reuse, 0x1, R13 ;  /* 0x000000010c0d1819 */ /* 0x048fe2000001020d */
[----:B------:R-:W-:-:S02]  /*39300*/  @P1 IMAD.SHL.U32 R9, R12, 0x2, RZ ;  /* 0x000000020c091824 */ /* 0x000fc400078e00ff */
[----:B-1----:R-:W3:Y:S03]  /*39310*/  LDL.64 R24, [R27] ;  /* 0x000000001b187983 */ /* 0x002ee60000100a00 */
[CC--:B------:R-:W-:Y:S02]  /*39320*/  @P1 SHF.L.U64.HI R11, R9.reuse, R6.reuse, R13 ;  /* 0x00000006090b1219 */ /* 0x0c0fe4000001020d */
[----:B------:R0:W3:Y:S01]  /*39330*/  @P2 LDL.64 R12, [R27+0x8] ;  /* 0x000008001b0c2983 */ /* 0x0000e20000100a00 */
[----:B------:R-:W-:Y:S02]  /*39340*/  @P1 SHF.L.U32 R9, R9, R6, RZ ;  /* 0x0000000609091219 */ /* 0x000fe400000006ff */
[-CC-:B----4-:R-:W-:Y:S01]  /*39350*/  SHF.R.U64 R6, R14, R20.reuse, R15.reuse ;  /* 0x000000140e067219 */ /* 0x190fe2000000120f */
[----:B------:R-:W-:Y:S01]  /*39360*/  @P3 IMAD R29, R21, 0x8, R0 ;  /* 0x00000008151d3824 */ /* 0x000fe200078e0200 */
[----:B------:R-:W-:-:S02]  /*39370*/  SHF.R.U32.HI R26, RZ, R20, R15 ;  /* 0x00000014ff1a7219 */ /* 0x000fc4000001160f */
[C---:B------:R-:W-:Y:S01]  /*39380*/  @P0 SHF.L.U64.HI R14, R16.reuse, 0x1, R17 ;  /* 0x00000001100e0819 */ /* 0x040fe20000010211 */
[----:B------:R-:W-:Y:S01]  /*39390*/  @P0 IMAD.SHL.U32 R17, R16, 0x2, RZ ;  /* 0x0000000210110824 */ /* 0x000fe200078e00ff */
[----:B------:R-:W-:Y:S02]  /*393a0*/  @P0 LOP3.LUT R20, R20, 0x3f, RZ, 0x3c, !PT ;  /* 0x0000003f14140812 */ /* 0x000fe400078e3cff */
[----:B------:R-:W-:Y:S02]  /*393b0*/  @P1 LOP3.LUT R10, R11, R10, RZ, 0xfc, !PT ;  /* 0x0000000a0b0a1212 */ /* 0x000fe400078efcff */
[CC--:B------:R-:W-:Y:S02]  /*393c0*/  @P0 SHF.L.U64.HI R11, R17.reuse, R20.reuse, R14 ;  /* 0x00000014110b0219 */ /* 0x0c0fe4000001020e */
[----:B------:R-:W-:Y:S01]  /*393d0*/  @P0 SHF.L.U32 R31, R17, R20, RZ ;  /* 0x00000014111f0219 */ /* 0x000fe200000006ff */
[----:B------:R-:W4:Y:S04]  /*393e0*/  @P3 LDL.64 R14, [R29] ;  /* 0x000000001d0e3983 */ /* 0x000f280000100a00 */
[----:B------:R-:W4:Y:S01]  /*393f0*/  @P3 LDL.64 R16, [R29+0x8] ;  /* 0x000008001d103983 */ /* 0x000f220000100a00 */
[----:B------:R-:W-:-:S02]  /*39400*/  @P1 LOP3.LUT R4, R9, R4, RZ, 0xfc, !PT ;  /* 0x0000000409041212 */ /* 0x000fc400078efcff */
[----:B------:R-:W-:Y:S02]  /*39410*/  LOP3.LUT R9, R7, 0x3f, RZ, 0xc0, !PT ;  /* 0x0000003f07097812 */ /* 0x000fe400078ec0ff */
[----:B------:R-:W-:Y:S02]  /*39420*/  @P0 LOP3.LUT R26, R11, R26, RZ, 0xfc, !PT ;  /* 0x0000001a0b1a0212 */ /* 0x000fe400078efcff */
[----:B0-----:R-:W-:Y:S02]  /*39430*/  IADD3 R27, PT, PT, -R9, 0x40, RZ ;  /* 0x00000040091b7810 */ /* 0x001fe40007ffe1ff */
[----:B------:R-:W-:Y:S01]  /*39440*/  LOP3.LUT R11, R10, 0x7ff, RZ, 0xc0, !PT ;  /* 0x000007ff0a0b7812 */ /* 0x000fe200078ec0ff */
[----:B------:R-:W-:Y:S01]  /*39450*/  IMAD.MOV.U32 R10, RZ, RZ, R4 ;  /* 0x000000ffff0a7224 */ /* 0x000fe200078e0004 */
[----:B------:R-:W-:Y:S02]  /*39460*/  @P0 LOP3.LUT R6, R31, R6, RZ, 0xfc, !PT ;  /* 0x000000061f060212 */ /* 0x000fe400078efcff */
[----:B------:R-:W-:-:S02]  /*39470*/  LOP3.LUT R7, R26, 0x7ff, RZ, 0xc0, !PT ;  /* 0x000007ff1a077812 */ /* 0x000fc400078ec0ff */
[----:B------:R-:W-:Y:S01]  /*39480*/  @P2 LOP3.LUT R4, R5, 0x3f, RZ, 0x3c, !PT ;  /* 0x0000003f05042812 */ /* 0x000fe200078e3cff */
[----:B------:R0:W-:Y:S04]  /*39490*/  STG.E.64 desc[UR4][R2.64+0x1b00], R10 ;  /* 0x001b000a02007986 */ /* 0x0001e8000c101b04 */
[----:B------:R1:W-:Y:S01]  /*394a0*/  STG.E.64 desc[UR4][R2.64+0x1c00], R6 ;  /* 0x001c000602007986 */ /* 0x0003e2000c101b04 */
[-CC-:B--2---:R-:W-:Y:S02]  /*394b0*/  SHF.R.U64 R20, R22, R9.reuse, R23.reuse ;  /* 0x0000000916147219 */ /* 0x184fe40000001217 */
[----:B------:R-:W-:Y:S02]  /*394c0*/  SHF.R.U32.HI R22, RZ, R9, R23 ;  /* 0x00000009ff167219 */ /* 0x000fe40000011617 */
[----:B------:R-:W-:-:S02]  /*394d0*/  SHF.L.U64.HI R9, R18, R27, R19 ;  /* 0x0000001b12097219 */ /* 0x000fc40000010213 */
[----:B------:R-:W-:Y:S02]  /*394e0*/  SHF.L.U32 R19, R18, R27, RZ ;  /* 0x0000001b12137219 */ /* 0x000fe400000006ff */
[C---:B---3--:R-:W-:Y:S01]  /*394f0*/  @P2 SHF.L.U64.HI R18, R12.reuse, 0x1, R13 ;  /* 0x000000010c122819 */ /* 0x048fe2000001020d */
[----:B------:R-:W-:Y:S01]  /*39500*/  @P2 IMAD.SHL.U32 R13, R12, 0x2, RZ ;  /* 0x000000020c0d2824 */ /* 0x000fe200078e00ff */
[----:B0-----:R-:W-:Y:S02]  /*39510*/  LOP3.LUT R11, R22, 0x7ff, R9, 0xf8, !PT ;  /* 0x000007ff160b7812 */ /* 0x001fe400078ef809 */
[-CC-:B------:R-:W-:Y:S02]  /*39520*/  SHF.R.U32.HI R9, RZ, R5.reuse, R25.reuse ;  /* 0x00000005ff097219 */ /* 0x180fe40000011619 */
[----:B-1----:R-:W-:Y:S02]  /*39530*/  @P2 SHF.L.U64.HI R6, R13, R4, R18 ;  /* 0x000000040d062219 */ /* 0x002fe40000010212 */
[----:B------:R-:W-:-:S02]  /*39540*/  SHF.R.U64 R25, R24, R5, R25 ;  /* 0x0000000518197219 */ /* 0x000fc40000001219 */
[----:B------:R-:W-:Y:S02]  /*39550*/  @P2 SHF.L.U32 R4, R13, R4, RZ ;  /* 0x000000040d042219 */ /* 0x000fe400000006ff */
[----:B------:R-:W-:Y:S02]  /*39560*/  @P3 IADD3 R5, PT, PT, -R8, 0x40, RZ ;  /* 0x0000004008053810 */ /* 0x000fe40007ffe1ff */
[----:B------:R-:W-:Y:S02]  /*39570*/  @P2 LOP3.LUT R9, R6, R9, RZ, 0xfc, !PT ;  /* 0x0000000906092212 */ /* 0x000fe400078efcff */
[----:B----4-:R-:W-:Y:S02]  /*39580*/  @P3 SHF.R.U64 R7, R14, R8, R15 ;  /* 0x000000080e073219 */ /* 0x010fe4000000120f */
[----:B------:R-:W-:Y:S02]  /*39590*/  @P2 LOP3.LUT R25, R4, R25, RZ, 0xfc, !PT ;  /* 0x0000001904192212 */ /* 0x000fe400078efcff */
[----:B------:R-:W-:-:S02]  /*395a0*/  @P3 SHF.L.U32 R6, R16, R5, RZ ;  /* 0x0000000510063219 */ /* 0x000fc400000006ff */
[----:B------:R-:W-:Y:S02]  /*395b0*/  @P3 SHF.R.U32.HI R15, RZ, R8, R15 ;  /* 0x00000008ff0f3219 */ /* 0x000fe4000001160f */
[----:B------:R-:W-:Y:S01]  /*395c0*/  @P3 SHF.L.U64.HI R16, R16, R5, R17 ;  /* 0x0000000510103219 */ /* 0x000fe20000010211 */
[----:B------:R-:W-:Y:S01]  /*395d0*/  IMAD.MOV.U32 R4, RZ, RZ, R25 ;  /* 0x000000ffff047224 */ /* 0x000fe200078e0019 */
[----:B------:R-:W-:Y:S02]  /*395e0*/  @P3 LOP3.LUT R6, R6, R7, RZ, 0xfc, !PT ;  /* 0x0000000706063212 */ /* 0x000fe400078efcff */
[----:B------:R-:W-:Y:S02]  /*395f0*/  LOP3.LUT R10, R19, R20, RZ, 0xfc, !PT ;  /* 0x00000014130a7212 */ /* 0x000fe400078efcff */
[----:B------:R-:W-:Y:S02]  /*39600*/  LOP3.LUT R5, R9, 0x7ff, RZ, 0xc0, !PT ;  /* 0x000007ff09057812 */ /* 0x000fe400078ec0ff */
        /* <DEDUP_REMOVED lines=11> */
.L_x_54:
        /* <DEDUP_REMOVED lines=20> */
[----:B-----5:R1:W-:Y:S04]  /*39800*/  STL.128 [R24+0x50], R16 ;  /* 0x0000501018007387 */ /* 0x0203e80000100c00 */
[----:B0-----:R-:W4:Y:S04]  /*39810*/  LDG.E.64.CONSTANT R4, desc[UR4][R22.64+0x60] ;  /* 0x0000600416047981 */ /* 0x001f28000c1e9b00 */
[----:B------:R-:W4:Y:S04]  /*39820*/  LDG.E.64.CONSTANT R6, desc[UR4][R22.64+0x68] ;  /* 0x0000680416067981 */ /* 0x000f28000c1e9b00 */
[----:B-1----:R-:W5:Y:S04]  /*39830*/  LDG.E.64.CONSTANT R16, desc[UR4][R22.64+0x90] ;  /* 0x0000900416107981 */ /* 0x002f68000c1e9b00 */
[----:B------:R-:W5:Y:S04]  /*39840*/  LDG.E.64.CONSTANT R18, desc[UR4][R22.64+0x98] ;  /* 0x0000980416127981 */ /* 0x000f68000c1e9b00 */
[----:B--2---:R0:W-:Y:S04]  /*39850*/  STL.128 [R24+0x30], R8 ;  /* 0x0000300818007387 */ /* 0x0041e80000100c00 */
[----:B---3--:R1:W-:Y:S04]  /*39860*/  STL.128 [R24+0x40], R12 ;  /* 0x0000400c18007387 */ /* 0x0083e80000100c00 */
[----:B0-----:R-:W2:Y:S04]  /*39870*/  LDG.E.64.CONSTANT R8, desc[UR4][R22.64+0x70] ;  /* 0x0000700416087981 */ /* 0x001ea8000c1e9b00 */
[----:B------:R-:W2:Y:S04]  /*39880*/  LDG.E.64.CONSTANT R10, desc[UR4][R22.64+0x78] ;  /* 0x00007804160a7981 */ /* 0x000ea8000c1e9b00 */
[----:B-1----:R-:W3:Y:S04]  /*39890*/  LDG.E.64.CONSTANT R12, desc[UR4][R22.64+0x80] ;  /* 0x00008004160c7981 */ /* 0x002ee8000c1e9b00 */
[----:B------:R-:W3:Y:S04]  /*398a0*/  LDG.E.64.CONSTANT R14, desc[UR4][R22.64+0x88] ;  /* 0x00008804160e7981 */ /* 0x000ee8000c1e9b00 */
[----:B------:R-:W3:Y:S01]  /*398b0*/  LDG.E.64.CONSTANT R22, desc[UR4][R22.64+0xa8] ;  /* 0x0000a80416167981 */ /* 0x000ee2000c1e9b00 */
[----:B------:R-:W-:-:S05]  /*398c0*/  IMAD R26, R0, 0x540, RZ ;  /* 0x00000540001a7824 */ /* 0x000fca00078e02ff */
[----:B------:R-:W-:Y:S01]  /*398d0*/  LEA.HI R27, R26, -R25, RZ, 0x1a ;  /* 0x800000191a1b7211 */ /* 0x000fe200078fd0ff */
[----:B----4-:R0:W-:Y:S04]  /*398e0*/  STL.128 [R24+0x60], R4 ;  /* 0x0000600418007387 */ /* 0x0101e80000100c00 */
[----:B-----5:R-:W-:Y:S01]  /*398f0*/  STL.128 [R24+0x90], R16 ;  /* 0x0000901018007387 */ /* 0x020fe20000100c00 */
[----:B0-----:R-:W-:-:S04]  /*39900*/  IMAD R4, R27, 0x8, R24 ;  /* 0x000000081b047824 */ /* 0x001fc800078e0218 */
[----:B------:R-:W-:Y:S02]  /*39910*/  IMAD R27, R27, 0x8, R4 ;  /* 0x000000081b1b7824 */ /* 0x000fe400078e0204 */
[C---:B------:R-:W-:Y:S02]  /*39920*/  VIADD R30, R26.reuse, 0x7e ;  /* 0x0000007e1a1e7836 */ /* 0x040fe40000000000 */
[----:B------:R-:W-:-:S03]  /*39930*/  VIADD R28, R26, 0x54 ;  /* 0x000000541a1c7836 */ /* 0x000fc60000000000 */
[-C--:B------:R-:W-:Y:S01]  /*39940*/  LEA.HI R31, R30, -R25.reuse, RZ, 0x1a ;  /* 0x800000191e1f7211 */ /* 0x080fe200078fd0ff */
[----:B------:R-:W-:Y:S01]  /*39950*/  VIADD R32, R26, 0xa8 ;  /* 0x000000a81a207836 */ /* 0x000fe20000000000 */
[----:B------:R-:W-:-:S03]  /*39960*/  LEA.HI R5, R28, -R25, RZ, 0x1a ;  /* 0x800000191c057211 */ /* 0x000fc600078fd0ff */
[----:B------:R-:W-:Y:S01]  /*39970*/  IMAD R31, R31, 0x8, R4 ;  /* 0x000000081f1f7824 */ /* 0x000fe200078e0204 */
[----:B--2---:R0:W-:Y:S04]  /*39980*/  STL.128 [R24+0x70], R8 ;  /* 0x0000700818007387 */ /* 0x0041e80000100c00 */
[----:B---3--:R1:W-:Y:S04]  /*39990*/  STL.128 [R24+0x80], R12 ;  /* 0x0000800c18007387 */ /* 0x0083e80000100c00 */
[----:B------:R2:W-:Y:S04]  /*399a0*/  STL.128 [R24+0xa0], R20 ;  /* 0x0000a01418007387 */ /* 0x0005e80000100c00 */
[----:B------:R-:W3:Y:S04]  /*399b0*/  LDL R29, [R27+0x4] ;  /* 0x000004001b1d7983 */ /* 0x000ee80000100800 */
[----:B------:R-:W3:Y:S01]  /*399c0*/  LDL.64 R6, [R27+0x8] ;  /* 0x000008001b067983 */ /* 0x000ee20000100a00 */
[----:B0-----:R-:W-:Y:S01]  /*399d0*/  LEA.HI R9, R32, -R25, RZ, 0x1a ;  /* 0x8000001920097211 */ /* 0x001fe200078fd0ff */
[----:B------:R-:W-:-:S02]  /*399e0*/  VIADD R8, R26, 0xd2 ;  /* 0x000000d21a087836 */ /* 0x000fc40000000000 */
[----:B-1----:R-:W4:Y:S01]  /*399f0*/  LDL.64 R14, [R31+0x8] ;  /* 0x000008001f0e7983 */ /* 0x002f220000100a00 */
[----:B------:R-:W-:-:S03]  /*39a00*/  IMAD R5, R5, 0x8, R4 ;  /* 0x0000000805057824 */ /* 0x000fc600078e0204 */
[----:B--2---:R-:W4:Y:S01]  /*39a10*/  LDL R24, [R31+0x4] ;  /* 0x000004001f187983 */ /* 0x004f220000100800 */
[--C-:B------:R-:W-:Y:S01]  /*39a20*/  IMAD R9, R9, 0x8, R4.reuse ;  /* 0x0000000809097824 */ /* 0x100fe200078e0204 */
[-C--:B------:R-:W-:Y:S01]  /*39a30*/  LEA.HI R11, R8, -R25.reuse, RZ, 0x1a ;  /* 0x80000019080b7211 */ /* 0x080fe200078fd0ff */
[----:B------:R-:W-:Y:S01]  /*39a40*/  VIADD R8, R26, 0xfc ;  /* 0x000000fc1a087836 */ /* 0x000fe20000000000 */
[----:B------:R-:W2:Y:S04]  /*39a50*/  LDL.64 R22, [R5] ;  /* 0x0000000005167983 */ /* 0x000ea80000100a00 */
[----:B------:R-:W5:Y:S01]  /*39a60*/  LDL.64 R16, [R9+0x8] ;  /* 0x0000080009107983 */ /* 0x000f620000100a00 */
[----:B------:R-:W-:Y:S01]  /*39a70*/  LEA.HI R13, R8, -R25, RZ, 0x1a ;  /* 0x80000019080d7211 */ /* 0x000fe200078fd0ff */
[----:B------:R-:W-:-:S02]  /*39a80*/  IMAD R11, R11, 0x8, R4 ;  /* 0x000000080b0b7824 */ /* 0x000fc400078e0204 */
[----:B------:R-:W4:Y:S02]  /*39a90*/  LDL R27, [R9+0x4] ;  /* 0x00000400091b7983 */ /* 0x000f240000100800 */
[----:B------:R-:W-:Y:S02]  /*39aa0*/  IMAD R10, R13, 0x8, R4 ;  /* 0x000000080d0a7824 */ /* 0x000fe400078e0204 */
[----:B------:R0:W4:Y:S04]  /*39ab0*/  LDL.64 R18, [R11] ;  /* 0x000000000b127983 */ /* 0x0001280000100a00 */
[----:B------:R-:W4:Y:S04]  /*39ac0*/  LDL R5, [R10+0x4] ;  /* 0x000004000a057983 */ /* 0x000f280000100800 */
[----:B------:R1:W4:Y:S01]  /*39ad0*/  LDL.64 R12, [R10+0x8] ;  /* 0x000008000a0c7983 */ /* 0x0003220000100a00 */
[----:B------:R-:W-:-:S05]  /*39ae0*/  VIADD R8, R26, 0x126 ;  /* 0x000001261a087836 */ /* 0x000fca0000000000 */
[----:B------:R-:W-:-:S05]  /*39af0*/  LEA.HI R21, R8, -R25, RZ, 0x1a ;  /* 0x8000001908157211 */ /* 0x000fca00078fd0ff */
[----:B------:R-:W-:-:S05]  /*39b00*/  IMAD R30, R21, 0x8, R4 ;  /* 0x00000008151e7824 */ /* 0x000fca00078e0204 */
[----:B------:R-:W4:Y:S04]  /*39b10*/  LDL R28, [R30+0x4] ;  /* 0x000004001e1c7983 */ /* 0x000f280000100800 */
[----:B------:R4:W4:Y:S01]  /*39b20*/  LDL.64 R8, [R30+0x8] ;  /* 0x000008001e087983 */ /* 0x0009220000100a00 */
[----:B------:R-:W-:-:S05]  /*39b30*/  VIADD R20, R26, 0x150 ;  /* 0x000001501a147836 */ /* 0x000fca0000000000 */
[----:B0-----:R-:W-:-:S05]  /*39b40*/  LEA.HI R11, R20, -R25, RZ, 0x1a ;  /* 0x80000019140b7211 */ /* 0x001fca00078fd0ff */
[----:B------:R-:W-:Y:S02]  /*39b50*/  IMAD R31, R11, 0x8, R4 ;  /* 0x000000080b1f7824 */ /* 0x000fe400078e0204 */
[----:B-1----:R-:W-:Y:S01]  /*39b60*/  IMAD.WIDE.U32 R10, R0, 0x8, R2 ;  /* 0x00000008000a7825 */ /* 0x002fe200078e0002 */
[----:B---3--:R-:W-:Y:S02]  /*39b70*/  SHF.L.W.U32.HI R20, R29, 0x16, R6 ;  /* 0x000000161d147819 */ /* 0x008fe40000010e06 */
[----:B------:R-:W-:Y:S02]  /*39b80*/  SHF.L.W.U32.HI R21, R6, 0x16, R7 ;  /* 0x0000001606157819 */ /* 0x000fe40000010e07 */
[----:B------:R-:W3:Y:S02]  /*39b90*/  LDL.64 R6, [R31] ;  /* 0x000000001f067983 */ /* 0x000ee40000100a00 */
[----:B------:R-:W-:-:S05]  /*39ba0*/  LOP3.LUT R21, R21, 0x3ff, RZ, 0xc0, !PT ;  /* 0x000003ff15157812 */ /* 0x000fca00078ec0ff */
[----:B------:R4:W-:Y:S01]  /*39bb0*/  STG.E.64 desc[UR4][R10.64+0x100], R20 ;  /* 0x000100140a007986 */ /* 0x0009e2000c101b04 */
[--C-:B--2---:R-:W-:Y:S02]  /*39bc0*/  SHF.R.U64 R2, R22, 0x14, R23.reuse ;  /* 0x0000001416027819 */ /* 0x104fe40000001217 */
[----:B------:R-:W-:Y:S02]  /*39bd0*/  SHF.R.U32.HI R22, RZ, 0x14, R23 ;  /* 0x00000014ff167819 */ /* 0x000fe40000011617 */
[----:B-----5:R-:W-:Y:S02]  /*39be0*/  SHF.L.W.U32.HI R0, R16, 0x18, R17 ;  /* 0x0000001810007819 */ /* 0x020fe40000010e11 */
[----:B----4-:R-:W-:Y:S02]  /*39bf0*/  SHF.L.W.U32.HI R20, R24, 0x2, R14 ;  /* 0x0000000218147819 */ /* 0x010fe40000010e0e */
[----:B------:R-:W-:-:S04]  /*39c00*/  SHF.L.W.U32.HI R14, R14, 0x2, R15 ;  /* 0x000000020e0e7819 */ /* 0x000fc80000010e0f */
[----:B------:R-:W-:Y:S01]  /*39c10*/  LOP3.LUT R21, R14, 0x3ff, RZ, 0xc0, !PT ;  /* 0x000003ff0e157812 */ /* 0x000fe200078ec0ff */
[----:B------:R-:W-:Y:S01]  /*39c20*/  VIADD R14, R26, 0x17a ;  /* 0x0000017a1a0e7836 */ /* 0x000fe20000000000 */
[----:B------:R-:W-:Y:S01]  /*39c30*/  LOP3.LUT R3, R22, 0x3ff, RZ, 0xc0, !PT ;  /* 0x000003ff16037812 */ /* 0x000fe200078ec0ff */
[----:B------:R-:W-:Y:S01]  /*39c40*/  VIADD R24, R26, 0x1ce ;  /* 0x000001ce1a187836 */ /* 0x000fe20000000000 */
[----:B------:R-:W-:Y:S02]  /*39c50*/  SHF.L.W.U32.HI R16, R27, 0x18, R16 ;  /* 0x000000181b107819 */ /* 0x000fe40000010e10 */
[----:B------:R-:W-:Y:S01]  /*39c60*/  LEA.HI R15, R14, -R25, RZ, 0x1a ;  /* 0x800000190e0f7211 */ /* 0x000fe200078fd0ff */
[----:B------:R-:W-:Y:S01]  /*39c70*/  VIADD R14, R26, 0x1a4 ;  /* 0x000001a41a0e7836 */ /* 0x000fe20000000000 */
[----:B------:R-:W-:Y:S01]  /*39c80*/  LOP3.LUT R17, R0, 0x3ff, RZ, 0xc0, !PT ;  /* 0x000003ff00117812 */ /* 0x000fe200078ec0ff */
[----:B------:R-:W-:Y:S02]  /*39c90*/  VIADD R30, R26, 0x1f8 ;  /* 0x000001f81a1e7836 */ /* 0x000fe40000000000 */
[----:B------:R-:W-:Y:S01]  /*39ca0*/  IMAD R0, R15, 0x8, R4 ;  /* 0x000000080f007824 */ /* 0x000fe200078e0204 */
[----:B------:R0:W-:Y:S01]  /*39cb0*/  STG.E.64 desc[UR4][R10.64+0x200], R2 ;  /* 0x000200020a007986 */ /* 0x0001e2000c101b04 */
[----:B------:R-:W-:-:S02]  /*39cc0*/  SHF.R.U64 R18, R18, 0x12, R19 ;  /* 0x0000001212127819 */ /* 0x000fc40000001213 */
[----:B------:R-:W-:Y:S01]  /*39cd0*/  SHF.R.U32.HI R19, RZ, 0x12, R19 ;  /* 0x00000012ff137819 */ /* 0x000fe20000011613 */
[----:B------:R1:W-:Y:S01]  /*39ce0*/  STG.E.64 desc[UR4][R10.64+0x400], R16 ;  /* 0x000400100a007986 */ /* 0x0003e2000c101b04 */
[----:B------:R-:W-:-:S03]  /*39cf0*/  LEA.HI R15, R24, -R25, RZ, 0x1a ;  /* 0x80000019180f7211 */ /* 0x000fc600078fd0ff */
[----:B------:R-:W2:Y:S01]  /*39d00*/  LDL.64 R22, [R0+0x8] ;  /* 0x0000080000167983 */ /* 0x000ea20000100a00 */
[----:B------:R-:W-:Y:S02]  /*39d10*/  LOP3.LUT R19, R19, 0x3ff, RZ, 0xc0, !PT ;  /* 0x000003ff13137812 */ /* 0x000fe400078ec0ff */
[-C--:B0-----:R-:W-:Y:S01]  /*39d20*/  LEA.HI R3, R14, -R25.reuse, RZ, 0x1a ;  /* 0x800000190e037211 */ /* 0x081fe200078fd0ff */
[----:B------:R0:W2:Y:S01]  /*39d30*/  LDL R2, [R0+0x4] ;  /* 0x0000040000027983 */ /* 0x0000a20000100800 */
[-C--:B-1----:R-:W-:Y:S01]  /*39d40*/  LEA.HI R17, R30, -R25.reuse, RZ, 0x1a ;  /* 0x800000191e117211 */ /* 0x082fe200078fd0ff */
[----:B------:R-:W-:Y:S01]  /*39d50*/  VIADD R30, R26, 0x222 ;  /* 0x000002221a1e7836 */ /* 0x000fe20000000000 */
[----:B------:R-:W-:Y:S01]  /*39d60*/  SHF.L.W.U32.HI R14, R5, 0x4, R12 ;  /* 0x00000004050e7819 */ /* 0x000fe20000010e0c */
[--C-:B------:R-:W-:Y:S01]  /*39d70*/  IMAD R24, R3, 0x8, R4.reuse ;  /* 0x0000000803187824 */ /* 0x100fe200078e0204 */
[----:B------:R-:W-:Y:S01]  /*39d80*/  SHF.L.W.U32.HI R12, R12, 0x4, R13 ;  /* 0x000000040c0c7819 */ /* 0x000fe20000010e0d */
[--C-:B------:R-:W-:Y:S01]  /*39d90*/  IMAD R13, R15, 0x8, R4.reuse ;  /* 0x000000080f0d7824 */ /* 0x100fe200078e0204 */
[-C--:B------:R-:W-:Y:S01]  /*39da0*/  LEA.HI R29, R30, -R25.reuse, RZ, 0x1a ;  /* 0x800000191e1d7211 */ /* 0x080fe200078fd0ff */
[--C-:B------:R-:W-:Y:S01]  /*39db0*/  IMAD R27, R17, 0x8, R4.reuse ;  /* 0x00000008111b7824 */ /* 0x100fe200078e0204 */
[----:B------:R1:W-:Y:S01]  /*39dc0*/  STG.E.64 desc[UR4][R10.64+0x500], R18 ;  /* 0x000500120a007986 */ /* 0x0003e2000c101b04 */
[----:B0-----:R-:W-:Y:S01]  /*39dd0*/  VIADD R0, R26, 0x24c ;  /* 0x0000024c1a007836 */ /* 0x001fe20000000000 */
[----:B------:R-:W-:Y:S01]  /*39de0*/  LOP3.LUT R15, R12, 0x3ff, RZ, 0xc0, !PT ;  /* 0x000003ff0c0f7812 */ /* 0x000fe200078ec0ff */
[----:B------:R-:W-:Y:S01]  /*39df0*/  IMAD R30, R29, 0x8, R4 ;  /* 0x000000081d1e7824 */ /* 0x000fe200078e0204 */
[----:B------:R-:W4:Y:S04]  /*39e00*/  LDL.64 R16, [R24+0x8] ;  /* 0x0000080018107983 */ /* 0x000f280000100a00 */
[----:B------:R0:W-:Y:S01]  /*39e10*/  STG.E.64 desc[UR4][R10.64+0x300], R20 ;  /* 0x000300140a007986 */ /* 0x0001e2000c101b04 */
[----:B------:R-:W-:-:S03]  /*39e20*/  LEA.HI R31, R0, -R25, RZ, 0x1a ;  /* 0x80000019001f7211 */ /* 0x000fc600078fd0ff */
[----:B------:R-:W5:Y:S04]  /*39e30*/  LDL R5, [R24+0x4] ;  /* 0x0000040018057983 */ /* 0x000f680000100800 */
[----:B-1----:R-:W5:Y:S04]  /*39e40*/  LDL.64 R18, [R13] ;  /* 0x000000000d127983 */ /* 0x002f680000100a00 */
[----:B------:R-:W5:Y:S04]  /*39e50*/  LDL R3, [R27+0x4] ;  /* 0x000004001b037983 */ /* 0x000f680000100800 */
[----:B0-----:R0:W5:Y:S04]  /*39e60*/  LDL.64 R20, [R27+0x8] ;  /* 0x000008001b147983 */ /* 0x0011680000100a00 */
[----:B------:R1:W-:Y:S04]  /*39e70*/  STG.E.64 desc[UR4][R10.64+0x600], R14 ;  /* 0x0006000e0a007986 */ /* 0x0003e8000c101b04 */
[----:B------:R-:W5:Y:S01]  /*39e80*/  LDL R0, [R30+0x4] ;  /* 0x000004001e007983 */ /* 0x000f620000100800 */
[----:B------:R-:W-:Y:S01]  /*39e90*/  IMAD R12, R31, 0x8, R4 ;  /* 0x000000081f0c7824 */ /* 0x000fe200078e0204 */
[----:B------:R-:W-:-:S02]  /*39ea0*/  SHF.L.W.U32.HI R28, R28, 0x1a, R8 ;  /* 0x0000001a1c1c7819 */ /* 0x000fc40000010e08 */
[----:B-1----:R1:W5:Y:S01]  /*39eb0*/  LDL.64 R14, [R30+0x8] ;  /* 0x000008001e0e7983 */ /* 0x0023620000100a00 */
[----:B------:R-:W-:-:S03]  /*39ec0*/  SHF.L.W.U32.HI R8, R8, 0x1a, R9 ;  /* 0x0000001a08087819 */ /* 0x000fc60000010e09 */
[----:B------:R-:W5:Y:S01]  /*39ed0*/  LDL.64 R12, [R12] ;  /* 0x000000000c0c7983 */ /* 0x000f620000100a00 */
[----:B------:R-:W-:Y:S01]  /*39ee0*/  LOP3.LUT R29, R8, 0x3ff, RZ, 0xc0, !PT ;  /* 0x000003ff081d7812 */ /* 0x000fe200078ec0ff */
[----:B------:R-:W-:-:S05]  /*39ef0*/  VIADD R8, R26, 0x276 ;  /* 0x000002761a087836 */ /* 0x000fca0000000000 */
[----:B------:R-:W-:-:S05]  /*39f00*/  LEA.HI R9, R8, -R25, RZ, 0x1a ;  /* 0x8000001908097211 */ /* 0x000fca00078fd0ff */
[----:B0-----:R-:W-:-:S05]  /*39f10*/  IMAD R27, R9, 0x8, R4 ;  /* 0x00000008091b7824 */ /* 0x001fca00078e0204 */
[----:B------:R-:W5:Y:S01]  /*39f20*/  LDL R24, [R27+0x4] ;  /* 0x000004001b187983 */ /* 0x000f620000100800 */
[----:B-1----:R-:W-:-:S03]  /*39f30*/  VIADD R30, R26, 0x2ca ;  /* 0x000002ca1a1e7836 */ /* 0x002fc60000000000 */
[----:B------:R0:W-:Y:S02]  /*39f40*/  STG.E.64 desc[UR4][R10.64+0x700], R28 ;  /* 0x0007001c0a007986 */ /* 0x0001e4000c101b04 */
[----:B0-----:R-:W-:-:S05]  /*39f50*/  LEA.HI R29, R30, -R25, RZ, 0x1a ;  /* 0x800000191e1d7211 */ /* 0x001fca00078fd0ff */
[----:B------:R-:W-:Y:S01]  /*39f60*/  IMAD R30, R29, 0x8, R4 ;  /* 0x000000081d1e7824 */ /* 0x000fe200078e0204 */
[--C-:B---3--:R-:W-:Y:S02]  /*39f70*/  SHF.R.U64 R8, R6, 0x10, R7.reuse ;  /* 0x0000001006087819 */ /* 0x108fe40000001207 */
[----:B------:R-:W-:Y:S02]  /*39f80*/  SHF.R.U32.HI R9, RZ, 0x10, R7 ;  /* 0x00000010ff097819 */ /* 0x000fe40000011607 */
[----:B------:R0:W3:Y:S02]  /*39f90*/  LDL.64 R6, [R27+0x8] ;  /* 0x000008001b067983 */ /* 0x0000e40000100a00 */
[----:B------:R-:W-:-:S05]  /*39fa0*/  LOP3.LUT R9, R9, 0x3ff, RZ, 0xc0, !PT ;  /* 0x000003ff09097812 */ /* 0x000fca00078ec0ff */
[----:B------:R1:W-:Y:S04]  /*39fb0*/  STG.E.64 desc[UR4][R10.64+0x800], R8 ;  /* 0x000800080a007986 */ /* 0x0003e8000c101b04 */
[----:B-1----:R1:W3:Y:S01]  /*39fc0*/  LDL.64 R8, [R30] ;  /* 0x000000001e087983 */ /* 0x0022e20000100a00 */
[----:B--2---:R-:W-:Y:S02]  /*39fd0*/  SHF.L.W.U32.HI R28, R2, 0x6, R22 ;  /* 0x00000006021c7819 */ /* 0x004fe40000010e16 */
[----:B------:R-:W-:-:S04]  /*39fe0*/  SHF.L.W.U32.HI R22, R22, 0x6, R23 ;  /* 0x0000000616167819 */ /* 0x000fc80000010e17 */
[----:B------:R-:W-:-:S05]  /*39ff0*/  LOP3.LUT R29, R22, 0x3ff, RZ, 0xc0, !PT ;  /* 0x000003ff161d7812 */ /* 0x000fca00078ec0ff */
[----:B------:R2:W-:Y:S01]  /*3a000*/  STG.E.64 desc[UR4][R10.64+0x900], R28 ;  /* 0x0009001c0a007986 */ /* 0x0005e2000c101b04 */
[----:B----4-:R-:W-:-:S04]  /*3a010*/  SHF.L.W.U32.HI R2, R16, 0x1c, R17 ;  /* 0x0000001c10027819 */ /* 0x010fc80000010e11 */
[----:B------:R-:W-:Y:S02]  /*3a020*/  LOP3.LUT R17, R2, 0x3ff, RZ, 0xc0, !PT ;  /* 0x000003ff02117812 */ /* 0x000fe400078ec0ff */
[----:B-----5:R-:W-:Y:S02]  /*3a030*/  SHF.L.W.U32.HI R16, R5, 0x1c, R16 ;  /* 0x0000001c05107819 */ /* 0x020fe40000010e10 */
[--C-:B------:R-:W-:Y:S01]  /*3a040*/  SHF.R.U32.HI R22, RZ, 0xe, R19.reuse ;  /* 0x0000000eff167819 */ /* 0x100fe20000011613 */
[----:B--2---:R-:W-:Y:S01]  /*3a050*/  VIADD R28, R26, 0x31e ;  /* 0x0000031e1a1c7836 */ /* 0x004fe20000000000 */
[----:B------:R-:W-:Y:S02]  /*3a060*/  SHF.R.U64 R18, R18, 0xe, R19 ;  /* 0x0000000e12127819 */ /* 0x000fe40000001213 */
[----:B------:R-:W-:Y:S01]  /*3a070*/  LOP3.LUT R19, R22, 0x3ff, RZ, 0xc0, !PT ;  /* 0x000003ff16137812 */ /* 0x000fe200078ec0ff */
[----:B------:R-:W-:Y:S01]  /*3a080*/  VIADD R22, R26, 0x2f4 ;  /* 0x000002f41a167836 */ /* 0x000fe20000000000 */
[----:B------:R-:W-:-:S02]  /*3a090*/  SHF.L.W.U32.HI R5, R20, 0x8, R21 ;  /* 0x0000000814057819 */ /* 0x000fc40000010e15 */
[----:B------:R-:W-:Y:S02]  /*3a0a0*/  SHF.L.W.U32.HI R2, R3, 0x8, R20 ;  /* 0x0000000803027819 */ /* 0x000fe40000010e14 */
[----:B------:R-:W-:Y:S01]  /*3a0b0*/  LOP3.LUT R3, R5, 0x3ff, RZ, 0xc0, !PT ;  /* 0x000003ff05037812 */ /* 0x000fe200078ec0ff */
[----:B------:R2:W-:Y:S01]  /*3a0c0*/  STG.E.64 desc[UR4][R10.64+0xa00], R16 ;  /* 0x000a00100a007986 */ /* 0x0005e2000c101b04 */
[----:B------:R-:W-:-:S03]  /*3a0d0*/  LEA.HI R5, R22, -R25, RZ, 0x1a ;  /* 0x8000001916057211 */ /* 0x000fc600078fd0ff */
[----:B------:R4:W-:Y:S01]  /*3a0e0*/  STG.E.64 desc[UR4][R10.64+0xc00], R2 ;  /* 0x000c00020a007986 */ /* 0x0009e2000c101b04 */
[----:B------:R-:W-:Y:S02]  /*3a0f0*/  SHF.L.W.U32.HI R20, R0, 0x1e, R14 ;  /* 0x0000001e00147819 */ /* 0x000fe40000010e0e */
[----:B------:R-:W-:Y:S02]  /*3a100*/  SHF.L.W.U32.HI R14, R14, 0x1e, R15 ;  /* 0x0000001e0e0e7819 */ /* 0x000fe40000010e0f */
[-C--:B------:R-:W-:Y:S01]  /*3a110*/  LEA.HI R15, R28, -R25.reuse, RZ, 0x1a ;  /* 0x800000191c0f7211 */ /* 0x080fe200078fd0ff */
[C---:B------:R-:W-:Y:S02]  /*3a120*/  VIADD R28, R26.reuse, 0x39c ;  /* 0x0000039c1a1c7836 */ /* 0x040fe40000000000 */
[C---:B--2---:R-:W-:Y:S02]  /*3a130*/  VIADD R16, R26.reuse, 0x348 ;  /* 0x000003481a107836 */ /* 0x044fe40000000000 */
[----:B----4-:R-:W-:Y:S01]  /*3a140*/  VIADD R2, R26, 0x372 ;  /* 0x000003721a027836 */ /* 0x010fe20000000000 */
[-C--:B0-----:R-:W-:Y:S01]  /*3a150*/  LEA.HI R27, R28, -R25.reuse, RZ, 0x1a ;  /* 0x800000191c1b7211 */ /* 0x081fe200078fd0ff */
[--C-:B------:R-:W-:Y:S01]  /*3a160*/  IMAD R5, R5, 0x8, R4.reuse ;  /* 0x0000000805057824 */ /* 0x100fe200078e0204 */
[-C--:B------:R-:W-:Y:S01]  /*3a170*/  LEA.HI R3, R16, -R25.reuse, RZ, 0x1a ;  /* 0x8000001910037211 */ /* 0x080fe200078fd0ff */
[--C-:B------:R-:W-:Y:S01]  /*3a180*/  IMAD R15, R15, 0x8, R4.reuse ;  /* 0x000000080f0f7824 */ /* 0x100fe200078e0204 */
[--C-:B------:R-:W-:Y:S01]  /*3a190*/  SHF.R.U32.HI R0, RZ, 0xc, R13.reuse ;  /* 0x0000000cff007819 */ /* 0x100fe2000001160d */
[----:B------:R0:W-:Y:S01]  /*3a1a0*/  STG.E.64 desc[UR4][R10.64+0xb00], R18 ;  /* 0x000b00120a007986 */ /* 0x0001e2000c101b04 */
[----:B------:R-:W-:Y:S01]  /*3a1b0*/  LEA.HI R17, R2, -R25, RZ, 0x1a ;  /* 0x8000001902117211 */ /* 0x000fe200078fd0ff */
[--C-:B------:R-:W-:Y:S01]  /*3a1c0*/  IMAD R32, R27, 0x8, R4.reuse ;  /* 0x000000081b207824 */ /* 0x100fe200078e0204 */
[----:B-1----:R-:W-:Y:S01]  /*3a1d0*/  SHF.R.U64 R30, R12, 0xc, R13 ;  /* 0x0000000c0c1e7819 */ /* 0x002fe2000000120d */
[----:B------:R-:W2:Y:S01]  /*3a1e0*/  LDL R23, [R5+0x4] ;  /* 0x0000040005177983 */ /* 0x000ea20000100800 */
[----:B------:R-:W-:Y:S01]  /*3a1f0*/  IMAD R3, R3, 0x8, R4 ;  /* 0x0000000803037824 */ /* 0x000fe200078e0204 */
[----:B------:R-:W-:-:S02]  /*3a200*/  LOP3.LUT R21, R14, 0x3ff, RZ, 0xc0, !PT ;  /* 0x000003ff0e157812 */ /* 0x000fc400078ec0ff */
[----:B------:R-:W4:Y:S01]  /*3a210*/  LDL R22, [R15+0x8] ;  /* 0x000008000f167983 */ /* 0x000f220000100800 */
[----:B------:R-:W-:Y:S01]  /*3a220*/  LOP3.LUT R31, R0, 0x3ff, RZ, 0xc0, !PT ;  /* 0x000003ff001f7812 */ /* 0x000fe200078ec0ff */
[----:B------:R-:W-:Y:S02]  /*3a230*/  IMAD R27, R17, 0x8, R4 ;  /* 0x00000008111b7824 */ /* 0x000fe400078e0204 */
[----:B------:R-:W4:Y:S01]  /*3a240*/  LDL.64 R12, [R15] ;  /* 0x000000000f0c7983 */ /* 0x000f220000100a00 */
[----:B------:R-:W-:-:S03]  /*3a250*/  VIADD R28, R26, 0x3c6 ;  /* 0x000003c61a1c7836 */ /* 0x000fc60000000000 */
[----:B0-----:R-:W2:Y:S04]  /*3a260*/  LDL.64 R18, [R5+0x8] ;  /* 0x0000080005127983 */ /* 0x001ea80000100a00 */
[----:B------:R-:W5:Y:S04]  /*3a270*/  LDL R0, [R32+0x8] ;  /* 0x0000080020007983 */ /* 0x000f680000100800 */
[----:B------:R-:W5:Y:S04]  /*3a280*/  LDL.64 R16, [R32] ;  /* 0x0000000020107983 */ /* 0x000f680000100a00 */
[----:B------:R-:W5:Y:S04]  /*3a290*/  LDL.64 R2, [R3] ;  /* 0x0000000003027983 */ /* 0x000f680000100a00 */
[----:B------:R0:W-:Y:S04]  /*3a2a0*/  STG.E.64 desc[UR4][R10.64+0xd00], R20 ;  /* 0x000d00140a007986 */ /* 0x0001e8000c101b04 */
[----:B------:R-:W5:Y:S04]  /*3a2b0*/  LDL.64 R14, [R27+0x8] ;  /* 0x000008001b0e7983 */ /* 0x000f680000100a00 */
[----:B------:R1:W5:Y:S01]  /*3a2c0*/  LDL R5, [R27+0x4] ;  /* 0x000004001b057983 */ /* 0x0003620000100800 */
[----:B0-----:R-:W-:-:S05]  /*3a2d0*/  LEA.HI R21, R28, -R25, RZ, 0x1a ;  /* 0x800000191c157211 */ /* 0x001fca00078fd0ff */
[----:B------:R-:W-:-:S06]  /*3a2e0*/  IMAD R21, R21, 0x8, R4 ;  /* 0x0000000815157824 */ /* 0x000fcc00078e0204 */
[----:B------:R-:W5:Y:S01]  /*3a2f0*/  LDL.64 R20, [R21] ;  /* 0x0000000015147983 */ /* 0x000f620000100a00 */
[----:B---3--:R-:W-:Y:S02]  /*3a300*/  SHF.L.W.U32.HI R28, R24, 0xa, R6 ;  /* 0x0000000a181c7819 */ /* 0x008fe40000010e06 */
[----:B------:R-:W-:-:S04]  /*3a310*/  SHF.L.W.U32.HI R6, R6, 0xa, R7 ;  /* 0x0000000a06067819 */ /* 0x000fc80000010e07 */
[----:B------:R-:W-:Y:S01]  /*3a320*/  LOP3.LUT R29, R6, 0x3ff, RZ, 0xc0, !PT ;  /* 0x000003ff061d7812 */ /* 0x000fe200078ec0ff */
[----:B------:R-:W-:-:S05]  /*3a330*/  VIADD R6, R26, 0x3f0 ;  /* 0x000003f01a067836 */ /* 0x000fca0000000000 */
[----:B------:R-:W-:-:S05]  /*3a340*/  LEA.HI R7, R6, -R25, RZ, 0x1a ;  /* 0x8000001906077211 */ /* 0x000fca00078fd0ff */
[----:B-1----:R-:W-:Y:S01]  /*3a350*/  IMAD R27, R7, 0x8, R4 ;  /* 0x00000008071b7824 */ /* 0x002fe200078e0204 */
[----:B------:R-:W-:-:S04]  /*3a360*/  SHF.R.U64 R6, R8, 0xa, R9 ;  /* 0x0000000a08067819 */ /* 0x000fc80000001209 */
[----:B------:R-:W3:Y:S01]  /*3a370*/  LDL R24, [R27+0x4] ;  /* 0x000004001b187983 */ /* 0x000ee20000100800 */
[----:B------:R-:W-:-:S03]  /*3a380*/  SHF.R.U32.HI R7, RZ, 0xa, R9 ;  /* 0x0000000aff077819 */ /* 0x000fc60000011609 */
[----:B------:R0:W3:Y:S04]  /*3a390*/  LDL.64 R8, [R27+0x8] ;  /* 0x000008001b087983 */ /* 0x0000e80000100a00 */
[----:B------:R-:W-:Y:S01]  /*3a3a0*/  STG.E.64 desc[UR4][R10.64+0xf00], R28 ;  /* 0x000f001c0a007986 */ /* 0x000fe2000c101b04 */
[----:B------:R-:W-:-:S05]  /*3a3b0*/  LOP3.LUT R7, R7, 0x3ff, RZ, 0xc0, !PT ;  /* 0x000003ff07077812 */ /* 0x000fca00078ec0ff */
[----:B------:R1:W-:Y:S02]  /*3a3c0*/  STG.E.64 desc[UR4][R10.64+0x1100], R6 ;  /* 0x001100060a007986 */ /* 0x0003e4000c101b04 */
[----:B-1----:R-:W-:-:S05]  /*3a3d0*/  VIADD R6, R26, 0x444 ;  /* 0x000004441a067836 */ /* 0x002fca0000000000 */
[----:B------:R-:W-:Y:S01]  /*3a3e0*/  LEA.HI R7, R6, -R25, RZ, 0x1a ;  /* 0x8000001906077211 */ /* 0x000fe200078fd0ff */
[----:B------:R-:W-:Y:S01]  /*3a3f0*/  VIADD R6, R26, 0x4ec ;  /* 0x000004ec1a067836 */ /* 0x000fe20000000000 */
[----:B------:R-:W-:Y:S03]  /*3a400*/  STG.E.64 desc[UR4][R10.64+0xe00], R30 ;  /* 0x000e001e0a007986 */ /* 0x000fe6000c101b04 */
[----:B------:R-:W-:Y:S01]  /*3a410*/  IMAD R7, R7, 0x8, R4 ;  /* 0x0000000807077824 */ /* 0x000fe200078e0204 */
[----:B----4-:R-:W-:Y:S02]  /*3a420*/  SHF.L.W.U32.HI R22, R13, 0x2, R22 ;  /* 0x000000020d167819 */ /* 0x010fe40000010e16 */
[----:B--2---:R-:W-:Y:S02]  /*3a430*/  SHF.L.W.U32.HI R28, R23, 0xc, R18 ;  /* 0x0000000c171c7819 */ /* 0x004fe40000010e12 */
[----:B------:R-:W-:-:S02]  /*3a440*/  SHF.L.W.U32.HI R18, R18, 0xc, R19 ;  /* 0x0000000c12127819 */ /* 0x000fc40000010e13 */
[----:B------:R-:W-:Y:S02]  /*3a450*/  SHF.L.W.U32.HI R12, R12, 0x2, R13 ;  /* 0x000000020c0c7819 */ /* 0x000fe40000010e0d */
[----:B------:R-:W-:Y:S02]  /*3a460*/  LOP3.LUT R29, R18, 0x3ff, RZ, 0xc0, !PT ;  /* 0x000003ff121d7812 */ /* 0x000fe400078ec0ff */
[----:B-----5:R-:W-:Y:S02]  /*3a470*/  SHF.L.W.U32.HI R0, R17, 0x4, R0 ;  /* 0x0000000411007819 */ /* 0x020fe40000010e00 */
[----:B------:R-:W-:Y:S02]  /*3a480*/  LOP3.LUT R13, R22, 0x3ff, RZ, 0xc0, !PT ;  /* 0x000003ff160d7812 */ /* 0x000fe400078ec0ff */
[----:B------:R-:W-:Y:S02]  /*3a490*/  SHF.R.U32.HI R18, RZ, 0x8, R3 ;  /* 0x00000008ff127819 */ /* 0x000fe40000011603 */
[----:B------:R-:W-:-:S02]  /*3a4a0*/  SHF.L.W.U32.HI R16, R16, 0x4, R17 ;  /* 0x0000000410107819 */ /* 0x000fc40000010e11 */
[----:B------:R-:W-:Y:S01]  /*3a4b0*/  LOP3.LUT R17, R0, 0x3ff, RZ, 0xc0, !PT ;  /* 0x000003ff00117812 */ /* 0x000fe200078ec0ff */
[----:B------:R-:W-:Y:S01]  /*3a4c0*/  VIADD R0, R26, 0x41a ;  /* 0x0000041a1a007836 */ /* 0x000fe20000000000 */
[----:B------:R-:W-:Y:S01]  /*3a4d0*/  SHF.R.U64 R2, R2, 0x8, R3 ;  /* 0x0000000802027819 */ /* 0x000fe20000001203 */
[----:B------:R1:W-:Y:S01]  /*3a4e0*/  STG.E.64 desc[UR4][R10.64+0x1300], R12 ;  /* 0x0013000c0a007986 */ /* 0x0003e2000c101b04 */
[----:B------:R-:W-:Y:S02]  /*3a4f0*/  LOP3.LUT R3, R18, 0x3ff, RZ, 0xc0, !PT ;  /* 0x000003ff12037812 */ /* 0x000fe400078ec0ff */
[----:B------:R-:W-:Y:S02]  /*3a500*/  SHF.L.W.U32.HI R15, R14, 0xe, R15 ;  /* 0x0000000e0e0f7819 */ /* 0x000fe40000010e0f */
[----:B------:R-:W-:Y:S01]  /*3a510*/  SHF.L.W.U32.HI R14, R5, 0xe, R14 ;  /* 0x0000000e050e7819 */ /* 0x000fe20000010e0e */
[----:B------:R2:W-:Y:S01]  /*3a520*/  STG.E.64 desc[UR4][R10.64+0x1400], R2 ;  /* 0x001400020a007986 */ /* 0x0005e2000c101b04 */
[----:B------:R-:W-:Y:S01]  /*3a530*/  LEA.HI R5, R0, -R25, RZ, 0x1a ;  /* 0x8000001900057211 */ /* 0x000fe200078fd0ff */
[----:B------:R-:W-:-:S02]  /*3a540*/  VIADD R0, R26, 0x498 ;  /* 0x000004981a007836 */ /* 0x000fc40000000000 */
[----:B-1----:R-:W-:Y:S01]  /*3a550*/  VIADD R12, R26, 0x46e ;  /* 0x0000046e1a0c7836 */ /* 0x002fe20000000000 */
[----:B------:R1:W-:Y:S01]  /*3a560*/  STG.E.64 desc[UR4][R10.64+0x1200], R28 ;  /* 0x0012001c0a007986 */ /* 0x0003e2000c101b04 */
[----:B------:R-:W-:-:S03]  /*3a570*/  IMAD R5, R5, 0x8, R4 ;  /* 0x0000000805057824 */ /* 0x000fc600078e0204 */
[-C--:B------:R-:W-:Y:S01]  /*3a580*/  LEA.HI R13, R12, -R25.reuse, RZ, 0x1a ;  /* 0x800000190c0d7211 */ /* 0x080fe200078fd0ff */
[----:B--2---:R-:W-:Y:S01]  /*3a590*/  VIADD R2, R26, 0x4c2 ;  /* 0x000004c21a027836 */ /* 0x004fe20000000000 */
[--C-:B------:R-:W-:Y:S01]  /*3a5a0*/  SHF.R.U64 R22, R20, 0x6, R21.reuse ;  /* 0x0000000614167819 */ /* 0x100fe20000001215 */
[----:B------:R-:W2:Y:S01]  /*3a5b0*/  LDL R3, [R5+0x8] ;  /* 0x0000080005037983 */ /* 0x000ea20000100800 */
[----:B------:R-:W-:Y:S01]  /*3a5c0*/  SHF.R.U32.HI R20, RZ, 0x6, R21 ;  /* 0x00000006ff147819 */ /* 0x000fe20000011615 */
[--C-:B0-----:R-:W-:Y:S01]  /*3a5d0*/  IMAD R27, R13, 0x8, R4.reuse ;  /* 0x000000080d1b7824 */ /* 0x101fe200078e0204 */
[-C--:B------:R-:W-:Y:S01]  /*3a5e0*/  LEA.HI R21, R2, -R25.reuse, RZ, 0x1a ;  /* 0x8000001902157211 */ /* 0x080fe200078fd0ff */
[----:B------:R0:W2:Y:S01]  /*3a5f0*/  LDL.64 R12, [R5] ;  /* 0x00000000050c7983 */ /* 0x0000a20000100a00 */
[----:B-1----:R-:W-:Y:S01]  /*3a600*/  VIADD R28, R26, 0x2a0 ;  /* 0x000002a01a1c7836 */ /* 0x002fe20000000000 */
[-C--:B------:R-:W-:Y:S01]  /*3a610*/  LEA.HI R29, R6, -R25.reuse, RZ, 0x1a ;  /* 0x80000019061d7211 */ /* 0x080fe200078fd0ff */
[----:B------:R-:W-:Y:S01]  /*3a620*/  VIADD R26, R26, 0x516 ;  /* 0x000005161a1a7836 */ /* 0x000fe20000000000 */
[-C--:B------:R-:W-:Y:S01]  /*3a630*/  LEA.HI R19, R0, -R25.reuse, RZ, 0x1a ;  /* 0x8000001900137211 */ /* 0x080fe200078fd0ff */
[----:B------:R1:W-:Y:S01]  /*3a640*/  STG.E.64 desc[UR4][R10.64+0x1600], R16 ;  /* 0x001600100a007986 */ /* 0x0003e2000c101b04 */
[----:B------:R-:W-:Y:S01]  /*3a650*/  LOP3.LUT R15, R15, 0x3ff, RZ, 0xc0, !PT ;  /* 0x000003ff0f0f7812 */ /* 0x000fe200078ec0ff */
[--C-:B------:R-:W-:Y:S01]  /*3a660*/  IMAD R18, R21, 0x8, R4.reuse ;  /* 0x0000000815127824 */ /* 0x100fe200078e0204 */
[-C--:B0-----:R-:W-:Y:S01]  /*3a670*/  LEA.HI R5, R28, -R25.reuse, RZ, 0x1a ;  /* 0x800000191c057211 */ /* 0x081fe200078fd0ff */
[--C-:B------:R-:W-:Y:S01]  /*3a680*/  IMAD R29, R29, 0x8, R4.reuse ;  /* 0x000000081d1d7824 */ /* 0x100fe200078e0204 */
[----:B------:R-:W-:Y:S01]  /*3a690*/  LEA.HI R25, R26, -R25, RZ, 0x1a ;  /* 0x800000191a197211 */ /* 0x000fe200078fd0ff */
[--C-:B------:R-:W-:Y:S01]  /*3a6a0*/  IMAD R30, R19, 0x8, R4.reuse ;  /* 0x00000008131e7824 */ /* 0x100fe200078e0204 */
[----:B------:R0:W-:Y:S01]  /*3a6b0*/  STG.E.64 desc[UR4][R10.64+0x1500], R14 ;  /* 0x0015000e0a007986 */ /* 0x0001e2000c101b04 */
[----:B------:R-:W-:Y:S01]  /*3a6c0*/  LOP3.LUT R23, R20, 0x3ff, RZ, 0xc0, !PT ;  /* 0x000003ff14177812 */ /* 0x000fe200078ec0ff */
[----:B------:R-:W-:-:S02]  /*3a6d0*/  IMAD R5, R5, 0x8, R4 ;  /* 0x0000000805057824 */ /* 0x000fc400078e0204 */
[----:B------:R-:W4:Y:S04]  /*3a6e0*/  LDL R2, [R27+0x4] ;  /* 0x000004001b027983 */ /* 0x000f280000100800 */
[----:B-1----:R-:W5:Y:S01]  /*3a6f0*/  LDL.64 R16, [R27+0x8] ;  /* 0x000008001b107983 */ /* 0x002f620000100a00 */
[----:B------:R-:W-:-:S03]  /*3a700*/  IMAD R25, R25, 0x8, R4 ;  /* 0x0000000819197824 */ /* 0x000fc600078e0204 */
[----:B------:R-:W4:Y:S04]  /*3a710*/  LDL.64 R20, [R29+0x8] ;  /* 0x000008001d147983 */ /* 0x000f280000100a00 */
[----:B0-----:R-:W4:Y:S04]  /*3a720*/  LDL.64 R14, [R7] ;  /* 0x00000000070e7983 */ /* 0x001f280000100a00 */
[----:B------:R-:W4:Y:S04]  /*3a730*/  LDL R0, [R30+0x8] ;  /* 0x000008001e007983 */ /* 0x000f280000100800 */
[----:B------:R-:W4:Y:S04]  /*3a740*/  LDL.64 R6, [R30] ;  /* 0x000000001e067983 */ /* 0x000f280000100a00 */
[----:B------:R-:W4:Y:S04]  /*3a750*/  LDL.64 R18, [R18] ;  /* 0x0000000012127983 */ /* 0x000f280000100a00 */
[----:B------:R0:W-:Y:S04]  /*3a760*/  STG.E.64 desc[UR4][R10.64+0x1700], R22 ;  /* 0x001700160a007986 */ /* 0x0001e8000c101b04 */
[----:B------:R-:W4:Y:S04]  /*3a770*/  LDL.64 R26, [R4] ;  /* 0x00000000041a7983 */ /* 0x000f280000100a00 */
[----:B------:R-:W4:Y:S04]  /*3a780*/  LDL R4, [R5+0x4] ;  /* 0x0000040005047983 */ /* 0x000f280000100800 */
[----:B0-----:R-:W4:Y:S04]  /*3a790*/  LDL R23, [R29+0x4] ;  /* 0x000004001d177983 */ /* 0x001f280000100800 */
[----:B------:R-:W4:Y:S01]  /*3a7a0*/  LDL R22, [R5+0x8] ;  /* 0x0000080005167983 */ /* 0x000f220000100800 */
[----:B---3--:R-:W-:-:S02]  /*3a7b0*/  SHF.L.W.U32.HI R24, R24, 0x10, R8 ;  /* 0x0000001018187819 */ /* 0x008fc40000010e08 */
[----:B------:R-:W-:Y:S02]  /*3a7c0*/  SHF.L.W.U32.HI R28, R8, 0x10, R9 ;  /* 0x00000010081c7819 */ /* 0x000fe40000010e09 */
[----:B------:R0:W3:Y:S02]  /*3a7d0*/  LDL.64 R8, [R25] ;  /* 0x0000000019087983 */ /* 0x0000e40000100a00 */
[----:B0-----:R-:W-:-:S05]  /*3a7e0*/  LOP3.LUT R25, R28, 0x3ff, RZ, 0xc0, !PT ;  /* 0x000003ff1c197812 */ /* 0x001fca00078ec0ff */
[----:B------:R-:W-:Y:S01]  /*3a7f0*/  STG.E.64 desc[UR4][R10.64+0x1800], R24 ;  /* 0x001800180a007986 */ /* 0x000fe2000c101b04 */
[----:B--2---:R-:W-:Y:S02]  /*3a800*/  SHF.L.W.U32.HI R3, R13, 0x6, R3 ;  /* 0x000000060d037819 */ /* 0x004fe40000010e03 */
[----:B------:R-:W-:Y:S02]  /*3a810*/  SHF.L.W.U32.HI R12, R12, 0x6, R13 ;  /* 0x000000060c0c7819 */ /* 0x000fe40000010e0d */
[----:B------:R-:W-:Y:S02]  /*3a820*/  LOP3.LUT R13, R3, 0x3ff, RZ, 0xc0, !PT ;  /* 0x000003ff030d7812 */ /* 0x000fe400078ec0ff */
[----:B-----5:R-:W-:Y:S02]  /*3a830*/  SHF.L.W.U32.HI R17, R16, 0x12, R17 ;  /* 0x0000001210117819 */ /* 0x020fe40000010e11 */
[----:B----4-:R-:W-:Y:S02]  /*3a840*/  SHF.L.W.U32.HI R2, R2, 0x12, R16 ;  /* 0x0000001202027819 */ /* 0x010fe40000010e10 */
[----:B------:R-:W-:-:S02]  /*3a850*/  LOP3.LUT R3, R17, 0x3ff, RZ, 0xc0, !PT ;  /* 0x000003ff11037812 */ /* 0x000fc400078ec0ff */
[----:B------:R-:W-:Y:S02]  /*3a860*/  SHF.L.W.U32.HI R5, R20, 0x14, R21 ;  /* 0x0000001414057819 */ /* 0x000fe40000010e15 */
[--C-:B------:R-:W-:Y:S02]  /*3a870*/  SHF.R.U64 R14, R14, 0x4, R15.reuse ;  /* 0x000000040e0e7819 */ /* 0x100fe4000000120f */
[----:B------:R-:W-:Y:S01]  /*3a880*/  SHF.R.U32.HI R15, RZ, 0x4, R15 ;  /* 0x00000004ff0f7819 */ /* 0x000fe2000001160f */
[----:B------:R3:W-:Y:S01]  /*3a890*/  STG.E.64 desc[UR4][R10.64+0x1b00], R2 ;  /* 0x001b00020a007986 */ /* 0x0007e2000c101b04 */
[----:B------:R-:W-:Y:S02]  /*3a8a0*/  LOP3.LUT R21, R5, 0x3ff, RZ, 0xc0, !PT ;  /* 0x000003ff05157812 */ /* 0x000fe400078ec0ff */
[----:B------:R-:W-:Y:S02]  /*3a8b0*/  SHF.L.W.U32.HI R0, R7, 0x8, R0 ;  /* 0x0000000807007819 */ /* 0x000fe40000010e00 */
[----:B------:R-:W-:-:S02]  /*3a8c0*/  SHF.R.U32.HI R16, RZ, 0x2, R19 ;  /* 0x00000002ff107819 */ /* 0x000fc40000011613 */
[----:B------:R-:W-:Y:S02]  /*3a8d0*/  SHF.L.W.U32.HI R6, R6, 0x8, R7 ;  /* 0x0000000806067819 */ /* 0x000fe40000010e07 */
[----:B------:R-:W-:Y:S02]  /*3a8e0*/  SHF.R.U64 R18, R18, 0x2, R19 ;  /* 0x0000000212127819 */ /* 0x000fe40000001213 */
[----:B------:R-:W-:Y:S02]  /*3a8f0*/  LOP3.LUT R15, R15, 0x3ff, RZ, 0xc0, !PT ;  /* 0x000003ff0f0f7812 */ /* 0x000fe400078ec0ff */
[----:B------:R-:W-:Y:S02]  /*3a900*/  LOP3.LUT R7, R0, 0x3ff, RZ, 0xc0, !PT ;  /* 0x000003ff00077812 */ /* 0x000fe400078ec0ff */
[----:B------:R-:W-:Y:S02]  /*3a910*/  LOP3.LUT R19, R16, 0x3ff, RZ, 0xc0, !PT ;  /* 0x000003ff10137812 */ /* 0x000fe400078ec0ff */
[----:B------:R-:W-:Y:S01]  /*3a920*/  LOP3.LUT R27, R27, 0x3ff, RZ, 0xc0, !PT ;  /* 0x000003ff1b1b7812 */ /* 0x000fe200078ec0ff */
[----:B------:R-:W-:Y:S01]  /*3a930*/  STG.E.64 desc[UR4][R10.64+0x1900], R12 ;  /* 0x0019000c0a007986 */ /* 0x000fe2000c101b04 */
[----:B------:R-:W-:-:S02]  /*3a940*/  SHF.L.W.U32.HI R20, R23, 0x14, R20 ;  /* 0x0000001417147819 */ /* 0x000fc40000010e14 */
[----:B------:R-:W-:Y:S01]  /*3a950*/  LOP3.LUT R5, R22, 0x3ff, RZ, 0xc0, !PT ;  /* 0x000003ff16057812 */ /* 0x000fe200078ec0ff */
[----:B------:R-:W-:Y:S04]  /*3a960*/  STG.E.64 desc[UR4][R10.64+0x1a00], R14 ;  /* 0x001a000e0a007986 */ /* 0x000fe8000c101b04 */
[----:B------:R-:W-:Y:S04]  /*3a970*/  STG.E.64 desc[UR4][R10.64+0x1c00], R6 ;  /* 0x001c00060a007986 */ /* 0x000fe8000c101b04 */
[----:B------:R-:W-:Y:S04]  /*3a980*/  STG.E.64 desc[UR4][R10.64+0x1d00], R18 ;  /* 0x001d00120a007986 */ /* 0x000fe8000c101b04 */
[----:B------:R-:W-:Y:S04]  /*3a990*/  STG.E.64 desc[UR4][R10.64+0x1e00], R20 ;  /* 0x001e00140a007986 */ /* 0x000fe8000c101b04 */
[----:B------:R-:W-:Y:S04]  /*3a9a0*/  STG.E.64 desc[UR4][R10.64+0x1000], R4 ;  /* 0x001000040a007986 */ /* 0x000fe8000c101b04 */
[----:B------:R-:W-:Y:S01]  /*3a9b0*/  STG.E.64 desc[UR4][R10.64], R26 ;  /* 0x0000001a0a007986 */ /* 0x000fe2000c101b04 */
[----:B---3--:R-:W-:-:S02]  /*3a9c0*/  SHF.R.U64 R2, R8, 0x16, R9 ;  /* 0x0000001608027819 */ /* 0x008fc40000001209 */
[----:B------:R-:W-:-:S05]  /*3a9d0*/  SHF.R.U32.HI R3, RZ, 0x16, R9 ;  /* 0x00000016ff037819 */ /* 0x000fca0000011609 */
[----:B------:R-:W-:Y:S01]  /*3a9e0*/  STG.E.64 desc[UR4][R10.64+0x1f00], R2 ;  /* 0x001f00020a007986 */ /* 0x000fe2000c101b04 */
[----:B------:R-:W-:Y:S05]  /*3a9f0*/  EXIT ;  /* 0x000000000000794d */ /* 0x000fea0003800000 */
.L_x_49:
        /* <DEDUP_REMOVED lines=22> */
[----:B----4-:R2:W-:Y:S04]  /*3ab60*/  STL.128 [R1+0x30], R16 ;  /* 0x0000301001007387 */ /* 0x0105e80000100c00 */
[----:B0-----:R-:W3:Y:S04]  /*3ab70*/  LDG.E.64.CONSTANT R8, desc[UR4][R28.64+0x50] ;  /* 0x000050041c087981 */ /* 0x001ee8000c1e9b00 */
[----:B------:R-:W3:Y:S04]  /*3ab80*/  LDG.E.64.CONSTANT R10, desc[UR4][R28.64+0x58] ;  /* 0x000058041c0a7981 */ /* 0x000ee8000c1e9b00 */
[----:B-1----:R-:W4:Y:S04]  /*3ab90*/  LDG.E.64.CONSTANT R12, desc[UR4][R28.64+0x60] ;  /* 0x000060041c0c7981 */ /* 0x002f28000c1e9b00 */
[----:B------:R-:W4:Y:S04]  /*3aba0*/  LDG.E.64.CONSTANT R14, desc[UR4][R28.64+0x68] ;  /* 0x000068041c0e7981 */ /* 0x000f28000c1e9b00 */
[----:B--2---:R-:W2:Y:S04]  /*3abb0*/  LDG.E.64.CONSTANT R16, desc[UR4][R28.64+0x70] ;  /* 0x000070041c107981 */ /* 0x004ea8000c1e9b00 */
[----:B------:R-:W2:Y:S04]  /*3abc0*/  LDG.E.64.CONSTANT R18, desc[UR4][R28.64+0x78] ;  /* 0x000078041c127981 */ /* 0x000ea8000c1e9b00 */
[----:B------:R0:W-:Y:S04]  /*3abd0*/  STL.128 [R1+0x40], R4 ;  /* 0x0000400401007387 */ /* 0x0001e80000100c00 */
[----:B0-----:R-:W2:Y:S04]  /*3abe0*/  LDG.E.64.CONSTANT R4, desc[UR4][R28.64+0x80] ;  /* 0x000080041c047981 */ /* 0x001ea8000c1e9b00 */
[----:B------:R-:W2:Y:S04]  /*3abf0*/  LDG.E.64.CONSTANT R6, desc[UR4][R28.64+0x88] ;  /* 0x000088041c067981 */ /* 0x000ea8000c1e9b00 */
[----:B---3--:R0:W-:Y:S04]  /*3ac00*/  STL.128 [R1+0x50], R8 ;  /* 0x0000500801007387 */ /* 0x0081e80000100c00 */
[----:B----4-:R1:W-:Y:S04]  /*3ac10*/  STL.128 [R1+0x60], R12 ;  /* 0x0000600c01007387 */ /* 0x0103e80000100c00 */
[----:B--2---:R2:W-:Y:S04]  /*3ac20*/  STL.128 [R1+0x70], R16 ;  /* 0x0000701001007387 */ /* 0x0045e80000100c00 */
[----:B0-----:R-:W3:Y:S04]  /*3ac30*/  LDG.E.64.CONSTANT R8, desc[UR4][R28.64+0x90] ;  /* 0x000090041c087981 */ /* 0x001ee8000c1e9b00 */
[----:B------:R-:W3:Y:S04]  /*3ac40*/  LDG.E.64.CONSTANT R10, desc[UR4][R28.64+0x98] ;  /* 0x000098041c0a7981 */ /* 0x000ee8000c1e9b00 */
[----:B-1----:R-:W4:Y:S04]  /*3ac50*/  LDG.E.64.CONSTANT R12, desc[UR4][R28.64+0xa0] ;  /* 0x0000a0041c0c7981 */ /* 0x002f28000c1e9b00 */
[----:B------:R-:W4:Y:S04]  /*3ac60*/  LDG.E.64.CONSTANT R14, desc[UR4][R28.64+0xa8] ;  /* 0x0000a8041c0e7981 */ /* 0x000f28000c1e9b00 */
[----:B--2---:R-:W2:Y:S04]  /*3ac70*/  LDG.E.64.CONSTANT R16, desc[UR4][R28.64] ;  /* 0x000000041c107981 */ /* 0x004ea8000c1e9b00 */
[----:B------:R-:W2:Y:S01]  /*3ac80*/  LDG.E.64.CONSTANT R18, desc[UR4][R28.64+0x8] ;  /* 0x000008041c127981 */ /* 0x000ea2000c1e9b00 */
[----:B------:R-:W-:-:S03]  /*3ac90*/  VIADD R30, R26, 0x2d ;  /* 0x0000002d1a1e7836 */ /* 0x000fc60000000000 */
[----:B------:R0:W-:Y:S02]  /*3aca0*/  STL.128 [R1+0x80], R4 ;  /* 0x0000800401007387 */ /* 0x0001e40000100c00 */
[C---:B------:R-:W-:Y:S02]  /*3acb0*/  LEA.HI R27, R30.reuse, -R25, RZ, 0x1a ;  /* 0x800000191e1b7211 */ /* 0x040fe400078fd0ff */
[----:B0-----:R-:W-:-:S04]  /*3acc0*/  LOP3.LUT R4, R30, 0x2d, RZ, 0xc0, !PT ;  /* 0x0000002d1e047812 */ /* 0x001fc800078ec0ff */
[----:B------:R-:W-:Y:S01]  /*3acd0*/  ISETP.GE.U32.AND P1, PT, R4, 0x14, PT ;  /* 0x000000140400780c */ /* 0x000fe20003f26070 */
[----:B------:R-:W-:Y:S01]  /*3ace0*/  IMAD R30, R27, 0x8, R0 ;  /* 0x000000081b1e7824 */ /* 0x000fe200078e0200 */
[----:B------:R-:W-:Y:S04]  /*3acf0*/  STL.128 [R1+0xb0], R20 ;  /* 0x0000b01401007387 */ /* 0x000fe80000100c00 */
[----:B---3--:R0:W-:Y:S04]  /*3ad00*/  STL.128 [R1+0x90], R8 ;  /* 0x0000900801007387 */ /* 0x0081e80000100c00 */
[----:B----4-:R1:W-:Y:S04]  /*3ad10*/  STL.128 [R1+0xa0], R12 ;  /* 0x0000a00c01007387 */ /* 0x0103e80000100c00 */
[----:B--2---:R2:W-:Y:S04]  /*3ad20*/  STL.128 [R1], R16 ;  /* 0x0000001001007387 */ /* 0x0045e80000100c00 */
[----:B0-----:R2:W5:Y:S04]  /*3ad30*/  LDL.64 R8, [R30] ;  /* 0x000000001e087983 */ /* 0x0015680000100a00 */
[----:B------:R2:W5:Y:S01]  /*3ad40*/  @P1 LDL.64 R6, [R30+0x8] ;  /* 0x000008001e061983 */ /* 0x0005620000100a00 */
[C---:B------:R-:W-:Y:S01]  /*3ad50*/  LOP3.LUT P0, R27, R26.reuse, 0x20, RZ, 0xc0, !PT ;  /* 0x000000201a1b7812 */ /* 0x040fe2000780c0ff */
[----:B------:R-:W-:Y:S01]  /*3ad60*/  VIADD R5, R26, 0x5a ;  /* 0x0000005a1a057836 */ /* 0x000fe20000000000 */
[----:B------:R-:W-:Y:S04]  /*3ad70*/  BSSY.RECONVERGENT B0, `(.L_x_59) ;  /* 0x0000012000007945 */ /* 0x000fe80003800200 */
[----:B------:R-:W-:Y:S01]  /*3ad80*/  LEA.HI R29, R5, -R25, RZ, 0x1a ;  /* 0x80000019051d7211 */ /* 0x000fe200078fd0ff */
[----:B------:R-:W-:-:S04]  /*3ad90*/  IMAD.WIDE.U32 R2, R24, 0x8, R2 ;  /* 0x0000000818027825 */ /* 0x000fc800078e0002 */
[C---:B------:R-:W-:Y:S02]  /*3ada0*/  VIADD R28, R26.reuse, 0x87 ;  /* 0x000000871a1c7836 */ /* 0x040fe40000000000 */
[----:B------:R-:W-:Y:S02]  /*3adb0*/  VIADD R10, R26, 0xb4 ;  /* 0x000000b41a0a7836 */ /* 0x000fe40000000000 */
[----:B------:R-:W-:Y:S02]  /*3adc0*/  IMAD R24, R29, 0x8, R0 ;  /* 0x000000081d187824 */ /* 0x000fe400078e0200 */
[----:B------:R-:W-:Y:S02]  /*3add0*/  IMAD.MOV.U32 R11, RZ, RZ, R16 ;  /* 0x000000ffff0b7224 */ /* 0x000fe400078e0010 */
[----:B-1----:R-:W-:Y:S01]  /*3ade0*/  IMAD.MOV.U32 R12, RZ, RZ, R17 ;  /* 0x000000ffff0c7224 */ /* 0x002fe200078e0011 */
[----:B--2---:R-:W-:Y:S06]  /*3adf0*/  @!P0 BRA `(.L_x_60) ;  /* 0x0000000000248947 */ /* 0x004fec0003800000 */
[C---:B------:R-:W-:Y:S01]  /*3ae00*/  IMAD.SHL.U32 R14, R18.reuse, 0x2, RZ ;  /* 0x00000002120e7824 */ /* 0x040fe200078e00ff */
[----:B------:R-:W-:Y:S02]  /*3ae10*/  LOP3.LUT R13, R27, 0x3f, RZ, 0x3c, !PT ;  /* 0x0000003f1b0d7812 */ /* 0x000fe400078e3cff */
[----:B------:R-:W-:Y:S02]  /*3ae20*/  SHF.L.U64.HI R18, R18, 0x1, R19 ;  /* 0x0000000112127819 */ /* 0x000fe40000010213 */
[-CC-:B------:R-:W-:Y:S02]  /*3ae30*/  SHF.R.U64 R16, R11, R27.reuse, R12.reuse ;  /* 0x0000001b0b107219 */ /* 0x180fe4000000120c */
[----:B------:R-:W-:Y:S02]  /*3ae40*/  SHF.R.U32.HI R27, RZ, R27, R12 ;  /* 0x0000001bff1b7219 */ /* 0x000fe4000001160c */
[CC--:B------:R-:W-:Y:S02]  /*3ae50*/  SHF.L.U32 R11, R14.reuse, R13.reuse, RZ ;  /* 0x0000000d0e0b7219 */ /* 0x0c0fe400000006ff */
[----:B------:R-:W-:-:S02]  /*3ae60*/  SHF.L.U64.HI R12, R14, R13, R18 ;  /* 0x0000000d0e0c7219 */ /* 0x000fc40000010212 */
[----:B------:R-:W-:Y:S02]  /*3ae70*/  LOP3.LUT R11, R11, R16, RZ, 0xfc, !PT ;  /* 0x000000100b0b7212 */ /* 0x000fe400078efcff */
[----:B------:R-:W-:-:S07]  /*3ae80*/  LOP3.LUT R12, R12, R27, RZ, 0xfc, !PT ;  /* 0x0000001b0c0c7212 */ /* 0x000fce00078efcff */
.L_x_60:
[----:B------:R-:W-:Y:S05]  /*3ae90*/  BSYNC.RECONVERGENT B0 ;  /* 0x0000000000007941 */ /* 0x000fea0003800200 */
.L_x_59:
[-C--:B------:R-:W-:Y:S01]  /*3aea0*/  LEA.HI R19, R10, -R25.reuse, RZ, 0x1a ;  /* 0x800000190a137211 */ /* 0x080fe200078fd0ff */
[----:B------:R-:W2:Y:S01]  /*3aeb0*/  LDL.64 R16, [R24] ;  /* 0x0000000018107983 */ /* 0x000ea20000100a00 */
[C---:B------:R-:W-:Y:S02]  /*3aec0*/  LEA.HI R27, R28.reuse, -R25, RZ, 0x1a ;  /* 0x800000191c1b7211 */ /* 0x040fe400078fd0ff */
[----:B------:R-:W-:Y:S01]  /*3aed0*/  LOP3.LUT R13, R28, 0x27, RZ, 0xc0, !PT ;  /* 0x000000271c0d7812 */ /* 0x000fe200078ec0ff */
[--C-:B------:R-:W-:Y:S01]  /*3aee0*/  IMAD R30, R19, 0x8, R0.reuse ;  /* 0x00000008131e7824 */ /* 0x100fe200078e0200 */
[C---:B-----5:R-:W-:Y:S01]  /*3aef0*/  @P1 SHF.L.U64.HI R20, R6.reuse, 0x1, R7 ;  /* 0x0000000106141819 */ /* 0x060fe20000010207 */
[----:B------:R-:W-:Y:S01]  /*3af00*/  @P1 IMAD.SHL.U32 R28, R6, 0x2, RZ ;  /* 0x00000002061c1824 */ /* 0x000fe200078e00ff */
[----:B------:R-:W3:Y:S04]  /*3af10*/  LDL.64 R14, [R24+0x8] ;  /* 0x00000800180e7983 */ /* 0x000ee80000100a00 */
[----:B------:R-:W4:Y:S04]  /*3af20*/  LDL.64 R6, [R30] ;  /* 0x000000001e067983 */ /* 0x000f280000100a00 */
[----:B------:R-:W3:Y:S01]  /*3af30*/  LDL.64 R18, [R30+0x8] ;  /* 0x000008001e127983 */ /* 0x000ee20000100a00 */
[----:B------:R-:W-:Y:S01]  /*3af40*/  ISETP.GE.U32.AND P0, PT, R13, 0x14, PT ;  /* 0x000000140d00780c */ /* 0x000fe20003f06070 */
[----:B------:R-:W-:Y:S01]  /*3af50*/  IMAD R27, R27, 0x8, R0 ;  /* 0x000000081b1b7824 */ /* 0x000fe200078e0200 */
[----:B------:R-:W-:-:S02]  /*3af60*/  @P1 LOP3.LUT R21, R4, 0x3f, RZ, 0x3c, !PT ;  /* 0x0000003f04151812 */ /* 0x000fc400078e3cff */
[-CC-:B------:R-:W-:Y:S02]  /*3af70*/  SHF.R.U64 R22, R8, R4.reuse, R9.reuse ;  /* 0x0000000408167219 */ /* 0x180fe40000001209 */
[----:B------:R-:W-:Y:S02]  /*3af80*/  SHF.R.U32.HI R23, RZ, R4, R9 ;  /* 0x00000004ff177219 */ /* 0x000fe40000011609 */
[CC--:B------:R-:W-:Y:S01]  /*3af90*/  @P1 SHF.L.U64.HI R4, R28.reuse, R21.reuse, R20 ;  /* 0x000000151c041219 */ /* 0x0c0fe20000010214 */
[----:B------:R-:W3:Y:S01]  /*3afa0*/  LDL.64 R8, [R27] ;  /* 0x000000001b087983 */ /* 0x000ee20000100a00 */
[----:B------:R-:W-:-:S03]  /*3afb0*/  @P1 SHF.L.U32 R31, R28, R21, RZ ;  /* 0x000000151c1f1219 */ /* 0x000fc600000006ff */
[----:B------:R0:W3:Y:S01]  /*3afc0*/  @P0 LDL.64 R20, [R27+0x8] ;  /* 0x000008001b140983 */ /* 0x0000e20000100a00 */
[----:B------:R-:W-:Y:S01]  /*3afd0*/  @P1 LOP3.LUT R23, R4, R23, RZ, 0xfc, !PT ;  /* 0x0000001704171212 */ /* 0x000fe200078efcff */
[----:B------:R-:W-:Y:S01]  /*3afe0*/  VIADD R4, R26, 0xe1 ;  /* 0x000000e11a047836 */ /* 0x000fe20000000000 */
[----:B------:R-:W-:Y:S01]  /*3aff0*/  @P1 LOP3.LUT R22, R31, R22, RZ, 0xfc, !PT ;  /* 0x000000161f161212 */ /* 0x000fe200078efcff */
[----:B------:R-:W-:Y:S01]  /*3b000*/  IMAD.MOV.U32 R28, RZ, RZ, R11 ;  /* 0x000000ffff1c7224 */ /* 0x000fe200078e000b */
[----:B------:R-:W-:Y:S02]  /*3b010*/  LOP3.LUT R31, R5, 0x3a, RZ, 0xc0, !PT ;  /* 0x0000003a051f7812 */ /* 0x000fe400078ec0ff */
[----:B------:R-:W-:Y:S02]  /*3b020*/  LOP3.LUT R11, R4, 0x21, RZ, 0xc0, !PT ;  /* 0x00000021040b7812 */ /* 0x000fe400078ec0ff */
[----:B0-----:R-:W-:Y:S02]  /*3b030*/  IADD3 R27, PT, PT, -R31, 0x40, RZ ;  /* 0x000000401f1b7810 */ /* 0x001fe40007ffe1ff */
[----:B------:R-:W-:-:S02]  /*3b040*/  ISETP.GE.U32.AND P1, PT, R11, 0x14, PT ;  /* 0x000000140b00780c */ /* 0x000fc40003f26070 */
[----:B------:R-:W-:Y:S02]  /*3b050*/  LOP3.LUT R23, R23, 0x1fff, RZ, 0xc0, !PT ;  /* 0x00001fff17177812 */ /* 0x000fe400078ec0ff */
[----:B------:R-:W-:-:S03]  /*3b060*/  LOP3.LUT R29, R12, 0x1fff, RZ, 0xc0, !PT ;  /* 0x00001fff0c1d7812 */ /* 0x000fc600078ec0ff */
[----:B------:R0:W-:Y:S02]  /*3b070*/  STG.E.64 desc[UR4][R2.64+0x100], R22 ;  /* 0x0001001602007986 */ /* 0x0001e4000c101b04 */
[----:B0-----:R-:W-:Y:S02]  /*3b080*/  VIADD R22, R26, 0x10e ;  /* 0x0000010e1a167836 */ /* 0x001fe40000000000 */
[----:B------:R0:W-:Y:S01]  /*3b090*/  STG.E.64 desc[UR4][R2.64], R28 ;  /* 0x0000001c02007986 */ /* 0x0001e2000c101b04 */
[-CC-:B--2---:R-:W-:Y:S02]  /*3b0a0*/  SHF.R.U64 R5, R16, R31.reuse, R17.reuse ;  /* 0x0000001f10057219 */ /* 0x184fe40000001211 */
[----:B------:R-:W-:Y:S02]  /*3b0b0*/  SHF.R.U32.HI R16, RZ, R31, R17 ;  /* 0x0000001fff107219 */ /* 0x000fe40000011611 */
[----:B------:R-:W-:Y:S02]  /*3b0c0*/  LEA.HI R31, R4, -R25, RZ, 0x1a ;  /* 0x80000019041f7211 */ /* 0x000fe400078fd0ff */
[----:B------:R-:W-:-:S03]  /*3b0d0*/  LOP3.LUT R17, R10, 0x34, RZ, 0xc0, !PT ;  /* 0x000000340a117812 */ /* 0x000fc600078ec0ff */
[----:B------:R-:W-:Y:S01]  /*3b0e0*/  IMAD R12, R31, 0x8, R0 ;  /* 0x000000081f0c7824 */ /* 0x000fe200078e0200 */
[----:B------:R-:W-:Y:S02]  /*3b0f0*/  IADD3 R23, PT, PT, -R17, 0x40, RZ ;  /* 0x0000004011177810 */ /* 0x000fe40007ffe1ff */
[-CC-:B----4-:R-:W-:Y:S02]  /*3b100*/  SHF.R.U64 R10, R6, R17.reuse, R7.reuse ;  /* 0x00000011060a7219 */ /* 0x190fe40000001207 */
[----:B------:R-:W-:Y:S02]  /*3b110*/  SHF.R.U32.HI R17, RZ, R17, R7 ;  /* 0x00000011ff117219 */ /* 0x000fe40000011607 */
[----:B------:R-:W2:Y:S01]  /*3b120*/  @P1 LDL.64 R6, [R12+0x8] ;  /* 0x000008000c061983 */ /* 0x000ea20000100a00 */
[----:B---3--:R-:W-:Y:S02]  /*3b130*/  SHF.L.U64.HI R4, R14, R27, R15 ;  /* 0x0000001b0e047219 */ /* 0x008fe4000001020f */
[----:B------:R-:W-:-:S02]  /*3b140*/  SHF.L.U64.HI R15, R18, R23, R19 ;  /* 0x00000017120f7219 */ /* 0x000fc40000010213 */
[----:B------:R-:W-:Y:S02]  /*3b150*/  SHF.L.U32 R24, R18, R23, RZ ;  /* 0x0000001712187219 */ /* 0x000fe400000006ff */
[----:B------:R-:W3:Y:S01]  /*3b160*/  LDL.64 R18, [R12] ;  /* 0x000000000c127983 */ /* 0x000ee20000100a00 */
[----:B------:R-:W-:Y:S02]  /*3b170*/  SHF.L.U32 R14, R14, R27, RZ ;  /* 0x0000001b0e0e7219 */ /* 0x000fe400000006ff */
[C---:B------:R-:W-:Y:S02]  /*3b180*/  LOP3.LUT R27, R22.reuse, 0x2e, RZ, 0xc0, !PT ;  /* 0x0000002e161b7812 */ /* 0x040fe400078ec0ff */
[----:B------:R-:W-:Y:S02]  /*3b190*/  LEA.HI R23, R22, -R25, RZ, 0x1a ;  /* 0x8000001916177211 */ /* 0x000fe400078fd0ff */
[----:B------:R-:W-:Y:S01]  /*3b1a0*/  ISETP.GE.U32.AND P2, PT, R27, 0x14, PT ;  /* 0x000000141b00780c */ /* 0x000fe20003f46070 */
[C---:B0-----:R-:W-:Y:S01]  /*3b1b0*/  @P0 IMAD.SHL.U32 R29, R20.reuse, 0x2, RZ ;  /* 0x00000002141d0824 */ /* 0x041fe200078e00ff */
[----:B------:R-:W-:Y:S01]  /*3b1c0*/  @P0 SHF.L.U64.HI R21, R20, 0x1, R21 ;  /* 0x0000000114150819 */ /* 0x000fe20000010215 */
[----:B------:R-:W-:Y:S01]  /*3b1d0*/  IMAD R28, R23, 0x8, R0 ;  /* 0x00000008171c7824 */ /* 0x000fe200078e0200 */
[----:B------:R-:W-:-:S02]  /*3b1e0*/  @P0 LOP3.LUT R20, R13, 0x3f, RZ, 0x3c, !PT ;  /* 0x0000003f0d140812 */ /* 0x000fc400078e3cff */
[-CC-:B------:R-:W-:Y:S02]  /*3b1f0*/  SHF.R.U64 R8, R8, R13.reuse, R9.reuse ;  /* 0x0000000d08087219 */ /* 0x180fe40000001209 */
[----:B------:R-:W-:Y:S02]  /*3b200*/  SHF.R.U32.HI R9, RZ, R13, R9 ;  /* 0x0000000dff097219 */ /* 0x000fe40000011609 */
[CC--:B------:R-:W-:Y:S01]  /*3b210*/  @P0 SHF.L.U64.HI R22, R29.reuse, R20.reuse, R21 ;  /* 0x000000141d160219 */ /* 0x0c0fe20000010215 */
[----:B------:R-:W4:Y:S01]  /*3b220*/  LDL.64 R12, [R28] ;  /* 0x000000001c0c7983 */ /* 0x000f220000100a00 */
[----:B------:R-:W-:-:S03]  /*3b230*/  @P0 SHF.L.U32 R29, R29, R20, RZ ;  /* 0x000000141d1d0219 */ /* 0x000fc600000006ff */
[----:B------:R0:W4:Y:S01]  /*3b240*/  @P2 LDL.64 R20, [R28+0x8] ;  /* 0x000008001c142983 */ /* 0x0001220000100a00 */
[----:B------:R-:W-:Y:S02]  /*3b250*/  @P0 LOP3.LUT R9, R22, R9, RZ, 0xfc, !PT ;  /* 0x0000000916090212 */ /* 0x000fe400078efcff */
[----:B------:R-:W-:Y:S02]  /*3b260*/  LOP3.LUT R22, R14, R5, RZ, 0xfc, !PT ;  /* 0x000000050e167212 */ /* 0x000fe400078efcff */
[----:B------:R-:W-:Y:S02]  /*3b270*/  LOP3.LUT R23, R16, 0x1fff, R4, 0xf8, !PT ;  /* 0x00001fff10177812 */ /* 0x000fe400078ef804 */
[----:B------:R-:W-:Y:S02]  /*3b280*/  LOP3.LUT R5, R17, 0x1fff, R15, 0xf8, !PT ;  /* 0x00001fff11057812 */ /* 0x000fe400078ef80f */
[----:B------:R-:W-:Y:S02]  /*3b290*/  LOP3.LUT R4, R24, R10, RZ, 0xfc, !PT ;  /* 0x0000000a18047212 */ /* 0x000fe400078efcff */
[----:B------:R-:W-:-:S02]  /*3b2a0*/  @P0 LOP3.LUT R8, R29, R8, RZ, 0xfc, !PT ;  /* 0x000000081d080212 */ /* 0x000fc400078efcff */
[----:B------:R-:W-:Y:S02]  /*3b2b0*/  LOP3.LUT R9, R9, 0x1fff, RZ, 0xc0, !PT ;  /* 0x00001fff09097812 */ /* 0x000fe400078ec0ff */
[----:B------:R-:W-:Y:S01]  /*3b2c0*/  @P1 LOP3.LUT R10, R11, 0x3f, RZ, 0x3c, !PT ;  /* 0x0000003f0b0a1812 */ /* 0x000fe200078e3cff */
[----:B0-----:R-:W-:Y:S02]  /*3b2d0*/  VIADD R28, R26, 0x195 ;  /* 0x000001951a1c7836 */ /* 0x001fe40000000000 */
[----:B------:R0:W-:Y:S03]  /*3b2e0*/  STG.E.64 desc[UR4][R2.64+0x300], R8 ;  /* 0x0003000802007986 */ /* 0x0001e6000c101b04 */
[----:B------:R-:W-:Y:S01]  /*3b2f0*/  LEA.HI R29, R28, -R25, RZ, 0x1a ;  /* 0x800000191c1d7211 */ /* 0x000fe200078fd0ff */
[----:B------:R1:W-:Y:S04]  /*3b300*/  STG.E.64 desc[UR4][R2.64+0x400], R4 ;  /* 0x0004000402007986 */ /* 0x0003e8000c101b04 */
[----:B------:R-:W-:Y:S01]  /*3b310*/  IMAD R29, R29, 0x8, R0 ;  /* 0x000000081d1d7824 */ /* 0x000fe200078e0200 */
[----:B------:R1:W-:Y:S01]  /*3b320*/  STG.E.64 desc[UR4][R2.64+0x200], R22 ;  /* 0x0002001602007986 */ /* 0x0003e2000c101b04 */
[C---:B--2---:R-:W-:Y:S01]  /*3b330*/  @P1 IMAD.SHL.U32 R15, R6.reuse, 0x2, RZ ;  /* 0x00000002060f1824 */ /* 0x044fe200078e00ff */
[----:B------:R-:W-:Y:S01]  /*3b340*/  @P1 SHF.L.U64.HI R16, R6, 0x1, R7 ;  /* 0x0000000106101819 */ /* 0x000fe20000010207 */
[----:B------:R-:W-:Y:S01]  /*3b350*/  VIADD R6, R26, 0x13b ;  /* 0x0000013b1a067836 */ /* 0x000fe20000000000 */
[----:B---3--:R-:W-:-:S02]  /*3b360*/  SHF.R.U64 R7, R18, R11, R19 ;  /* 0x0000000b12077219 */ /* 0x008fc40000001213 */
[----:B------:R-:W-:Y:S02]  /*3b370*/  SHF.R.U32.HI R19, RZ, R11, R19 ;  /* 0x0000000bff137219 */ /* 0x000fe40000011613 */
[----:B------:R-:W-:Y:S01]  /*3b380*/  LEA.HI R11, R6, -R25, RZ, 0x1a ;  /* 0x80000019060b7211 */ /* 0x000fe200078fd0ff */
[----:B------:R-:W-:Y:S01]  /*3b390*/  VIADD R18, R26, 0x168 ;  /* 0x000001681a127836 */ /* 0x000fe20000000000 */
[----:B------:R-:W-:-:S03]  /*3b3a0*/  @P1 SHF.L.U32 R14, R15, R10, RZ ;  /* 0x0000000a0f0e1219 */ /* 0x000fc600000006ff */
[----:B0-----:R-:W-:Y:S01]  /*3b3b0*/  IMAD R9, R11, 0x8, R0 ;  /* 0x000000080b097824 */ /* 0x001fe200078e0200 */
[----:B------:R-:W-:Y:S02]  /*3b3c0*/  @P1 SHF.L.U64.HI R10, R15, R10, R16 ;  /* 0x0000000a0f0a1219 */ /* 0x000fe40000010210 */
[C---:B-1----:R-:W-:Y:S02]  /*3b3d0*/  LEA.HI R5, R18.reuse, -R25, RZ, 0x1a ;  /* 0x8000001912057211 */ /* 0x042fe400078fd0ff */
[----:B------:R-:W2:Y:S01]  /*3b3e0*/  LDL.64 R16, [R9+0x8] ;  /* 0x0000080009107983 */ /* 0x000ea20000100a00 */
[----:B------:R-:W-:-:S03]  /*3b3f0*/  LOP3.LUT R18, R18, 0x28, RZ, 0xc0, !PT ;  /* 0x0000002812127812 */ /* 0x000fc600078ec0ff */
[----:B------:R-:W3:Y:S01]  /*3b400*/  LDL.64 R22, [R9] ;  /* 0x0000000009167983 */ /* 0x000ee20000100a00 */
[----:B------:R-:W-:Y:S01]  /*3b410*/  IMAD R24, R5, 0x8, R0 ;  /* 0x0000000805187824 */ /* 0x000fe200078e0200 */
[----:B------:R-:W-:Y:S02]  /*3b420*/  @P1 LOP3.LUT R19, R10, R19, RZ, 0xfc, !PT ;  /* 0x000000130a131212 */ /* 0x000fe400078efcff */
[----:B------:R-:W3:Y:S01]  /*3b430*/  LDL.64 R4, [R29] ;  /* 0x000000001d047983 */ /* 0x000ee20000100a00 */
[----:B------:R-:W-:-:S03]  /*3b440*/  ISETP.GE.U32.AND P0, PT, R18, 0x14, PT ;  /* 0x000000141200780c */ /* 0x000fc60003f06070 */
[----:B------:R-:W3:Y:S01]  /*3b450*/  LDL.64 R10, [R29+0x8] ;  /* 0x000008001d0a7983 */ /* 0x000ee20000100a00 */
[----:B------:R-:W-:Y:S01]  /*3b460*/  @P1 LOP3.LUT R7, R14, R7, RZ, 0xfc, !PT ;  /* 0x000000070e071212 */ /* 0x000fe200078efcff */
[----:B----4-:R-:W-:Y:S01]  /*3b470*/  @P2 IMAD.SHL.U32 R30, R20, 0x2, RZ ;  /* 0x00000002141e2824 */ /* 0x010fe200078e00ff */
[-CC-:B------:R-:W-:Y:S01]  /*3b480*/  SHF.R.U64 R12, R12, R27.reuse, R13.reuse ;  /* 0x0000001b0c0c7219 */ /* 0x180fe2000000120d */
[----:B------:R-:W4:Y:S01]  /*3b490*/  LDL.64 R14, [R24] ;  /* 0x00000000180e7983 */ /* 0x000f220000100a00 */
[----:B------:R-:W-:Y:S02]  /*3b4a0*/  SHF.R.U32.HI R13, RZ, R27, R13 ;  /* 0x0000001bff0d7219 */ /* 0x000fe4000001160d */
[----:B------:R-:W-:Y:S02]  /*3b4b0*/  @P2 SHF.L.U64.HI R8, R20, 0x1, R21 ;  /* 0x0000000114082819 */ /* 0x000fe40000010215 */
[----:B------:R-:W-:-:S04]  /*3b4c0*/  @P2 LOP3.LUT R27, R27, 0x3f, RZ, 0x3c, !PT ;  /* 0x0000003f1b1b2812 */ /* 0x000fc800078e3cff */
[CC--:B------:R-:W-:Y:S02]  /*3b4d0*/  @P2 SHF.L.U64.HI R20, R30.reuse, R27.reuse, R8 ;  /* 0x0000001b1e142219 */ /* 0x0c0fe40000010208 */
[----:B------:R0:W4:Y:S01]  /*3b4e0*/  @P0 LDL.64 R8, [R24+0x8] ;  /* 0x0000080018080983 */ /* 0x0001220000100a00 */
[----:B------:R-:W-:Y:S02]  /*3b4f0*/  @P2 SHF.L.U32 R27, R30, R27, RZ ;  /* 0x0000001b1e1b2219 */ /* 0x000fe400000006ff */
[----:B------:R-:W-:Y:S01]  /*3b500*/  @P2 LOP3.LUT R13, R20, R13, RZ, 0xfc, !PT ;  /* 0x0000000d140d2212 */ /* 0x000fe200078efcff */
[----:B------:R-:W-:Y:S01]  /*3b510*/  IMAD.MOV.U32 R20, RZ, RZ, R7 ;  /* 0x000000ffff147224 */ /* 0x000fe200078e0007 */
[----:B------:R-:W-:Y:S01]  /*3b520*/  LOP3.LUT R7, R6, 0x3b, RZ, 0xc0, !PT ;  /* 0x0000003b06077812 */ /* 0x000fe200078ec0ff */
[----:B------:R-:W-:Y:S01]  /*3b530*/  VIADD R30, R26, 0x1c2 ;  /* 0x000001c21a1e7836 */ /* 0x000fe20000000000 */
[----:B------:R-:W-:Y:S02]  /*3b540*/  @P2 LOP3.LUT R12, R27, R12, RZ, 0xfc, !PT ;  /* 0x0000000c1b0c2212 */ /* 0x000fe400078efcff */
[----:B------:R-:W-:-:S02]  /*3b550*/  LOP3.LUT R13, R13, 0x1fff, RZ, 0xc0, !PT ;  /* 0x00001fff0d0d7812 */ /* 0x000fc400078ec0ff */
[----:B------:R-:W-:Y:S02]  /*3b560*/  IADD3 R27, PT, PT, -R7, 0x40, RZ ;  /* 0x00000040071b7810 */ /* 0x000fe40007ffe1ff */
[----:B------:R-:W-:Y:S01]  /*3b570*/  LOP3.LUT R21, R19, 0x1fff, RZ, 0xc0, !PT ;  /* 0x00001fff13157812 */ /* 0x000fe200078ec0ff */
[----:B------:R2:W-:Y:S01]  /*3b580*/  STG.E.64 desc[UR4][R2.64+0x600], R12 ;  /* 0x0006000c02007986 */ /* 0x0005e2000c101b04 */
[----:B------:R-:W-:-:S03]  /*3b590*/  LOP3.LUT R6, R30, 0x22, RZ, 0xc0, !PT ;  /* 0x000000221e067812 */ /* 0x000fc600078ec0ff */
[----:B------:R1:W-:Y:S01]  /*3b5a0*/  STG.E.64 desc[UR4][R2.64+0x500], R20 ;  /* 0x0005001402007986 */ /* 0x0003e2000c101b04 */
[----:B------:R-:W-:Y:S02]  /*3b5b0*/  ISETP.GE.U32.AND P1, PT, R6, 0x14, PT ;  /* 0x000000140600780c */ /* 0x000fe40003f26070 */
[----:B--2---:R-:W-:Y:S02]  /*3b5c0*/  SHF.L.U64.HI R13, R16, R27, R17 ;  /* 0x0000001b100d7219 */ /* 0x004fe40000010211 */
[----:B------:R-:W-:Y:S02]  /*3b5d0*/  LOP3.LUT R17, R28, 0x35, RZ, 0xc0, !PT ;  /* 0x000000351c117812 */ /* 0x000fe400078ec0ff */
[-CC-:B---3--:R-:W-:Y:S02]  /*3b5e0*/  SHF.R.U64 R19, R22, R7.reuse, R23.reuse ;  /* 0x0000000716137219 */ /* 0x188fe40000001217 */
[----:B------:R-:W-:Y:S02]  /*3b5f0*/  SHF.R.U32.HI R7, RZ, R7, R23 ;  /* 0x00000007ff077219 */ /* 0x000fe40000011617 */
[----:B-1----:R-:W-:-:S02]  /*3b600*/  IADD3 R21, PT, PT, -R17, 0x40, RZ ;  /* 0x0000004011157810 */ /* 0x002fc40007ffe1ff */
[----:B------:R-:W-:Y:S02]  /*3b610*/  LEA.HI R23, R30, -R25, RZ, 0x1a ;  /* 0x800000191e177211 */ /* 0x000fe400078fd0ff */
[-CC-:B------:R-:W-:Y:S02]  /*3b620*/  SHF.R.U64 R20, R4, R17.reuse, R5.reuse ;  /* 0x0000001104147219 */ /* 0x180fe40000001205 */
[----:B------:R-:W-:Y:S02]  /*3b630*/  SHF.R.U32.HI R4, RZ, R17, R5 ;  /* 0x00000011ff047219 */ /* 0x000fe40000011605 */
[CC--:B------:R-:W-:Y:S01]  /*3b640*/  SHF.L.U64.HI R5, R10.reuse, R21.reuse, R11 ;  /* 0x000000150a057219 */ /* 0x0c0fe2000001020b */
[----:B------:R-:W-:Y:S01]  /*3b650*/  IMAD R28, R23, 0x8, R0 ;  /* 0x00000008171c7824 */ /* 0x000fe200078e0200 */
[----:B------:R-:W-:Y:S01]  /*3b660*/  SHF.L.U32 R21, R10, R21, RZ ;  /* 0x000000150a157219 */ /* 0x000fe200000006ff */
[----:B------:R-:W-:Y:S01]  /*3b670*/  VIADD R10, R26, 0x1ef ;  /* 0x000001ef1a0a7836 */ /* 0x000fe20000000000 */
[----:B----4-:R-:W-:-:S02]  /*3b680*/  SHF.R.U64 R22, R14, R18, R15 ;  /* 0x000000120e167219 */ /* 0x010fc4000000120f */
[----:B------:R-:W-:Y:S02]  /*3b690*/  SHF.R.U32.HI R23, RZ, R18, R15 ;  /* 0x00000012ff177219 */ /* 0x000fe4000001160f */
[----:B------:R-:W2:Y:S01]  /*3b6a0*/  @P1 LDL.64 R14, [R28+0x8] ;  /* 0x000008001c0e1983 */ /* 0x000ea20000100a00 */
[----:B------:R-:W-:Y:S02]  /*3b6b0*/  LOP3.LUT R12, R10, 0x2f, RZ, 0xc0, !PT ;  /* 0x0000002f0a0c7812 */ /* 0x000fe400078ec0ff */
[----:B0-----:R-:W-:Y:S02]  /*3b6c0*/  SHF.L.U32 R24, R16, R27, RZ ;  /* 0x0000001b10187219 */ /* 0x001fe400000006ff */
[----:B------:R-:W3:Y:S01]  /*3b6d0*/  LDL.64 R16, [R28] ;  /* 0x000000001c107983 */ /* 0x000ee20000100a00 */
[----:B------:R-:W-:Y:S02]  /*3b6e0*/  LEA.HI R27, R10, -R25, RZ, 0x1a ;  /* 0x800000190a1b7211 */ /* 0x000fe400078fd0ff */
[----:B------:R-:W-:-:S02]  /*3b6f0*/  ISETP.GE.U32.AND P2, PT, R12, 0x14, PT ;  /* 0x000000140c00780c */ /* 0x000fc40003f46070 */
[C---:B------:R-:W-:Y:S01]  /*3b700*/  @P0 SHF.L.U64.HI R9, R8.reuse, 0x1, R9 ;  /* 0x0000000108090819 */ /* 0x040fe20000010209 */
[----:B------:R-:W-:Y:S01]  /*3b710*/  @P0 IMAD.SHL.U32 R8, R8, 0x2, RZ ;  /* 0x0000000208080824 */ /* 0x000fe200078e00ff */
[----:B------:R-:W-:Y:S01]  /*3b720*/  @P0 LOP3.LUT R11, R18, 0x3f, RZ, 0x3c, !PT ;  /* 0x0000003f120b0812 */ /* 0x000fe200078e3cff */
[----:B------:R-:W-:Y:S01]  /*3b730*/  IMAD R27, R27, 0x8, R0 ;  /* 0x000000081b1b7824 */ /* 0x000fe200078e0200 */
[----:B------:R-:W-:Y:S02]  /*3b740*/  LOP3.LUT R18, R24, R19, RZ, 0xfc, !PT ;  /* 0x0000001318127212 */ /* 0x000fe400078efcff */
[CC--:B------:R-:W-:Y:S02]  /*3b750*/  @P0 SHF.L.U64.HI R24, R8.reuse, R11.reuse, R9 ;  /* 0x0000000b08180219 */ /* 0x0c0fe40000010209 */
[----:B------:R-:W-:Y:S02]  /*3b760*/  @P0 SHF.L.U32 R29, R8, R11, RZ ;  /* 0x0000000b081d0219 */ /* 0x000fe400000006ff */
[----:B------:R-:W4:Y:S04]  /*3b770*/  LDL.64 R8, [R27] ;  /* 0x000000001b087983 */ /* 0x000f280000100a00 */
[----:B------:R2:W4:Y:S01]  /*3b780*/  @P2 LDL.64 R10, [R27+0x8] ;  /* 0x000008001b0a2983 */ /* 0x0005220000100a00 */
[----:B------:R-:W-:-:S02]  /*3b790*/  LOP3.LUT R20, R21, R20, RZ, 0xfc, !PT ;  /* 0x0000001415147212 */ /* 0x000fc400078efcff */
[----:B------:R-:W-:Y:S01]  /*3b7a0*/  LOP3.LUT R21, R4, 0x1fff, R5, 0xf8, !PT ;  /* 0x00001fff04157812 */ /* 0x000fe200078ef805 */
[----:B------:R-:W-:Y:S01]  /*3b7b0*/  VIADD R4, R26, 0x21c ;  /* 0x0000021c1a047836 */ /* 0x000fe20000000000 */
[----:B------:R-:W-:-:S04]  /*3b7c0*/  @P0 LOP3.LUT R23, R24, R23, RZ, 0xfc, !PT ;  /* 0x0000001718170212 */ /* 0x000fc800078efcff */
[----:B------:R-:W-:Y:S02]  /*3b7d0*/  LEA.HI R5, R4, -R25, RZ, 0x1a ;  /* 0x8000001904057211 */ /* 0x000fe400078fd0ff */
[----:B------:R-:W-:-:S03]  /*3b7e0*/  LOP3.LUT R19, R7, 0x1fff, R13, 0xf8, !PT ;  /* 0x00001fff07137812 */ /* 0x000fc600078ef80d */
[----:B------:R-:W-:Y:S02]  /*3b7f0*/  IMAD R24, R5, 0x8, R0 ;  /* 0x0000000805187824 */ /* 0x000fe400078e0200 */
[----:B------:R-:W-:Y:S01]  /*3b800*/  VIADD R5, R26, 0x276 ;  /* 0x000002761a057836 */ /* 0x000fe20000000000 */
[----:B------:R-:W-:Y:S02]  /*3b810*/  @P0 LOP3.LUT R22, R29, R22, RZ, 0xfc, !PT ;  /* 0x000000161d160212 */ /* 0x000fe400078efcff */
[----:B------:R-:W-:Y:S01]  /*3b820*/  LOP3.LUT R23, R23, 0x1fff, RZ, 0xc0, !PT ;  /* 0x00001fff17177812 */ /* 0x000fe200078ec0ff */
[----:B------:R0:W-:Y:S01]  /*3b830*/  STG.E.64 desc[UR4][R2.64+0x700], R18 ;  /* 0x0007001202007986 */ /* 0x0001e2000c101b04 */
[----:B------:R-:W-:-:S03]  /*3b840*/  @P1 LOP3.LUT R13, R6, 0x3f, RZ, 0x3c, !PT ;  /* 0x0000003f060d1812 */ /* 0x000fc600078e3cff */
[----:B------:R3:W-:Y:S04]  /*3b850*/  STG.E.64 desc[UR4][R2.64+0x900], R20 ;  /* 0x0009001402007986 */ /* 0x0007e8000c101b04 */
[----:B------:R1:W-:Y:S01]  /*3b860*/  STG.E.64 desc[UR4][R2.64+0x800], R22 ;  /* 0x0008001602007986 */ /* 0x0003e2000c101b04 */
[----:B0-----:R-:W-:Y:S01]  /*3b870*/  VIADD R18, R26, 0x249 ;  /* 0x000002491a127836 */ /* 0x001fe20000000000 */
[C---:B--2---:R-:W-:Y:S01]  /*3b880*/  @P1 SHF.L.U64.HI R27, R14.reuse, 0x1, R15 ;  /* 0x000000010e1b1819 */ /* 0x044fe2000001020f */
[----:B------:R-:W-:Y:S01]  /*3b890*/  @P1 IMAD.SHL.U32 R14, R14, 0x2, RZ ;  /* 0x000000020e0e1824 */ /* 0x000fe200078e00ff */
[----:B------:R-:W-:Y:S02]  /*3b8a0*/  LEA.HI R15, R5, -R25, RZ, 0x1a ;  /* 0x80000019050f7211 */ /* 0x000fe400078fd0ff */
[----:B---3--:R-:W-:-:S02]  /*3b8b0*/  SHF.R.U64 R20, R16, R6, R17 ;  /* 0x0000000610147219 */ /* 0x008fc40000001211 */
[----:B------:R-:W-:Y:S02]  /*3b8c0*/  SHF.R.U32.HI R21, RZ, R6, R17 ;  /* 0x00000006ff157219 */ /* 0x000fe40000011611 */
[----:B------:R-:W2:Y:S01]  /*3b8d0*/  LDL.64 R6, [R24] ;  /* 0x0000000018067983 */ /* 0x000ea20000100a00 */
[CC--:B------:R-:W-:Y:S02]  /*3b8e0*/  @P1 SHF.L.U32 R19, R14.reuse, R13.reuse, RZ ;  /* 0x0000000d0e131219 */ /* 0x0c0fe400000006ff */
[----:B-1----:R-:W-:Y:S01]  /*3b8f0*/  @P1 SHF.L.U64.HI R22, R14, R13, R27 ;  /* 0x0000000d0e161219 */ /* 0x002fe2000001021b */
[----:B------:R0:W3:Y:S01]  /*3b900*/  LDL.64 R16, [R24+0x8] ;  /* 0x0000080018107983 */ /* 0x0000e20000100a00 */
[----:B------:R-:W-:Y:S01]  /*3b910*/  IMAD R27, R15, 0x8, R0 ;  /* 0x000000080f1b7824 */ /* 0x000fe200078e0200 */
[C---:B------:R-:W-:Y:S02]  /*3b920*/  LEA.HI R15, R18.reuse, -R25, RZ, 0x1a ;  /* 0x80000019120f7211 */ /* 0x040fe400078fd0ff */
[----:B------:R-:W-:-:S02]  /*3b930*/  LOP3.LUT R14, R18, 0x29, RZ, 0xc0, !PT ;  /* 0x00000029120e7812 */ /* 0x000fc400078ec0ff */
[----:B------:R-:W-:Y:S01]  /*3b940*/  @P1 LOP3.LUT R20, R19, R20, RZ, 0xfc, !PT ;  /* 0x0000001413141212 */ /* 0x000fe200078efcff */
[----:B------:R-:W-:Y:S01]  /*3b950*/  IMAD R15, R15, 0x8, R0 ;  /* 0x000000080f0f7824 */ /* 0x000fe200078e0200 */
[----:B------:R-:W-:Y:S01]  /*3b960*/  @P1 LOP3.LUT R21, R22, R21, RZ, 0xfc, !PT ;  /* 0x0000001516151212 */ /* 0x000fe200078efcff */
[----:B------:R-:W3:Y:S01]  /*3b970*/  LDL.64 R18, [R27] ;  /* 0x000000001b127983 */ /* 0x000ee20000100a00 */
[----:B------:R-:W-:Y:S02]  /*3b980*/  ISETP.GE.U32.AND P0, PT, R14, 0x14, PT ;  /* 0x000000140e00780c */ /* 0x000fe40003f06070 */
[-CC-:B----4-:R-:W-:Y:S02]  /*3b990*/  SHF.R.U64 R22, R8, R12.reuse, R9.reuse ;  /* 0x0000000c08167219 */ /* 0x190fe40000001209 */
[----:B------:R-:W-:Y:S02]  /*3b9a0*/  SHF.R.U32.HI R23, RZ, R12, R9 ;  /* 0x0000000cff177219 */ /* 0x000fe40000011609 */
[----:B------:R1:W4:Y:S01]  /*3b9b0*/  LDL.64 R8, [R27+0x8] ;  /* 0x000008001b087983 */ /* 0x0003220000100a00 */
[C---:B0-----:R-:W-:Y:S01]  /*3b9c0*/  @P2 SHF.L.U64.HI R24, R10.reuse, 0x1, R11 ;  /* 0x000000010a182819 */ /* 0x041fe2000001020b */
[----:B------:R-:W-:-:S02]  /*3b9d0*/  @P2 IMAD.SHL.U32 R29, R10, 0x2, RZ ;  /* 0x000000020a1d2824 */ /* 0x000fc400078e00ff */
[----:B------:R-:W4:Y:S01]  /*3b9e0*/  LDL.64 R10, [R15] ;  /* 0x000000000f0a7983 */ /* 0x000f220000100a00 */
[----:B------:R-:W-:-:S04]  /*3b9f0*/  @P2 LOP3.LUT R12, R12, 0x3f, RZ, 0x3c, !PT ;  /* 0x0000003f0c0c2812 */ /* 0x000fc800078e3cff */
[CC--:B------:R-:W-:Y:S02]  /*3ba00*/  @P2 SHF.L.U64.HI R24, R29.reuse, R12.reuse, R24 ;  /* 0x0000000c1d182219 */ /* 0x0c0fe40000010218 */
[----:B------:R-:W-:Y:S02]  /*3ba10*/  @P2 SHF.L.U32 R29, R29, R12, RZ ;  /* 0x0000000c1d1d2219 */ /* 0x000fe400000006ff */
[----:B------:R0:W4:Y:S01]  /*3ba20*/  @P0 LDL.64 R12, [R15+0x8] ;  /* 0x000008000f0c0983 */ /* 0x0001220000100a00 */
[----:B------:R-:W-:Y:S01]  /*3ba30*/  VIADD R28, R26, 0x2a3 ;  /* 0x000002a31a1c7836 */ /* 0x000fe20000000000 */
[----:B-1----:R-:W-:Y:S02]  /*3ba40*/  LOP3.LUT R27, R4, 0x3c, RZ, 0xc0, !PT ;  /* 0x0000003c041b7812 */ /* 0x002fe400078ec0ff */
[----:B------:R-:W-:Y:S02]  /*3ba50*/  LOP3.LUT R21, R21, 0x1fff, RZ, 0xc0, !PT ;  /* 0x00001fff15157812 */ /* 0x000fe400078ec0ff */
[----:B------:R-:W-:-:S02]  /*3ba60*/  LOP3.LUT R4, R28, 0x23, RZ, 0xc0, !PT ;  /* 0x000000231c047812 */ /* 0x000fc400078ec0ff */
[----:B------:R-:W-:Y:S02]  /*3ba70*/  @P2 LOP3.LUT R23, R24, R23, RZ, 0xfc, !PT ;  /* 0x0000001718172212 */ /* 0x000fe400078efcff */
[----:B0-----:R-:W-:Y:S02]  /*3ba80*/  IADD3 R15, PT, PT, -R27, 0x40, RZ ;  /* 0x000000401b0f7810 */ /* 0x001fe40007ffe1ff */
[----:B------:R-:W-:Y:S01]  /*3ba90*/  ISETP.GE.U32.AND P1, PT, R4, 0x14, PT ;  /* 0x000000140400780c */ /* 0x000fe20003f26070 */
[----:B------:R0:W-:Y:S01]  /*3baa0*/  STG.E.64 desc[UR4][R2.64+0xa00], R20 ;  /* 0x000a001402007986 */ /* 0x0001e2000c101b04 */
[----:B------:R-:W-:Y:S01]  /*3bab0*/  @P2 LOP3.LUT R22, R29, R22, RZ, 0xfc, !PT ;  /* 0x000000161d162212 */ /* 0x000fe200078efcff */
[----:B------:R-:W-:Y:S01]  /*3bac0*/  VIADD R24, R26, 0x2d0 ;  /* 0x000002d01a187836 */ /* 0x000fe20000000000 */
[----:B------:R-:W-:-:S05]  /*3bad0*/  LOP3.LUT R23, R23, 0x1fff, RZ, 0xc0, !PT ;  /* 0x00001fff17177812 */ /* 0x000fca00078ec0ff */
[----:B------:R1:W-:Y:S01]  /*3bae0*/  STG.E.64 desc[UR4][R2.64+0xb00], R22 ;  /* 0x000b001602007986 */ /* 0x0003e2000c101b04 */
[----:B0-----:R-:W-:-:S05]  /*3baf0*/  LEA.HI R21, R28, -R25, RZ, 0x1a ;  /* 0x800000191c157211 */ /* 0x001fca00078fd0ff */
[----:B------:R-:W-:Y:S01]  /*3bb00*/  IMAD R21, R21, 0x8, R0 ;  /* 0x0000000815157824 */ /* 0x000fe200078e0200 */
[----:B--2---:R-:W-:Y:S02]  /*3bb10*/  SHF.R.U64 R29, R6, R27, R7 ;  /* 0x0000001b061d7219 */ /* 0x004fe40000001207 */
[CC--:B---3--:R-:W-:Y:S02]  /*3bb20*/  SHF.L.U64.HI R20, R16.reuse, R15.reuse, R17 ;  /* 0x0000000f10147219 */ /* 0x0c8fe40000010211 */
[----:B------:R-:W-:Y:S02]  /*3bb30*/  SHF.L.U32 R6, R16, R15, RZ ;  /* 0x0000000f10067219 */ /* 0x000fe400000006ff */
[----:B------:R-:W-:Y:S02]  /*3bb40*/  LOP3.LUT R15, R5, 0x36, RZ, 0xc0, !PT ;  /* 0x00000036050f7812 */ /* 0x000fe400078ec0ff */
[----:B------:R-:W-:Y:S02]  /*3bb50*/  LOP3.LUT R5, R24, 0x30, RZ, 0xc0, !PT ;  /* 0x0000003018057812 */ /* 0x000fe400078ec0ff */
[----:B-1----:R-:W-:-:S02]  /*3bb60*/  IADD3 R23, PT, PT, -R15, 0x40, RZ ;  /* 0x000000400f177810 */ /* 0x002fc40007ffe1ff */
[-CC-:B------:R-:W-:Y:S02]  /*3bb70*/  SHF.R.U64 R16, R18, R15.reuse, R19.reuse ;  /* 0x0000000f12107219 */ /* 0x180fe40000001213 */
[----:B------:R-:W-:Y:S02]  /*3bb80*/  SHF.R.U32.HI R18, RZ, R15, R19 ;  /* 0x0000000fff127219 */ /* 0x000fe40000011613 */
[----:B------:R-:W-:Y:S02]  /*3bb90*/  ISETP.GE.U32.AND P2, PT, R5, 0x14, PT ;  /* 0x000000140500780c */ /* 0x000fe40003f46070 */
[CC--:B----4-:R-:W-:Y:S02]  /*3bba0*/  SHF.L.U64.HI R17, R8.reuse, R23.reuse, R9 ;  /* 0x0000001708117219 */ /* 0x0d0fe40000010209 */
[----:B------:R-:W-:Y:S02]  /*3bbb0*/  SHF.L.U32 R19, R8, R23, RZ ;  /* 0x0000001708137219 */ /* 0x000fe400000006ff */
[----:B------:R-:W2:Y:S01]  /*3bbc0*/  @P1 LDL.64 R8, [R21+0x8] ;  /* 0x0000080015081983 */ /* 0x000ea20000100a00 */
[----:B------:R-:W-:-:S02]  /*3bbd0*/  SHF.R.U32.HI R7, RZ, R27, R7 ;  /* 0x0000001bff077219 */ /* 0x000fc40000011607 */
[----:B------:R-:W-:Y:S02]  /*3bbe0*/  LEA.HI R27, R24, -R25, RZ, 0x1a ;  /* 0x80000019181b7211 */ /* 0x000fe400078fd0ff */
[-CC-:B------:R-:W-:Y:S02]  /*3bbf0*/  SHF.R.U64 R22, R10, R14.reuse, R11.reuse ;  /* 0x0000000e0a167219 */ /* 0x180fe4000000120b */
[----:B------:R-:W-:Y:S02]  /*3bc00*/  SHF.R.U32.HI R23, RZ, R14, R11 ;  /* 0x0000000eff177219 */ /* 0x000fe4000001160b */
[----:B------:R0:W3:Y:S01]  /*3bc10*/  LDL.64 R10, [R21] ;  /* 0x00000000150a7983 */ /* 0x0000e20000100a00 */
[----:B------:R-:W-:Y:S01]  /*3bc20*/  IMAD R27, R27, 0x8, R0 ;  /* 0x000000081b1b7824 */ /* 0x000fe200078e0200 */
[C---:B------:R-:W-:Y:S01]  /*3bc30*/  @P0 SHF.L.U64.HI R28, R12.reuse, 0x1, R13 ;  /* 0x000000010c1c0819 */ /* 0x040fe2000001020d */
[----:B------:R-:W-:Y:S01]  /*3bc40*/  @P0 IMAD.SHL.U32 R24, R12, 0x2, RZ ;  /* 0x000000020c180824 */ /* 0x000fe200078e00ff */
[----:B------:R-:W-:-:S02]  /*3bc50*/  @P0 LOP3.LUT R15, R14, 0x3f, RZ, 0x3c, !PT ;  /* 0x0000003f0e0f0812 */ /* 0x000fc400078e3cff */
[----:B------:R-:W4:Y:S01]  /*3bc60*/  @P2 LDL.64 R12, [R27+0x8] ;  /* 0x000008001b0c2983 */ /* 0x000f220000100a00 */
[----:B------:R-:W-:Y:S02]  /*3bc70*/  LOP3.LUT R6, R6, R29, RZ, 0xfc, !PT ;  /* 0x0000001d06067212 */ /* 0x000fe400078efcff */
[CC--:B------:R-:W-:Y:S02]  /*3bc80*/  @P0 SHF.L.U64.HI R28, R24.reuse, R15.reuse, R28 ;  /* 0x0000000f181c0219 */ /* 0x0c0fe4000001021c */
[----:B------:R-:W-:Y:S02]  /*3bc90*/  @P0 SHF.L.U32 R29, R24, R15, RZ ;  /* 0x0000000f181d0219 */ /* 0x000fe400000006ff */
[----:B------:R1:W4:Y:S01]  /*3bca0*/  LDL.64 R14, [R27] ;  /* 0x000000001b0e7983 */ /* 0x0003220000100a00 */
[----:B------:R-:W-:Y:S01]  /*3bcb0*/  VIADD R24, R26, 0x2fd ;  /* 0x000002fd1a187836 */ /* 0x000fe20000000000 */
[----:B------:R-:W-:-:S04]  /*3bcc0*/  @P0 LOP3.LUT R23, R28, R23, RZ, 0xfc, !PT ;  /* 0x000000171c170212 */ /* 0x000fc800078efcff */
[----:B0-----:R-:W-:-:S05]  /*3bcd0*/  LEA.HI R21, R24, -R25, RZ, 0x1a ;  /* 0x8000001918157211 */ /* 0x001fca00078fd0ff */
[----:B------:R-:W-:Y:S01]  /*3bce0*/  IMAD R28, R21, 0x8, R0 ;  /* 0x00000008151c7824 */ /* 0x000fe200078e0200 */
[----:B------:R-:W-:Y:S02]  /*3bcf0*/  LOP3.LUT R16, R19, R16, RZ, 0xfc, !PT ;  /* 0x0000001013107212 */ /* 0x000fe400078efcff */
[----:B------:R-:W-:Y:S02]  /*3bd00*/  LOP3.LUT R17, R18, 0x1fff, R17, 0xf8, !PT ;  /* 0x00001fff12117812 */ /* 0x000fe400078ef811 */
[----:B------:R-:W4:Y:S01]  /*3bd10*/  LDL.64 R18, [R28] ;  /* 0x000000001c127983 */ /* 0x000f220000100a00 */
[----:B------:R-:W-:Y:S02]  /*3bd20*/  @P0 LOP3.LUT R22, R29, R22, RZ, 0xfc, !PT ;  /* 0x000000161d160212 */ /* 0x000fe400078efcff */
[----:B-1----:R-:W-:Y:S02]  /*3bd30*/  @P1 LOP3.LUT R27, R4, 0x3f, RZ, 0x3c, !PT ;  /* 0x0000003f041b1812 */ /* 0x002fe400078e3cff */
[----:B------:R-:W-:Y:S01]  /*3bd40*/  LOP3.LUT R7, R7, 0x1fff, R20, 0xf8, !PT ;  /* 0x00001fff07077812 */ /* 0x000fe200078ef814 */
[----:B------:R-:W-:Y:S04]  /*3bd50*/  STG.E.64 desc[UR4][R2.64+0xe00], R16 ;  /* 0x000e001002007986 */ /* 0x000fe8000c101b04 */
[----:B------:R0:W-:Y:S04]  /*3bd60*/  STG.E.64 desc[UR4][R2.64+0xc00], R6 ;  /* 0x000c000602007986 */ /* 0x0001e8000c101b04 */
[----:B------:R1:W4:Y:S01]  /*3bd70*/  LDL.64 R20, [R28+0x8] ;  /* 0x000008001c147983 */ /* 0x0003220000100a00 */
[----:B0-----:R-:W-:-:S02]  /*3bd80*/  @P2 LOP3.LUT R6, R5, 0x3f, RZ, 0x3c, !PT ;  /* 0x0000003f05062812 */ /* 0x001fc400078e3cff */
[----:B------:R-:W-:-:S05]  /*3bd90*/  LOP3.LUT R23, R23, 0x1fff, RZ, 0xc0, !PT ;  /* 0x00001fff17177812 */ /* 0x000fca00078ec0ff */
[----:B------:R0:W-:Y:S01]  /*3bda0*/  STG.E.64 desc[UR4][R2.64+0xd00], R22 ;  /* 0x000d001602007986 */ /* 0x0001e2000c101b04 */
[C---:B--2---:R-:W-:Y:S01]  /*3bdb0*/  @P1 IMAD.SHL.U32 R30, R8.reuse, 0x2, RZ ;  /* 0x00000002081e1824 */ /* 0x044fe200078e00ff */
[----:B------:R-:W-:Y:S01]  /*3bdc0*/  @P1 SHF.L.U64.HI R29, R8, 0x1, R9 ;  /* 0x00000001081d1819 */ /* 0x000fe20000010209 */
[----:B------:R-:W-:-:S03]  /*3bdd0*/  VIADD R8, R26, 0x32a ;  /* 0x0000032a1a087836 */ /* 0x000fc60000000000 */
[----:B------:R-:W-:Y:S02]  /*3bde0*/  @P1 SHF.L.U32 R9, R30, R27, RZ ;  /* 0x0000001b1e091219 */ /* 0x000fe400000006ff */
[-CC-:B---3--:R-:W-:Y:S02]  /*3bdf0*/  SHF.R.U64 R10, R10, R4.reuse, R11.reuse ;  /* 0x000000040a0a7219 */ /* 0x188fe4000000120b */
[----:B------:R-:W-:Y:S02]  /*3be00*/  SHF.R.U32.HI R11, RZ, R4, R11 ;  /* 0x00000004ff0b7219 */ /* 0x000fe4000001160b */
[----:B------:R-:W-:Y:S02]  /*3be10*/  LOP3.LUT R4, R8, 0x2a, RZ, 0xc0, !PT ;  /* 0x0000002a08047812 */ /* 0x000fe400078ec0ff */
[----:B------:R-:W-:Y:S02]  /*3be20*/  @P1 LOP3.LUT R10, R9, R10, RZ, 0xfc, !PT ;  /* 0x0000000a090a1212 */ /* 0x000fe400078efcff */
[----:B------:R-:W-:Y:S01]  /*3be30*/  ISETP.GE.U32.AND P0, PT, R4, 0x14, PT ;  /* 0x000000140400780c */ /* 0x000fe20003f06070 */
[----:B----4-:R-:W-:Y:S01]  /*3be40*/  @P2 IMAD.SHL.U32 R17, R12, 0x2, RZ ;  /* 0x000000020c112824 */ /* 0x010fe200078e00ff */
[----:B------:R-:W-:-:S02]  /*3be50*/  LEA.HI R7, R8, -R25, RZ, 0x1a ;  /* 0x8000001908077211 */ /* 0x000fc400078fd0ff */
[----:B------:R-:W-:Y:S02]  /*3be60*/  @P2 SHF.L.U64.HI R9, R12, 0x1, R13 ;  /* 0x000000010c092819 */ /* 0x000fe4000001020d */
[-C--:B------:R-:W-:Y:S01]  /*3be70*/  SHF.R.U32.HI R12, RZ, R5.reuse, R15 ;  /* 0x00000005ff0c7219 */ /* 0x080fe2000001160f */
[----:B------:R-:W-:Y:S01]  /*3be80*/  IMAD R13, R7, 0x8, R0 ;  /* 0x00000008070d7824 */ /* 0x000fe200078e0200 */
[CC--:B------:R-:W-:Y:S02]  /*3be90*/  @P2 SHF.L.U64.HI R9, R17.reuse, R6.reuse, R9 ;  /* 0x0000000611092219 */ /* 0x0c0fe40000010209 */
[----:B------:R-:W-:Y:S02]  /*3bea0*/  SHF.R.U64 R14, R14, R5, R15 ;  /* 0x000000050e0e7219 */ /* 0x000fe4000000120f */
[----:B------:R-:W-:Y:S01]  /*3beb0*/  @P2 SHF.L.U32 R15, R17, R6, RZ ;  /* 0x00000006110f2219 */ /* 0x000fe200000006ff */
[----:B------:R-:W-:Y:S01]  /*3bec0*/  VIADD R5, R26, 0x357 ;  /* 0x000003571a057836 */ /* 0x000fe20000000000 */
[----:B------:R-:W-:Y:S01]  /*3bed0*/  @P2 LOP3.LUT R12, R9, R12, RZ, 0xfc, !PT ;  /* 0x0000000c090c2212 */ /* 0x000fe200078efcff */
[----:B------:R-:W2:Y:S01]  /*3bee0*/  LDL.64 R6, [R13] ;  /* 0x000000000d067983 */ /* 0x000ea20000100a00 */
[----:B-1----:R-:W-:-:S03]  /*3bef0*/  @P1 SHF.L.U64.HI R28, R30, R27, R29 ;  /* 0x0000001b1e1c1219 */ /* 0x002fc6000001021d */
[----:B------:R-:W3:Y:S01]  /*3bf00*/  @P0 LDL.64 R8, [R13+0x8] ;  /* 0x000008000d080983 */ /* 0x000ee20000100a00 */
[----:B------:R-:W-:Y:S02]  /*3bf10*/  LEA.HI R17, R5, -R25, RZ, 0x1a ;  /* 0x8000001905117211 */ /* 0x000fe400078fd0ff */
[----:B------:R-:W-:Y:S02]  /*3bf20*/  @P1 LOP3.LUT R11, R28, R11, RZ, 0xfc, !PT ;  /* 0x0000000b1c0b1212 */ /* 0x000fe400078efcff */
[----:B------:R-:W-:Y:S02]  /*3bf30*/  @P2 LOP3.LUT R14, R15, R14, RZ, 0xfc, !PT ;  /* 0x0000000e0f0e2212 */ /* 0x000fe400078efcff */
[----:B------:R-:W-:Y:S01]  /*3bf40*/  LOP3.LUT R15, R12, 0x1fff, RZ, 0xc0, !PT ;  /* 0x00001fff0c0f7812 */ /* 0x000fe200078ec0ff */
[----:B------:R-:W-:Y:S01]  /*3bf50*/  VIADD R12, R26, 0x384 ;  /* 0x000003841a0c7836 */ /* 0x000fe20000000000 */
[----:B------:R-:W-:Y:S01]  /*3bf60*/  LOP3.LUT R11, R11, 0x1fff, RZ, 0xc0, !PT ;  /* 0x00001fff0b0b7812 */ /* 0x000fe200078ec0ff */
[----:B------:R-:W-:-:S03]  /*3bf70*/  IMAD R27, R17, 0x8, R0 ;  /* 0x00000008111b7824 */ /* 0x000fc600078e0200 */
[C---:B0-----:R-:W-:Y:S02]  /*3bf80*/  LOP3.LUT R22, R12.reuse, 0x24, RZ, 0xc0, !PT ;  /* 0x000000240c167812 */ /* 0x041fe400078ec0ff */
[----:B------:R-:W-:Y:S01]  /*3bf90*/  LEA.HI R29, R12, -R25, RZ, 0x1a ;  /* 0x800000190c1d7211 */ /* 0x000fe200078fd0ff */
[----:B------:R0:W-:Y:S04]  /*3bfa0*/  STG.E.64 desc[UR4][R2.64+0xf00], R10 ;  /* 0x000f000a02007986 */ /* 0x0001e8000c101b04 */
[----:B------:R-:W4:Y:S01]  /*3bfb0*/  LDL.64 R12, [R27] ;  /* 0x000000001b0c7983 */ /* 0x000f220000100a00 */
[----:B------:R-:W-:-:S03]  /*3bfc0*/  ISETP.GE.U32.AND P1, PT, R22, 0x14, PT ;  /* 0x000000141600780c */ /* 0x000fc60003f26070 */
[----:B0-----:R2:W4:Y:S01]  /*3bfd0*/  LDL.64 R10, [R27+0x8] ;  /* 0x000008001b0a7983 */ /* 0x0015220000100a00 */
[----:B------:R-:W-:Y:S01]  /*3bfe0*/  LOP3.LUT R17, R24, 0x3d, RZ, 0xc0, !PT ;  /* 0x0000003d18117812 */ /* 0x000fe200078ec0ff */
[----:B------:R-:W-:Y:S02]  /*3bff0*/  IMAD R28, R29, 0x8, R0 ;  /* 0x000000081d1c7824 */ /* 0x000fe400078e0200 */
[----:B------:R0:W-:Y:S01]  /*3c000*/  STG.E.64 desc[UR4][R2.64+0x1000], R14 ;  /* 0x0010000e02007986 */ /* 0x0001e2000c101b04 */
[-CC-:B------:R-:W-:Y:S02]  /*3c010*/  SHF.R.U64 R31, R18, R17.reuse, R19.reuse ;  /* 0x00000011121f7219 */ /* 0x180fe40000001213 */
[----:B------:R-:W-:Y:S02]  /*3c020*/  IADD3 R23, PT, PT, -R17, 0x40, RZ ;  /* 0x0000004011177810 */ /* 0x000fe40007ffe1ff */
[----:B------:R-:W-:Y:S02]  /*3c030*/  SHF.R.U32.HI R19, RZ, R17, R19 ;  /* 0x00000011ff137219 */ /* 0x000fe40000011613 */
[----:B------:R-:W4:Y:S04]  /*3c040*/  @P1 LDL.64 R16, [R28+0x8] ;  /* 0x000008001c101983 */ /* 0x000f280000100a00 */
[----:B0-----:R0:W4:Y:S01]  /*3c050*/  LDL.64 R14, [R28] ;  /* 0x000000001c0e7983 */ /* 0x0011220000100a00 */
[----:B------:R-:W-:Y:S01]  /*3c060*/  VIADD R24, R26, 0x3b1 ;  /* 0x000003b11a187836 */ /* 0x000fe20000000000 */
[----:B------:R-:W-:-:S02]  /*3c070*/  SHF.L.U32 R18, R20, R23, RZ ;  /* 0x0000001714127219 */ /* 0x000fc400000006ff */
[----:B------:R-:W-:Y:S02]  /*3c080*/  SHF.L.U64.HI R20, R20, R23, R21 ;  /* 0x0000001714147219 */ /* 0x000fe40000010215 */
[----:B------:R-:W-:-:S04]  /*3c090*/  LOP3.LUT R23, R24, 0x31, RZ, 0xc0, !PT ;  /* 0x0000003118177812 */ /* 0x000fc800078ec0ff */
[----:B------:R-:W-:Y:S02]  /*3c0a0*/  ISETP.GE.U32.AND P2, PT, R23, 0x14, PT ;  /* 0x000000141700780c */ /* 0x000fe40003f46070 */
[----:B------:R-:W-:Y:S02]  /*3c0b0*/  LEA.HI R21, R24, -R25, RZ, 0x1a ;  /* 0x8000001918157211 */ /* 0x000fe400078fd0ff */
[----:B------:R-:W-:-:S03]  /*3c0c0*/  LOP3.LUT R5, R5, 0x37, RZ, 0xc0, !PT ;  /* 0x0000003705057812 */ /* 0x000fc600078ec0ff */
[----:B------:R-:W-:Y:S01]  /*3c0d0*/  IMAD R24, R21, 0x8, R0 ;  /* 0x0000000815187824 */ /* 0x000fe200078e0200 */
[----:B------:R-:W-:Y:S02]  /*3c0e0*/  LOP3.LUT R19, R19, 0x1fff, R20, 0xf8, !PT ;  /* 0x00001fff13137812 */ /* 0x000fe400078ef814 */
[----:B------:R-:W-:Y:S02]  /*3c0f0*/  LOP3.LUT R18, R18, R31, RZ, 0xfc, !PT ;  /* 0x0000001f12127212 */ /* 0x000fe400078efcff */
[----:B------:R-:W-:Y:S01]  /*3c100*/  IADD3 R29, PT, PT, -R5, 0x40, RZ ;  /* 0x00000040051d7810 */ /* 0x000fe20007ffe1ff */
[----:B------:R-:W4:Y:S04]  /*3c110*/  @P2 LDL.64 R20, [R24+0x8] ;  /* 0x0000080018142983 */ /* 0x000f280000100a00 */
[----:B------:R1:W-:Y:S04]  /*3c120*/  STG.E.64 desc[UR4][R2.64+0x1100], R18 ;  /* 0x0011001202007986 */ /* 0x0003e8000c101b04 */
[----:B-1----:R1:W4:Y:S01]  /*3c130*/  LDL.64 R18, [R24] ;  /* 0x0000000018127983 */ /* 0x0023220000100a00 */
[----:B--2---:R-:W-:-:S02]  /*3c140*/  SHF.R.U64 R27, R6, R4, R7 ;  /* 0x00000004061b7219 */ /* 0x004fc40000001207 */
[----:B------:R-:W-:Y:S02]  /*3c150*/  SHF.R.U32.HI R7, RZ, R4, R7 ;  /* 0x00000004ff077219 */ /* 0x000fe40000011607 */
[C---:B---3--:R-:W-:Y:S01]  /*3c160*/  @P0 SHF.L.U64.HI R6, R8.reuse, 0x1, R9 ;  /* 0x0000000108060819 */ /* 0x048fe20000010209 */
[----:B------:R-:W-:Y:S01]  /*3c170*/  @P0 IMAD.SHL.U32 R9, R8, 0x2, RZ ;  /* 0x0000000208090824 */ /* 0x000fe200078e00ff */
[----:B------:R-:W-:-:S04]  /*3c180*/  @P0 LOP3.LUT R4, R4, 0x3f, RZ, 0x3c, !PT ;  /* 0x0000003f04040812 */ /* 0x000fc800078e3cff */
[CC--:B------:R-:W-:Y:S02]  /*3c190*/  @P0 SHF.L.U64.HI R6, R9.reuse, R4.reuse, R6 ;  /* 0x0000000409060219 */ /* 0x0c0fe40000010206 */
[----:B------:R-:W-:Y:S02]  /*3c1a0*/  @P0 SHF.L.U32 R4, R9, R4, RZ ;  /* 0x0000000409040219 */ /* 0x000fe400000006ff */
[----:B------:R-:W-:Y:S02]  /*3c1b0*/  @P0 LOP3.LUT R7, R6, R7, RZ, 0xfc, !PT ;  /* 0x0000000706070212 */ /* 0x000fe400078efcff */
[----:B------:R-:W-:Y:S01]  /*3c1c0*/  @P0 LOP3.LUT R27, R4, R27, RZ, 0xfc, !PT ;  /* 0x0000001b041b0212 */ /* 0x000fe200078efcff */
[----:B------:R-:W-:Y:S01]  /*3c1d0*/  VIADD R4, R26, 0x3de ;  /* 0x000003de1a047836 */ /* 0x000fe20000000000 */
[----:B------:R-:W-:Y:S02]  /*3c1e0*/  LOP3.LUT R9, R7, 0x1fff, RZ, 0xc0, !PT ;  /* 0x00001fff07097812 */ /* 0x000fe400078ec0ff */
[----:B----4-:R-:W-:-:S02]  /*3c1f0*/  SHF.R.U64 R6, R12, R5, R13 ;  /* 0x000000050c067219 */ /* 0x010fc4000000120d */
[----:B------:R-:W-:Y:S02]  /*3c200*/  SHF.R.U32.HI R12, RZ, R5, R13 ;  /* 0x00000005ff0c7219 */ /* 0x000fe4000001160d */
[----:B------:R-:W-:Y:S02]  /*3c210*/  LEA.HI R5, R4, -R25, RZ, 0x1a ;  /* 0x8000001904057211 */ /* 0x000fe400078fd0ff */
[CC--:B------:R-:W-:Y:S02]  /*3c220*/  SHF.L.U64.HI R11, R10.reuse, R29.reuse, R11 ;  /* 0x0000001d0a0b7219 */ /* 0x0c0fe4000001020b */
[----:B------:R-:W-:Y:S01]  /*3c230*/  SHF.L.U32 R7, R10, R29, RZ ;  /* 0x0000001d0a077219 */ /* 0x000fe200000006ff */
[----:B------:R-:W-:Y:S02]  /*3c240*/  VIADD R10, R26, 0x40b ;  /* 0x0000040b1a0a7836 */ /* 0x000fe40000000000 */
[----:B0-----:R-:W-:Y:S02]  /*3c250*/  IMAD R28, R5, 0x8, R0 ;  /* 0x00000008051c7824 */ /* 0x001fe400078e0200 */
[----:B------:R-:W-:Y:S01]  /*3c260*/  IMAD.MOV.U32 R8, RZ, RZ, R27 ;  /* 0x000000ffff087224 */ /* 0x000fe200078e001b */
[----:B------:R-:W-:-:S04]  /*3c270*/  LOP3.LUT R5, R10, 0x2b, RZ, 0xc0, !PT ;  /* 0x0000002b0a057812 */ /* 0x000fc800078ec0ff */
[----:B------:R-:W-:Y:S01]  /*3c280*/  ISETP.GE.U32.AND P0, PT, R5, 0x14, PT ;  /* 0x000000140500780c */ /* 0x000fe20003f06070 */
[----:B------:R0:W-:Y:S01]  /*3c290*/  STG.E.64 desc[UR4][R2.64+0x1200], R8 ;  /* 0x0012000802007986 */ /* 0x0001e2000c101b04 */
[----:B------:R-:W-:Y:S02]  /*3c2a0*/  LEA.HI R13, R10, -R25, RZ, 0x1a ;  /* 0x800000190a0d7211 */ /* 0x000fe400078fd0ff */
[----:B------:R-:W-:Y:S02]  /*3c2b0*/  LOP3.LUT R6, R7, R6, RZ, 0xfc, !PT ;  /* 0x0000000607067212 */ /* 0x000fe400078efcff */
[----:B------:R-:W-:Y:S01]  /*3c2c0*/  LOP3.LUT R7, R12, 0x1fff, R11, 0xf8, !PT ;  /* 0x00001fff0c077812 */ /* 0x000fe200078ef80b */
[----:B------:R-:W-:Y:S01]  /*3c2d0*/  @P1 IMAD.SHL.U32 R12, R16, 0x2, RZ ;  /* 0x00000002100c1824 */ /* 0x000fe200078e00ff */
[----:B-1----:R-:W-:Y:S01]  /*3c2e0*/  SHF.R.U64 R24, R14, R22, R15 ;  /* 0x000000160e187219 */ /* 0x002fe2000000120f */
[----:B------:R-:W2:Y:S01]  /*3c2f0*/  LDL.64 R10, [R28+0x8] ;  /* 0x000008001c0a7983 */ /* 0x000ea20000100a00 */
[----:B------:R-:W-:-:S03]  /*3c300*/  @P1 SHF.L.U64.HI R14, R16, 0x1, R17 ;  /* 0x00000001100e1819 */ /* 0x000fc60000010211 */
[----:B0-----:R-:W3:Y:S01]  /*3c310*/  LDL.64 R8, [R28] ;  /* 0x000000001c087983 */ /* 0x001ee20000100a00 */
[----:B------:R-:W-:Y:S02]  /*3c320*/  SHF.R.U32.HI R27, RZ, R22, R15 ;  /* 0x00000016ff1b7219 */ /* 0x000fe4000001160f */
[----:B------:R-:W-:Y:S01]  /*3c330*/  @P1 LOP3.LUT R17, R22, 0x3f, RZ, 0x3c, !PT ;  /* 0x0000003f16111812 */ /* 0x000fe200078e3cff */
[----:B------:R-:W-:-:S03]  /*3c340*/  IMAD R22, R13, 0x8, R0 ;  /* 0x000000080d167824 */ /* 0x000fc600078e0200 */
[CC--:B------:R-:W-:Y:S02]  /*3c350*/  @P1 SHF.L.U64.HI R16, R12.reuse, R17.reuse, R14 ;  /* 0x000000110c101219 */ /* 0x0c0fe4000001020e */
[----:B------:R-:W-:Y:S01]  /*3c360*/  @P1 SHF.L.U32 R17, R12, R17, RZ ;  /* 0x000000110c111219 */ /* 0x000fe200000006ff */
[----:B------:R-:W4:Y:S04]  /*3c370*/  @P0 LDL.64 R14, [R22+0x8] ;  /* 0x00000800160e0983 */ /* 0x000f280000100a00 */
[----:B------:R4:W4:Y:S01]  /*3c380*/  LDL.64 R12, [R22] ;  /* 0x00000000160c7983 */ /* 0x0009220000100a00 */
[C---:B------:R-:W-:Y:S01]  /*3c390*/  @P2 SHF.L.U64.HI R21, R20.reuse, 0x1, R21 ;  /* 0x0000000114152819 */ /* 0x040fe20000010215 */
[----:B------:R-:W-:Y:S01]  /*3c3a0*/  @P2 IMAD.SHL.U32 R29, R20, 0x2, RZ ;  /* 0x00000002141d2824 */ /* 0x000fe200078e00ff */
[----:B------:R-:W-:Y:S01]  /*3c3b0*/  @P2 LOP3.LUT R20, R23, 0x3f, RZ, 0x3c, !PT ;  /* 0x0000003f17142812 */ /* 0x000fe200078e3cff */
[----:B------:R0:W-:Y:S01]  /*3c3c0*/  STG.E.64 desc[UR4][R2.64+0x1300], R6 ;  /* 0x0013000602007986 */ /* 0x0001e2000c101b04 */
[----:B------:R-:W-:-:S02]  /*3c3d0*/  @P1 LOP3.LUT R27, R16, R27, RZ, 0xfc, !PT ;  /* 0x0000001b101b1212 */ /* 0x000fc400078efcff */
[CC--:B------:R-:W-:Y:S02]  /*3c3e0*/  @P2 SHF.L.U64.HI R16, R29.reuse, R20.reuse, R21 ;  /* 0x000000141d102219 */ /* 0x0c0fe40000010215 */
[----:B------:R-:W-:Y:S01]  /*3c3f0*/  @P2 SHF.L.U32 R21, R29, R20, RZ ;  /* 0x000000141d152219 */ /* 0x000fe200000006ff */
[C---:B------:R-:W-:Y:S01]  /*3c400*/  VIADD R20, R26.reuse, 0x465 ;  /* 0x000004651a147836 */ /* 0x040fe20000000000 */
[----:B------:R-:W-:Y:S01]  /*3c410*/  @P1 LOP3.LUT R24, R17, R24, RZ, 0xfc, !PT ;  /* 0x0000001811181212 */ /* 0x000fe200078efcff */
[----:B0-----:R-:W-:Y:S01]  /*3c420*/  VIADD R6, R26, 0x438 ;  /* 0x000004381a067836 */ /* 0x001fe20000000000 */
[-CC-:B------:R-:W-:Y:S02]  /*3c430*/  SHF.R.U64 R18, R18, R23.reuse, R19.reuse ;  /* 0x0000001712127219 */ /* 0x180fe40000001213 */
[----:B------:R-:W-:Y:S02]  /*3c440*/  SHF.R.U32.HI R19, RZ, R23, R19 ;  /* 0x00000017ff137219 */ /* 0x000fe40000011613 */
[----:B------:R-:W-:-:S02]  /*3c450*/  LEA.HI R29, R6, -R25, RZ, 0x1a ;  /* 0x80000019061d7211 */ /* 0x000fc400078fd0ff */
[----:B------:R-:W-:Y:S02]  /*3c460*/  @P2 LOP3.LUT R19, R16, R19, RZ, 0xfc, !PT ;  /* 0x0000001310132212 */ /* 0x000fe400078efcff */
[----:B------:R-:W-:Y:S01]  /*3c470*/  LOP3.LUT R7, R20, 0x25, RZ, 0xc0, !PT ;  /* 0x0000002514077812 */ /* 0x000fe200078ec0ff */
[----:B------:R-:W-:Y:S01]  /*3c480*/  IMAD.MOV.U32 R16, RZ, RZ, R24 ;  /* 0x000000ffff107224 */ /* 0x000fe200078e0018 */
[----:B------:R-:W-:Y:S01]  /*3c490*/  LOP3.LUT R23, R4, 0x3e, RZ, 0xc0, !PT ;  /* 0x0000003e04177812 */ /* 0x000fe200078ec0ff */
[----:B------:R-:W-:Y:S01]  /*3c4a0*/  IMAD R29, R29, 0x8, R0 ;  /* 0x000000081d1d7824 */ /* 0x000fe200078e0200 */
[----:B------:R-:W-:Y:S02]  /*3c4b0*/  LOP3.LUT R17, R27, 0x1fff, RZ, 0xc0, !PT ;  /* 0x00001fff1b117812 */ /* 0x000fe400078ec0ff */
[----:B------:R-:W-:Y:S02]  /*3c4c0*/  @P2 LOP3.LUT R18, R21, R18, RZ, 0xfc, !PT ;  /* 0x0000001215122212 */ /* 0x000fe400078efcff */
[----:B------:R-:W-:-:S02]  /*3c4d0*/  LOP3.LUT R19, R19, 0x1fff, RZ, 0xc0, !PT ;  /* 0x00001fff13137812 */ /* 0x000fc400078ec0ff */
[----:B------:R-:W-:Y:S01]  /*3c4e0*/  ISETP.GE.U32.AND P1, PT, R7, 0x14, PT ;  /* 0x000000140700780c */ /* 0x000fe20003f26070 */
[----:B------:R0:W-:Y:S01]  /*3c4f0*/  STG.E.64 desc[UR4][R2.64+0x1400], R16 ;  /* 0x0014001002007986 */ /* 0x0001e2000c101b04 */
[----:B------:R-:W-:-:S03]  /*3c500*/  IADD3 R27, PT, PT, -R23, 0x40, RZ ;  /* 0x00000040171b7810 */ /* 0x000fc60007ffe1ff */
[----:B------:R1:W-:Y:S04]  /*3c510*/  STG.E.64 desc[UR4][R2.64+0x1500], R18 ;  /* 0x0015001202007986 */ /* 0x0003e8000c101b04 */
[----:B0-----:R-:W4:Y:S04]  /*3c520*/  LDL.64 R16, [R29] ;  /* 0x000000001d107983 */ /* 0x001f280000100a00 */
[----:B-1----:R0:W4:Y:S01]  /*3c530*/  LDL.64 R18, [R29+0x8] ;  /* 0x000008001d127983 */ /* 0x0021220000100a00 */
[-CC-:B---3--:R-:W-:Y:S02]  /*3c540*/  SHF.R.U64 R21, R8, R23.reuse, R9.reuse ;  /* 0x0000001708157219 */ /* 0x188fe40000001209 */
[----:B------:R-:W-:-:S02]  /*3c550*/  SHF.R.U32.HI R8, RZ, R23, R9 ;  /* 0x00000017ff087219 */ /* 0x000fc40000011609 */
[----:B------:R-:W-:Y:S02]  /*3c560*/  LEA.HI R9, R20, -R25, RZ, 0x1a ;  /* 0x8000001914097211 */ /* 0x000fe400078fd0ff */
[----:B--2---:R-:W-:-:S03]  /*3c570*/  SHF.L.U64.HI R4, R10, R27, R11 ;  /* 0x0000001b0a047219 */ /* 0x004fc6000001020b */
[----:B------:R-:W-:Y:S01]  /*3c580*/  IMAD R28, R9, 0x8, R0 ;  /* 0x00000008091c7824 */ /* 0x000fe200078e0200 */
[----:B------:R-:W-:Y:S01]  /*3c590*/  SHF.L.U32 R10, R10, R27, RZ ;  /* 0x0000001b0a0a7219 */ /* 0x000fe200000006ff */
[C---:B----4-:R-:W-:Y:S01]  /*3c5a0*/  @P0 IMAD.SHL.U32 R22, R14.reuse, 0x2, RZ ;  /* 0x000000020e160824 */ /* 0x050fe200078e00ff */
[----:B------:R-:W-:Y:S02]  /*3c5b0*/  @P0 SHF.L.U64.HI R11, R14, 0x1, R15 ;  /* 0x000000010e0b0819 */ /* 0x000fe4000001020f */
[-CC-:B------:R-:W-:Y:S01]  /*3c5c0*/  SHF.R.U64 R9, R12, R5.reuse, R13.reuse ;  /* 0x000000050c097219 */ /* 0x180fe2000000120d */
[----:B------:R-:W2:Y:S01]  /*3c5d0*/  @P1 LDL.64 R14, [R28+0x8] ;  /* 0x000008001c0e1983 */ /* 0x000ea20000100a00 */
[----:B------:R-:W-:-:S03]  /*3c5e0*/  SHF.R.U32.HI R27, RZ, R5, R13 ;  /* 0x00000005ff1b7219 */ /* 0x000fc6000001160d */
[----:B------:R-:W3:Y:S01]  /*3c5f0*/  LDL.64 R12, [R28] ;  /* 0x000000001c0c7983 */ /* 0x000ee20000100a00 */
[----:B------:R-:W-:Y:S01]  /*3c600*/  VIADD R20, R26, 0x492 ;  /* 0x000004921a147836 */ /* 0x000fe20000000000 */
[----:B------:R-:W-:-:S04]  /*3c610*/  @P0 LOP3.LUT R5, R5, 0x3f, RZ, 0x3c, !PT ;  /* 0x0000003f05050812 */ /* 0x000fc800078e3cff */
[C---:B------:R-:W-:Y:S02]  /*3c620*/  LOP3.LUT R24, R20.reuse, 0x32, RZ, 0xc0, !PT ;  /* 0x0000003214187812 */ /* 0x040fe400078ec0ff */
[----:B0-----:R-:W-:Y:S02]  /*3c630*/  LEA.HI R29, R20, -R25, RZ, 0x1a ;  /* 0x80000019141d7211 */ /* 0x001fe400078fd0ff */
[-C--:B------:R-:W-:Y:S02]  /*3c640*/  @P0 SHF.L.U32 R30, R22, R5.reuse, RZ ;  /* 0x00000005161e0219 */ /* 0x080fe400000006ff */
[----:B------:R-:W-:Y:S02]  /*3c650*/  ISETP.GE.U32.AND P2, PT, R24, 0x14, PT ;  /* 0x000000141800780c */ /* 0x000fe40003f46070 */
[----:B------:R-:W-:Y:S02]  /*3c660*/  @P0 SHF.L.U64.HI R20, R22, R5, R11 ;  /* 0x0000000516140219 */ /* 0x000fe4000001020b */
[----:B------:R-:W-:-:S02]  /*3c670*/  @P0 LOP3.LUT R9, R30, R9, RZ, 0xfc, !PT ;  /* 0x000000091e090212 */ /* 0x000fc400078efcff */
[----:B------:R-:W-:Y:S01]  /*3c680*/  @P0 LOP3.LUT R27, R20, R27, RZ, 0xfc, !PT ;  /* 0x0000001b141b0212 */ /* 0x000fe200078efcff */
[----:B------:R-:W-:Y:S01]  /*3c690*/  IMAD R29, R29, 0x8, R0 ;  /* 0x000000081d1d7824 */ /* 0x000fe200078e0200 */
[----:B------:R-:W-:Y:S01]  /*3c6a0*/  LOP3.LUT R11, R8, 0x1fff, R4, 0xf8, !PT ;  /* 0x00001fff080b7812 */ /* 0x000fe200078ef804 */
[----:B------:R-:W-:Y:S01]  /*3c6b0*/  IMAD.MOV.U32 R4, RZ, RZ, R9 ;  /* 0x000000ffff047224 */ /* 0x000fe200078e0009 */
[----:B------:R-:W-:Y:S02]  /*3c6c0*/  LOP3.LUT R5, R27, 0x1fff, RZ, 0xc0, !PT ;  /* 0x00001fff1b057812 */ /* 0x000fe400078ec0ff */
[----:B------:R-:W-:Y:S01]  /*3c6d0*/  LOP3.LUT R10, R10, R21, RZ, 0xfc, !PT ;  /* 0x000000150a0a7212 */ /* 0x000fe200078efcff */
[----:B------:R-:W4:Y:S01]  /*3c6e0*/  LDL.64 R22, [R29] ;  /* 0x000000001d167983 */ /* 0x000f220000100a00 */
[----:B------:R-:W-:-:S03]  /*3c6f0*/  LOP3.LUT R31, R6, 0x38, RZ, 0xc0, !PT ;  /* 0x00000038061f7812 */ /* 0x000fc600078ec0ff */
[----:B------:R0:W4:Y:S04]  /*3c700*/  @P2 LDL.64 R20, [R29+0x8] ;  /* 0x000008001d142983 */ /* 0x0001280000100a00 */
[----:B------:R1:W-:Y:S01]  /*3c710*/  STG.E.64 desc[UR4][R2.64+0x1700], R4 ;  /* 0x0017000402007986 */ /* 0x0003e2000c101b04 */
[C---:B------:R-:W-:Y:S01]  /*3c720*/  VIADD R8, R26.reuse, 0x4ec ;  /* 0x000004ec1a087836 */ /* 0x040fe20000000000 */
[----:B------:R-:W-:Y:S01]  /*3c730*/  IADD3 R33, PT, PT, -R31, 0x40, RZ ;  /* 0x000000401f217810 */ /* 0x000fe20007ffe1ff */
[----:B-1----:R-:W-:Y:S01]  /*3c740*/  VIADD R4, R26, 0x4bf ;  /* 0x000004bf1a047836 */ /* 0x002fe20000000000 */
[----:B------:R-:W-:-:S04]  /*3c750*/  SHF.R.U64 R9, R16, R31, R17 ;  /* 0x0000001f10097219 */ /* 0x000fc80000001211 */
[----:B0-----:R-:W-:Y:S02]  /*3c760*/  LEA.HI R29, R4, -R25, RZ, 0x1a ;  /* 0x80000019041d7211 */ /* 0x001fe400078fd0ff */
[----:B------:R-:W-:Y:S02]  /*3c770*/  LOP3.LUT R5, R8, 0x2c, RZ, 0xc0, !PT ;  /* 0x0000002c08057812 */ /* 0x000fe400078ec0ff */
[----:B------:R-:W-:Y:S01]  /*3c780*/  SHF.L.U32 R6, R18, R33, RZ ;  /* 0x0000002112067219 */ /* 0x000fe200000006ff */
[----:B------:R-:W-:Y:S01]  /*3c790*/  IMAD R29, R29, 0x8, R0 ;  /* 0x000000081d1d7824 */ /* 0x000fe200078e0200 */
[----:B------:R0:W-:Y:S01]  /*3c7a0*/  STG.E.64 desc[UR4][R2.64+0x1600], R10 ;  /* 0x0016000a02007986 */ /* 0x0001e2000c101b04 */
[----:B------:R-:W-:Y:S02]  /*3c7b0*/  ISETP.GE.U32.AND P0, PT, R5, 0x14, PT ;  /* 0x000000140500780c */ /* 0x000fe40003f06070 */
[----:B------:R-:W-:Y:S02]  /*3c7c0*/  LOP3.LUT R6, R6, R9, RZ, 0xfc, !PT ;  /* 0x0000000906067212 */ /* 0x000fe400078efcff */
[----:B------:R-:W-:-:S02]  /*3c7d0*/  SHF.R.U32.HI R27, RZ, R31, R17 ;  /* 0x0000001fff1b7219 */ /* 0x000fc40000011611 */
[----:B------:R-:W-:Y:S02]  /*3c7e0*/  SHF.L.U64.HI R18, R18, R33, R19 ;  /* 0x0000002112127219 */ /* 0x000fe40000010213 */
[----:B------:R-:W-:Y:S02]  /*3c7f0*/  @P1 LOP3.LUT R19, R7, 0x3f, RZ, 0x3c, !PT ;  /* 0x0000003f07131812 */ /* 0x000fe400078e3cff */
[----:B0-----:R-:W-:Y:S02]  /*3c800*/  LEA.HI R11, R8, -R25, RZ, 0x1a ;  /* 0x80000019080b7211 */ /* 0x001fe400078fd0ff */
[----:B------:R-:W4:Y:S01]  /*3c810*/  LDL.64 R8, [R29] ;  /* 0x000000001d087983 */ /* 0x000f220000100a00 */
[C---:B--2---:R-:W-:Y:S01]  /*3c820*/  @P1 SHF.L.U64.HI R28, R14.reuse, 0x1, R15 ;  /* 0x000000010e1c1819 */ /* 0x044fe2000001020f */
[----:B------:R-:W-:Y:S01]  /*3c830*/  @P1 IMAD.SHL.U32 R14, R14, 0x2, RZ ;  /* 0x000000020e0e1824 */ /* 0x000fe200078e00ff */
[-CC-:B---3--:R-:W-:Y:S02]  /*3c840*/  SHF.R.U64 R16, R12, R7.reuse, R13.reuse ;  /* 0x000000070c107219 */ /* 0x188fe4000000120d */
[----:B------:R-:W-:-:S02]  /*3c850*/  SHF.R.U32.HI R17, RZ, R7, R13 ;  /* 0x00000007ff117219 */ /* 0x000fc4000001160d */
[----:B------:R-:W-:Y:S01]  /*3c860*/  LOP3.LUT R7, R27, 0x1fff, R18, 0xf8, !PT ;  /* 0x00001fff1b077812 */ /* 0x000fe200078ef812 */
[----:B------:R-:W-:Y:S02]  /*3c870*/  IMAD R27, R11, 0x8, R0 ;  /* 0x000000080b1b7824 */ /* 0x000fe400078e0200 */
[----:B------:R-:W2:Y:S01]  /*3c880*/  LDL.64 R10, [R29+0x8] ;  /* 0x000008001d0a7983 */ /* 0x000ea20000100a00 */
[CC--:B------:R-:W-:Y:S02]  /*3c890*/  @P1 SHF.L.U64.HI R28, R14.reuse, R19.reuse, R28 ;  /* 0x000000130e1c1219 */ /* 0x0c0fe4000001021c */
[----:B------:R-:W-:Y:S01]  /*3c8a0*/  @P1 SHF.L.U32 R19, R14, R19, RZ ;  /* 0x000000130e131219 */ /* 0x000fe200000006ff */
[----:B------:R-:W3:Y:S04]  /*3c8b0*/  LDL.64 R12, [R27] ;  /* 0x000000001b0c7983 */ /* 0x000ee80000100a00 */
[----:B------:R0:W3:Y:S04]  /*3c8c0*/  @P0 LDL.64 R14, [R27+0x8] ;  /* 0x000008001b0e0983 */ /* 0x0000e80000100a00 */
[----:B------:R1:W-:Y:S01]  /*3c8d0*/  STG.E.64 desc[UR4][R2.64+0x1800], R6 ;  /* 0x0018000602007986 */ /* 0x0003e2000c101b04 */
[----:B----4-:R-:W-:-:S02]  /*3c8e0*/  SHF.R.U64 R18, R22, R24, R23 ;  /* 0x0000001816127219 */ /* 0x010fc40000001217 */
[----:B------:R-:W-:Y:S01]  /*3c8f0*/  SHF.R.U32.HI R22, RZ, R24, R23 ;  /* 0x00000018ff167219 */ /* 0x000fe20000011617 */
[C---:B------:R-:W-:Y:S01]  /*3c900*/  @P2 IMAD.SHL.U32 R31, R20.reuse, 0x2, RZ ;  /* 0x00000002141f2824 */ /* 0x040fe200078e00ff */
[----:B------:R-:W-:Y:S01]  /*3c910*/  @P2 SHF.L.U64.HI R21, R20, 0x1, R21 ;  /* 0x0000000114152819 */ /* 0x000fe20000010215 */
[----:B------:R-:W-:Y:S01]  /*3c920*/  VIADD R20, R26, 0x546 ;  /* 0x000005461a147836 */ /* 0x000fe20000000000 */
[----:B------:R-:W-:Y:S01]  /*3c930*/  @P2 LOP3.LUT R24, R24, 0x3f, RZ, 0x3c, !PT ;  /* 0x0000003f18182812 */ /* 0x000fe200078e3cff */
[----:B-1----:R-:W-:-:S03]  /*3c940*/  VIADD R6, R26, 0x519 ;  /* 0x000005191a067836 */ /* 0x002fc60000000000 */
[CC--:B------:R-:W-:Y:S01]  /*3c950*/  @P2 SHF.L.U64.HI R23, R31.reuse, R24.reuse, R21 ;  /* 0x000000181f172219 */ /* 0x0c0fe20000010215 */
[----:B------:R-:W-:Y:S01]  /*3c960*/  VIADD R26, R26, 0x573 ;  /* 0x000005731a1a7836 */ /* 0x000fe20000000000 */
[----:B------:R-:W-:Y:S02]  /*3c970*/  @P2 SHF.L.U32 R21, R31, R24, RZ ;  /* 0x000000181f152219 */ /* 0x000fe400000006ff */
[----:B------:R-:W-:Y:S02]  /*3c980*/  LOP3.LUT R7, R20, 0x26, RZ, 0xc0, !PT ;  /* 0x0000002614077812 */ /* 0x000fe400078ec0ff */
[----:B------:R-:W-:Y:S02]  /*3c990*/  @P1 LOP3.LUT R17, R28, R17, RZ, 0xfc, !PT ;  /* 0x000000111c111212 */ /* 0x000fe400078efcff */
[----:B------:R-:W-:Y:S02]  /*3c9a0*/  @P1 LOP3.LUT R16, R19, R16, RZ, 0xfc, !PT ;  /* 0x0000001013101212 */ /* 0x000fe400078efcff */
[----:B------:R-:W-:-:S02]  /*3c9b0*/  @P2 LOP3.LUT R18, R21, R18, RZ, 0xfc, !PT ;  /* 0x0000001215122212 */ /* 0x000fc400078efcff */
[----:B------:R-:W-:Y:S02]  /*3c9c0*/  LOP3.LUT R21, R4, 0x3f, RZ, 0xc0, !PT ;  /* 0x0000003f04157812 */ /* 0x000fe400078ec0ff */
[----:B------:R-:W-:Y:S02]  /*3c9d0*/  ISETP.GE.U32.AND P1, PT, R7, 0x14, PT ;  /* 0x000000140700780c */ /* 0x000fe40003f26070 */
[----:B------:R-:W-:Y:S02]  /*3c9e0*/  LOP3.LUT R4, R26, 0x33, RZ, 0xc0, !PT ;  /* 0x000000331a047812 */ /* 0x000fe400078ec0ff */
[-C--:B0-----:R-:W-:Y:S02]  /*3c9f0*/  LEA.HI R27, R20, -R25.reuse, RZ, 0x1a ;  /* 0x80000019141b7211 */ /* 0x081fe400078fd0ff */
[----:B------:R-:W-:Y:S02]  /*3ca00*/  @P2 LOP3.LUT R22, R23, R22, RZ, 0xfc, !PT ;  /* 0x0000001617162212 */ /* 0x000fe400078efcff */
[----:B------:R-:W-:Y:S01]  /*3ca10*/  ISETP.NE.AND P2, PT, R4, 0x13, PT ;  /* 0x000000130400780c */ /* 0x000fe20003f45270 */
[----:B------:R-:W-:Y:S01]  /*3ca20*/  IMAD R27, R27, 0x8, R0 ;  /* 0x000000081b1b7824 */ /* 0x000fe200078e0200 */
[----:B------:R-:W-:-:S02]  /*3ca30*/  LEA.HI R23, R6, -R25, RZ, 0x1a ;  /* 0x8000001906177211 */ /* 0x000fc400078fd0ff */
[----:B------:R-:W-:Y:S02]  /*3ca40*/  LEA.HI R25, R26, -R25, RZ, 0x1a ;  /* 0x800000191a197211 */ /* 0x000fe400078fd0ff */
[-CC-:B------:R-:W-:Y:S02]  /*3ca50*/  SHF.R.U64 R20, R8, R21.reuse, R9.reuse ;  /* 0x0000001508147219 */ /* 0x180fe40000001209 */
[----:B------:R-:W-:Y:S02]  /*3ca60*/  SHF.R.U32.HI R9, RZ, R21, R9 ;  /* 0x00000015ff097219 */ /* 0x000fe40000011609 */
[----:B------:R-:W-:Y:S01]  /*3ca70*/  IADD3 R21, PT, PT, -R21, 0x40, RZ ;  /* 0x0000004015157810 */ /* 0x000fe20007ffe1ff */
[----:B------:R-:W-:Y:S01]  /*3ca80*/  IMAD R28, R23, 0x8, R0 ;  /* 0x00000008171c7824 */ /* 0x000fe200078e0200 */
[----:B------:R-:W-:Y:S02]  /*3ca90*/  LOP3.LUT R17, R17, 0x1fff, RZ, 0xc0, !PT ;  /* 0x00001fff11117812 */ /* 0x000fe400078ec0ff */
[----:B------:R-:W-:-:S02]  /*3caa0*/  LOP3.LUT R19, R22, 0x1fff, RZ, 0xc0, !PT ;  /* 0x00001fff16137812 */ /* 0x000fc400078ec0ff */
[----:B------:R-:W4:Y:S04]  /*3cab0*/  LDL.64 R22, [R27] ;  /* 0x000000001b167983 */ /* 0x000f280000100a00 */
[----:B------:R0:W-:Y:S04]  /*3cac0*/  STG.E.64 desc[UR4][R2.64+0x1900], R16 ;  /* 0x0019001002007986 */ /* 0x0001e8000c101b04 */
[----:B------:R1:W-:Y:S04]  /*3cad0*/  STG.E.64 desc[UR4][R2.64+0x1a00], R18 ;  /* 0x001a001202007986 */ /* 0x0003e8000c101b04 */
[----:B0-----:R-:W4:Y:S04]  /*3cae0*/  LDL.64 R16, [R28] ;  /* 0x000000001c107983 */ /* 0x001f280000100a00 */
[----:B-1----:R-:W4:Y:S01]  /*3caf0*/  LDL.64 R18, [R28+0x8] ;  /* 0x000008001c127983 */ /* 0x002f220000100a00 */
[----:B--2---:R-:W-:-:S02]  /*3cb00*/  SHF.L.U64.HI R8, R10, R21, R11 ;  /* 0x000000150a087219 */ /* 0x004fc4000001020b */
[----:B------:R-:W-:Y:S02]  /*3cb10*/  SHF.L.U32 R21, R10, R21, RZ ;  /* 0x000000150a157219 */ /* 0x000fe400000006ff */
[----:B------:R-:W2:Y:S01]  /*3cb20*/  @P1 LDL.64 R10, [R27+0x8] ;  /* 0x000008001b0a1983 */ /* 0x000ea20000100a00 */
[-CC-:B---3--:R-:W-:Y:S02]  /*3cb30*/  SHF.R.U64 R24, R12, R5.reuse, R13.reuse ;  /* 0x000000050c187219 */ /* 0x188fe4000000120d */
[----:B------:R-:W-:Y:S02]  /*3cb40*/  SHF.R.U32.HI R26, RZ, R5, R13 ;  /* 0x00000005ff1a7219 */ /* 0x000fe4000001160d */
[C---:B------:R-:W-:Y:S01]  /*3cb50*/  @P0 SHF.L.U64.HI R13, R14.reuse, 0x1, R15 ;  /* 0x000000010e0d0819 */ /* 0x040fe2000001020f */
[----:B------:R-:W-:Y:S01]  /*3cb60*/  @P0 IMAD.SHL.U32 R14, R14, 0x2, RZ ;  /* 0x000000020e0e0824 */ /* 0x000fe200078e00ff */
[----:B------:R-:W-:Y:S01]  /*3cb70*/  @P0 LOP3.LUT R15, R5, 0x3f, RZ, 0x3c, !PT ;  /* 0x0000003f050f0812 */ /* 0x000fe200078e3cff */
[----:B------:R-:W-:Y:S01]  /*3cb80*/  @P2 IMAD R5, R25, 0x8, R0 ;  /* 0x0000000819052824 */ /* 0x000fe200078e0200 */
[----:B------:R-:W-:-:S02]  /*3cb90*/  LOP3.LUT R12, R21, R20, RZ, 0xfc, !PT ;  /* 0x00000014150c7212 */ /* 0x000fc400078efcff */
[CC--:B------:R-:W-:Y:S02]  /*3cba0*/  @P0 SHF.L.U64.HI R13, R14.reuse, R15.reuse, R13 ;  /* 0x0000000f0e0d0219 */ /* 0x0c0fe4000001020d */
[----:B------:R-:W-:Y:S01]  /*3cbb0*/  @P0 SHF.L.U32 R29, R14, R15, RZ ;  /* 0x0000000f0e1d0219 */ /* 0x000fe200000006ff */
[----:B------:R-:W3:Y:S04]  /*3cbc0*/  @P2 LDL.64 R20, [R5+0x8] ;  /* 0x0000080005142983 */ /* 0x000ee80000100a00 */
[----:B------:R0:W3:Y:S01]  /*3cbd0*/  @P2 LDL.64 R14, [R5] ;  /* 0x00000000050e2983 */ /* 0x0000e20000100a00 */
[----:B------:R-:W-:Y:S02]  /*3cbe0*/  @P0 LOP3.LUT R26, R13, R26, RZ, 0xfc, !PT ;  /* 0x0000001a0d1a0212 */ /* 0x000fe400078efcff */
[----:B------:R-:W-:-:S02]  /*3cbf0*/  LOP3.LUT R13, R9, 0x1fff, R8, 0xf8, !PT ;  /* 0x00001fff090d7812 */ /* 0x000fc400078ef808 */
[----:B------:R-:W-:Y:S02]  /*3cc00*/  LOP3.LUT R9, R6, 0x39, RZ, 0xc0, !PT ;  /* 0x0000003906097812 */ /* 0x000fe400078ec0ff */
[----:B0-----:R-:W-:Y:S01]  /*3cc10*/  @P1 LOP3.LUT R5, R7, 0x3f, RZ, 0x3c, !PT ;  /* 0x0000003f07051812 */ /* 0x001fe200078e3cff */
[----:B------:R0:W-:Y:S01]  /*3cc20*/  STG.E.64 desc[UR4][R2.64+0x1b00], R12 ;  /* 0x001b000c02007986 */ /* 0x0001e2000c101b04 */
[----:B------:R-:W-:Y:S02]  /*3cc30*/  @P0 LOP3.LUT R24, R29, R24, RZ, 0xfc, !PT ;  /* 0x000000181d180212 */ /* 0x000fe400078efcff */
[----:B------:R-:W-:Y:S02]  /*3cc40*/  IADD3 R29, PT, PT, -R9, 0x40, RZ ;  /* 0x00000040091d7810 */ /* 0x000fe40007ffe1ff */
[----:B------:R-:W-:Y:S01]  /*3cc50*/  LOP3.LUT R27, R26, 0x1fff, RZ, 0xc0, !PT ;  /* 0x00001fff1a1b7812 */ /* 0x000fe200078ec0ff */
[----:B------:R-:W-:-:S05]  /*3cc60*/  IMAD.MOV.U32 R26, RZ, RZ, R24 ;  /* 0x000000ffff1a7224 */ /* 0x000fca00078e0018 */
[----:B------:R1:W-:Y:S01]  /*3cc70*/  STG.E.64 desc[UR4][R2.64+0x1c00], R26 ;  /* 0x001c001a02007986 */ /* 0x0003e2000c101b04 */
[-CC-:B----4-:R-:W-:Y:S02]  /*3cc80*/  SHF.R.U64 R31, R16, R9.reuse, R17.reuse ;  /* 0x00000009101f7219 */ /* 0x190fe40000001211 */
[----:B------:R-:W-:Y:S02]  /*3cc90*/  SHF.R.U32.HI R16, RZ, R9, R17 ;  /* 0x00000009ff107219 */ /* 0x000fe40000011611 */
[CC--:B------:R-:W-:Y:S02]  /*3cca0*/  SHF.L.U64.HI R9, R18.reuse, R29.reuse, R19 ;  /* 0x0000001d12097219 */ /* 0x0c0fe40000010213 */
[----:B------:R-:W-:Y:S02]  /*3ccb0*/  SHF.L.U32 R8, R18, R29, RZ ;  /* 0x0000001d12087219 */ /* 0x000fe400000006ff */
[----:B------:R-:W-:Y:S02]  /*3ccc0*/  LOP3.LUT R9, R16, 0x1fff, R9, 0xf8, !PT ;  /* 0x00001fff10097812 */ /* 0x000fe400078ef809 */
[----:B------:R-:W-:-:S05]  /*3ccd0*/  LOP3.LUT R8, R8, R31, RZ, 0xfc, !PT ;  /* 0x0000001f08087212 */ /* 0x000fca00078efcff */
[----:B------:R1:W-:Y:S01]  /*3cce0*/  STG.E.64 desc[UR4][R2.64+0x1d00], R8 ;  /* 0x001d000802007986 */ /* 0x0003e2000c101b04 */
[C---:B--2---:R-:W-:Y:S01]  /*3ccf0*/  @P1 IMAD.SHL.U32 R6, R10.reuse, 0x2, RZ ;  /* 0x000000020a061824 */ /* 0x044fe200078e00ff */
[----:B------:R-:W-:Y:S02]  /*3cd00*/  @P1 SHF.L.U64.HI R11, R10, 0x1, R11 ;  /* 0x000000010a0b1819 */ /* 0x000fe4000001020b */
[----:B------:R-:W-:Y:S02]  /*3cd10*/  SHF.R.U32.HI R10, RZ, R7, R23 ;  /* 0x00000007ff0a7219 */ /* 0x000fe40000011617 */
[CC--:B------:R-:W-:Y:S02]  /*3cd20*/  @P1 SHF.L.U64.HI R11, R6.reuse, R5.reuse, R11 ;  /* 0x00000005060b1219 */ /* 0x0c0fe4000001020b */
[----:B0-----:R-:W-:Y:S02]  /*3cd30*/  @P1 SHF.L.U32 R12, R6, R5, RZ ;  /* 0x00000005060c1219 */ /* 0x001fe400000006ff */
[----:B------:R-:W-:-:S02]  /*3cd40*/  SHF.R.U64 R23, R22, R7, R23 ;  /* 0x0000000716177219 */ /* 0x000fc40000001217 */
[----:B------:R-:W-:Y:S02]  /*3cd50*/  @P2 IADD3 R5, PT, PT, -R4, 0x40, RZ ;  /* 0x0000004004052810 */ /* 0x000fe40007ffe1ff */
[----:B------:R-:W-:Y:S02]  /*3cd60*/  @P1 LOP3.LUT R23, R12, R23, RZ, 0xfc, !PT ;  /* 0x000000170c171212 */ /* 0x000fe400078efcff */
[----:B---3--:R-:W-:Y:S02]  /*3cd70*/  @P2 SHF.L.U32 R6, R20, R5, RZ ;  /* 0x0000000514062219 */ /* 0x008fe400000006ff */
[----:B------:R-:W-:Y:S02]  /*3cd80*/  @P1 LOP3.LUT R10, R11, R10, RZ, 0xfc, !PT ;  /* 0x0000000a0b0a1212 */ /* 0x000fe400078efcff */
[-CC-:B------:R-:W-:Y:S02]  /*3cd90*/  @P2 SHF.R.U64 R7, R14, R4.reuse, R15.reuse ;  /* 0x000000040e072219 */ /* 0x180fe4000000120f */
[----:B------:R-:W-:-:S02]  /*3cda0*/  @P2 SHF.R.U32.HI R15, RZ, R4, R15 ;  /* 0x00000004ff0f2219 */ /* 0x000fc4000001160f */
[----:B------:R-:W-:Y:S01]  /*3cdb0*/  @P2 SHF.L.U64.HI R20, R20, R5, R21 ;  /* 0x0000000514142219 */ /* 0x000fe20000010215 */
[----:B------:R-:W-:Y:S01]  /*3cdc0*/  IMAD.MOV.U32 R4, RZ, RZ, R23 ;  /* 0x000000ffff047224 */ /* 0x000fe200078e0017 */
[----:B------:R-:W-:Y:S02]  /*3cdd0*/  @P2 LOP3.LUT R6, R6, R7, RZ, 0xfc, !PT ;  /* 0x0000000706062212 */ /* 0x000fe400078efcff */
[----:B------:R-:W-:Y:S02]  /*3cde0*/  LOP3.LUT R5, R10, 0x1fff, RZ, 0xc0, !PT ;  /* 0x00001fff0a057812 */ /* 0x000fe400078ec0ff */
[----:B------:R-:W-:-:S03]  /*3cdf0*/  @P2 LOP3.LUT R7, R15, 0x1fff, R20, 0xf8, !PT ;  /* 0x00001fff0f072812 */ /* 0x000fc600078ef814 */
        /* <DEDUP_REMOVED lines=9> */
.L_x_58:
        /* <DEDUP_REMOVED lines=15> */
[----:B--2---:R0:W-:Y:S04]  /*3cf80*/  STL.64 [R26+0x10], R4 ;  /* 0x000010041a007387 */ /* 0x0041e80000100a00 */
[----:B---3--:R1:W-:Y:S04]  /*3cf90*/  STL.64 [R26+0x18], R12 ;  /* 0x0000180c1a007387 */ /* 0x0083e80000100a00 */
[----:B0-----:R-:W2:Y:S04]  /*3cfa0*/  LDG.E.64.CONSTANT R4, desc[UR4][R14.64+0x58] ;  /* 0x000058040e047981 */ /* 0x001ea8000c1e9b00 */
[----:B-1----:R-:W3:Y:S04]  /*3cfb0*/  LDG.E.64.CONSTANT R12, desc[UR4][R14.64+0x60] ;  /* 0x000060040e0c7981 */ /* 0x002ee8000c1e9b00 */
[----:B----4-:R0:W-:Y:S04]  /*3cfc0*/  STL.64 [R26+0x28], R18 ;  /* 0x000028121a007387 */ /* 0x0101e80000100a00 */
[----:B-----5:R1:W-:Y:S04]  /*3cfd0*/  STL.64 [R26+0x30], R20 ;  /* 0x000030141a007387 */ /* 0x0203e80000100a00 */
[----:B------:R4:W-:Y:S04]  /*3cfe0*/  STL.64 [R26+0x38], R22 ;  /* 0x000038161a007387 */ /* 0x0009e80000100a00 */
[----:B0-----:R-:W5:Y:S04]  /*3cff0*/  LDG.E.64.CONSTANT R18, desc[UR4][R14.64+0x68] ;  /* 0x000068040e127981 */ /* 0x001f68000c1e9b00 */
[----:B-1----:R-:W5:Y:S04]  /*3d000*/  LDG.E.64.CONSTANT R20, desc[UR4][R14.64+0x70] ;  /* 0x000070040e147981 */ /* 0x002f68000c1e9b00 */
[----:B----4-:R-:W4:Y:S04]  /*3d010*/  LDG.E.64.CONSTANT R22, desc[UR4][R14.64+0x78] ;  /* 0x000078040e167981 */ /* 0x010f28000c1e9b00 */
[----:B------:R-:W-:Y:S04]  /*3d020*/  STL.64 [R26+0x20], R10 ;  /* 0x0000200a1a007387 */ /* 0x000fe80000100a00 */
[----:B------:R0:W-:Y:S04]  /*3d030*/  STL.64 [R26+0x40], R24 ;  /* 0x000040181a007387 */ /* 0x0001e80000100a00 */
[----:B------:R1:W-:Y:S04]  /*3d040*/  STL.64 [R26+0x48], R6 ;  /* 0x000048061a007387 */ /* 0x0003e80000100a00 */
[----:B------:R1:W-:Y:S04]  /*3d050*/  STL.64 [R26+0x50], R8 ;  /* 0x000050081a007387 */ /* 0x0003e80000100a00 */
[----:B0-----:R-:W4:Y:S04]  /*3d060*/  LDG.E.64.CONSTANT R24, desc[UR4][R14.64+0x80] ;  /* 0x000080040e187981 */ /* 0x001f28000c1e9b00 */
[----:B-1----:R-:W4:Y:S04]  /*3d070*/  LDG.E.64.CONSTANT R6, desc[UR4][R14.64+0x90] ;  /* 0x000090040e067981 */ /* 0x002f28000c1e9b00 */
[----:B------:R-:W4:Y:S04]  /*3d080*/  LDG.E.64.CONSTANT R8, desc[UR4][R14.64+0x98] ;  /* 0x000098040e087981 */ /* 0x000f28000c1e9b00 */
[----:B------:R-:W4:Y:S04]  /*3d090*/  LDG.E.64.CONSTANT R10, desc[UR4][R14.64+0xa0] ;  /* 0x0000a0040e0a7981 */ /* 0x000f28000c1e9b00 */
[----:B--2---:R0:W-:Y:S04]  /*3d0a0*/  STL.64 [R26+0x58], R4 ;  /* 0x000058041a007387 */ /* 0x0041e80000100a00 */
[----:B---3--:R1:W-:Y:S04]  /*3d0b0*/  STL.64 [R26+0x60], R12 ;  /* 0x0000600c1a007387 */ /* 0x0083e80000100a00 */
[----:B0-----:R-:W2:Y:S04]  /*3d0c0*/  LDG.E.64.CONSTANT R4, desc[UR4][R14.64+0x88] ;  /* 0x000088040e047981 */ /* 0x001ea8000c1e9b00 */
[----:B-1----:R-:W3:Y:S04]  /*3d0d0*/  LDG.E.64.CONSTANT R12, desc[UR4][R14.64+0xa8] ;  /* 0x0000a8040e0c7981 */ /* 0x002ee8000c1e9b00 */
[----:B------:R-:W3:Y:S01]  /*3d0e0*/  LDG.E.64.CONSTANT R14, desc[UR4][R14.64+0xb0] ;  /* 0x0000b0040e0e7981 */ /* 0x000ee2000c1e9b00 */
[----:B------:R-:W-:-:S05]  /*3d0f0*/  IMAD R17, R0, 0x580, RZ ;  /* 0x0000058000117824 */ /* 0x000fca00078e02ff */
[C---:B------:R-:W-:Y:S01]  /*3d100*/  LEA.HI R27, R17.reuse, -R16, RZ, 0x1a ;  /* 0x80000010111b7211 */ /* 0x040fe200078fd0ff */
[----:B-----5:R0:W-:Y:S04]  /*3d110*/  STL.64 [R26+0x68], R18 ;  /* 0x000068121a007387 */ /* 0x0201e80000100a00 */
[----:B------:R1:W-:Y:S04]  /*3d120*/  STL.64 [R26+0x70], R20 ;  /* 0x000070141a007387 */ /* 0x0003e80000100a00 */
[----:B----4-:R4:W-:Y:S01]  /*3d130*/  STL.64 [R26+0x78], R22 ;  /* 0x000078161a007387 */ /* 0x0109e20000100a00 */
[----:B0-----:R-:W-:-:S02]  /*3d140*/  VIADD R19, R17, 0x40 ;  /* 0x0000004011137836 */ /* 0x001fc40000000000 */
[----:B-1----:R-:W-:Y:S02]  /*3d150*/  VIADD R21, R17, 0x84 ;  /* 0x0000008411157836 */ /* 0x002fe40000000000 */
[----:B----4-:R-:W-:Y:S01]  /*3d160*/  IMAD R22, R27, 0x8, R26 ;  /* 0x000000081b167824 */ /* 0x010fe200078e021a */
[-C--:B------:R-:W-:Y:S02]  /*3d170*/  LEA.HI R19, R19, -R16.reuse, RZ, 0x1a ;  /* 0x8000001013137211 */ /* 0x080fe400078fd0ff */
[----:B------:R-:W-:Y:S01]  /*3d180*/  LEA.HI R21, R21, -R16, RZ, 0x1a ;  /* 0x8000001015157211 */ /* 0x000fe200078fd0ff */
[----:B------:R-:W-:Y:S01]  /*3d190*/  IMAD R27, R27, 0x8, R22 ;  /* 0x000000081b1b7824 */ /* 0x000fe200078e0216 */
[----:B------:R-:W-:Y:S04]  /*3d1a0*/  STL.64 [R26], R30 ;  /* 0x0000001e1a007387 */ /* 0x000fe80000100a00 */
[----:B------:R-:W-:Y:S04]  /*3d1b0*/  STL.64 [R26+0x8], R28 ;  /* 0x0000081c1a007387 */ /* 0x000fe80000100a00 */
[----:B------:R-:W-:Y:S04]  /*3d1c0*/  STL.64 [R26+0x80], R24 ;  /* 0x000080181a007387 */ /* 0x000fe80000100a00 */
[----:B------:R-:W-:Y:S04]  /*3d1d0*/  STL.64 [R26+0x90], R6 ;  /* 0x000090061a007387 */ /* 0x000fe80000100a00 */
[----:B------:R0:W-:Y:S04]  /*3d1e0*/  STL.64 [R26+0x98], R8 ;  /* 0x000098081a007387 */ /* 0x0001e80000100a00 */
[----:B------:R1:W-:Y:S01]  /*3d1f0*/  STL.64 [R26+0xa0], R10 ;  /* 0x0000a00a1a007387 */ /* 0x0003e20000100a00 */
[----:B0-----:R-:W-:-:S02]  /*3d200*/  VIADD R9, R17, 0xb0 ;  /* 0x000000b011097836 */ /* 0x001fc40000000000 */
[----:B-1----:R-:W-:-:S03]  /*3d210*/  IMAD R10, R21, 0x8, R22 ;  /* 0x00000008150a7824 */ /* 0x002fc600078e0216 */
[----:B------:R-:W-:-:S05]  /*3d220*/  LEA.HI R9, R9, -R16, RZ, 0x1a ;  /* 0x8000001009097211 */ /* 0x000fca00078fd0ff */
[----:B------:R-:W-:Y:S02]  /*3d230*/  IMAD R18, R9, 0x8, R22 ;  /* 0x0000000809127824 */ /* 0x000fe400078e0216 */
[----:B------:R-:W-:-:S05]  /*3d240*/  VIADD R9, R17, 0x108 ;  /* 0x0000010811097836 */ /* 0x000fca0000000000 */
[----:B------:R-:W-:-:S05]  /*3d250*/  LEA.HI R9, R9, -R16, RZ, 0x1a ;  /* 0x8000001009097211 */ /* 0x000fca00078fd0ff */
[--C-:B------:R-:W-:Y:S01]  /*3d260*/  IMAD R9, R9, 0x8, R22.reuse ;  /* 0x0000000809097824 */ /* 0x100fe200078e0216 */
[----:B--2---:R0:W-:Y:S04]  /*3d270*/  STL.64 [R26+0x88], R4 ;  /* 0x000088041a007387 */ /* 0x0041e80000100a00 */
[----:B---3--:R1:W-:Y:S01]  /*3d280*/  STL.64 [R26+0xa8], R12 ;  /* 0x0000a80c1a007387 */ /* 0x0083e20000100a00 */
[----:B0-----:R-:W-:-:S03]  /*3d290*/  IMAD R4, R19, 0x8, R22 ;  /* 0x0000000813047824 */ /* 0x001fc600078e0216 */
[----:B------:R0:W-:Y:S04]  /*3d2a0*/  STL.64 [R26+0xb0], R14 ;  /* 0x0000b00e1a007387 */ /* 0x0001e80000100a00 */
[----:B------:R-:W2:Y:S01]  /*3d2b0*/  LDL.64 R24, [R27+0x8] ;  /* 0x000008001b187983 */ /* 0x000ea20000100a00 */
[----:B-1----:R-:W-:-:S03]  /*3d2c0*/  VIADD R13, R17, 0xdc ;  /* 0x000000dc110d7836 */ /* 0x002fc60000000000 */
[----:B------:R-:W3:Y:S04]  /*3d2d0*/  LDL R5, [R27+0x4] ;  /* 0x000004001b057983 */ /* 0x000ee80000100800 */
[----:B------:R-:W4:Y:S04]  /*3d2e0*/  LDL R23, [R4+0x8] ;  /* 0x0000080004177983 */ /* 0x000f280000100800 */
[----:B------:R2:W4:Y:S04]  /*3d2f0*/  LDL.64 R6, [R4] ;  /* 0x0000000004067983 */ /* 0x0005280000100a00 */
[----:B------:R-:W5:Y:S01]  /*3d300*/  LDL.64 R10, [R10] ;  /* 0x000000000a0a7983 */ /* 0x000f620000100a00 */
[----:B------:R-:W-:-:S03]  /*3d310*/  LEA.HI R13, R13, -R16, RZ, 0x1a ;  /* 0x800000100d0d7211 */ /* 0x000fc600078fd0ff */
[----:B------:R-:W5:Y:S02]  /*3d320*/  LDL R21, [R18+0x4] ;  /* 0x0000040012157983 */ /* 0x000f640000100800 */
[----:B------:R-:W-:Y:S02]  /*3d330*/  IMAD R20, R13, 0x8, R22 ;  /* 0x000000080d147824 */ /* 0x000fe400078e0216 */
[----:B------:R1:W5:Y:S04]  /*3d340*/  LDL.64 R12, [R18+0x8] ;  /* 0x00000800120c7983 */ /* 0x0003680000100a00 */
[----:B------:R-:W5:Y:S04]  /*3d350*/  LDL R19, [R20+0x8] ;  /* 0x0000080014137983 */ /* 0x000f680000100800 */
[----:B0-----:R0:W5:Y:S04]  /*3d360*/  LDL.64 R14, [R20] ;  /* 0x00000000140e7983 */ /* 0x0011680000100a00 */
[----:B------:R-:W5:Y:S01]  /*3d370*/  LDL.64 R8, [R9] ;  /* 0x0000000009087983 */ /* 0x000f620000100a00 */
[----:B------:R-:W-:-:S05]  /*3d380*/  VIADD R29, R17, 0x210 ;  /* 0x00000210111d7836 */ /* 0x000fca0000000000 */
[----:B------:R-:W-:Y:S01]  /*3d390*/  LEA.HI R29, R29, -R16, RZ, 0x1a ;  /* 0x800000101d1d7211 */ /* 0x000fe200078fd0ff */
[----:B------:R-:W-:-:S05]  /*3d3a0*/  VIADD R31, R17, 0x268 ;  /* 0x00000268111f7836 */ /* 0x000fca0000000000 */
[----:B------:R-:W-:-:S05]  /*3d3b0*/  LEA.HI R31, R31, -R16, RZ, 0x1a ;  /* 0x800000101f1f7211 */ /* 0x000fca00078fd0ff */
[----:B------:R-:W-:Y:S01]  /*3d3c0*/  IMAD R31, R31, 0x8, R22 ;  /* 0x000000081f1f7824 */ /* 0x000fe200078e0216 */
[----:B--2---:R-:W-:Y:S02]  /*3d3d0*/  SHF.L.W.U32.HI R4, R24, 0x14, R25 ;  /* 0x0000001418047819 */ /* 0x004fe40000010e19 */
[----:B---3--:R-:W-:Y:S02]  /*3d3e0*/  SHF.L.W.U32.HI R24, R5, 0x14, R24 ;  /* 0x0000001405187819 */ /* 0x008fe40000010e18 */
[----:B------:R-:W-:Y:S01]  /*3d3f0*/  LOP3.LUT R25, R4, 0xfff, RZ, 0xc0, !PT ;  /* 0x00000fff04197812 */ /* 0x000fe200078ec0ff */
[----:B------:R-:W-:Y:S01]  /*3d400*/  IMAD.WIDE.U32 R4, R0, 0x8, R2 ;  /* 0x0000000800047825 */ /* 0x000fe200078e0002 */
[----:B----4-:R-:W-:Y:S02]  /*3d410*/  SHF.L.W.U32.HI R23, R7, 0x8, R23 ;  /* 0x0000000807177819 */ /* 0x010fe40000010e17 */
[----:B------:R-:W-:Y:S01]  /*3d420*/  SHF.L.W.U32.HI R2, R6, 0x8, R7 ;  /* 0x0000000806027819 */ /* 0x000fe20000010e07 */
[----:B------:R-:W-:Y:S01]  /*3d430*/  VIADD R7, R17, 0x134 ;  /* 0x0000013411077836 */ /* 0x000fe20000000000 */
[----:B-----5:R-:W-:-:S02]  /*3d440*/  SHF.R.U32.HI R0, RZ, 0x4, R11 ;  /* 0x00000004ff007819 */ /* 0x020fc4000001160b */
[----:B------:R-:W-:Y:S01]  /*3d450*/  SHF.R.U64 R26, R10, 0x4, R11 ;  /* 0x000000040a1a7819 */ /* 0x000fe2000000120b */
[----:B------:R-:W-:Y:S01]  /*3d460*/  VIADD R11, R17, 0x18c ;  /* 0x0000018c110b7836 */ /* 0x000fe20000000000 */
[----:B------:R-:W-:Y:S01]  /*3d470*/  LOP3.LUT R3, R23, 0xfff, RZ, 0xc0, !PT ;  /* 0x00000fff17037812 */ /* 0x000fe200078ec0ff */
[----:B------:R-:W-:Y:S01]  /*3d480*/  VIADD R23, R17, 0x1b8 ;  /* 0x000001b811177836 */ /* 0x000fe20000000000 */
[-C--:B------:R-:W-:Y:S02]  /*3d490*/  LEA.HI R7, R7, -R16.reuse, RZ, 0x1a ;  /* 0x8000001007077211 */ /* 0x080fe400078fd0ff */
[-C--:B------:R-:W-:Y:S01]  /*3d4a0*/  LEA.HI R11, R11, -R16.reuse, RZ, 0x1a ;  /* 0x800000100b0b7211 */ /* 0x080fe200078fd0ff */
[----:B------:R2:W-:Y:S01]  /*3d4b0*/  STG.E.64 desc[UR4][R4.64+0x100], R24 ;  /* 0x0001001804007986 */ /* 0x0005e2000c101b04 */
[----:B------:R-:W-:Y:S01]  /*3d4c0*/  LEA.HI R23, R23, -R16, RZ, 0x1a ;  /* 0x8000001017177211 */ /* 0x000fe200078fd0ff */
[----:B-1----:R-:W-:Y:S01]  /*3d4d0*/  IMAD R18, R7, 0x8, R22 ;  /* 0x0000000807127824 */ /* 0x002fe200078e0216 */
[----:B0-----:R-:W-:Y:S01]  /*3d4e0*/  SHF.L.W.U32.HI R20, R21, 0x10, R12 ;  /* 0x0000001015147819 */ /* 0x001fe20000010e0c */
[----:B------:R-:W-:-:S02]  /*3d4f0*/  IMAD R11, R11, 0x8, R22 ;  /* 0x000000080b0b7824 */ /* 0x000fc400078e0216 */
[C---:B------:R-:W-:Y:S01]  /*3d500*/  VIADD R21, R17.reuse, 0x23c ;  /* 0x0000023c11157836 */ /* 0x040fe20000000000 */
[----:B------:R-:W3:Y:S01]  /*3d510*/  LDL.64 R6, [R18+0x8] ;  /* 0x0000080012067983 */ /* 0x000ee20000100a00 */
[----:B------:R-:W-:Y:S01]  /*3d520*/  LOP3.LUT R27, R0, 0xfff, RZ, 0xc0, !PT ;  /* 0x00000fff001b7812 */ /* 0x000fe200078ec0ff */
[----:B--2---:R-:W-:Y:S02]  /*3d530*/  VIADD R25, R17, 0x1e4 ;  /* 0x000001e411197836 */ /* 0x004fe40000000000 */
[----:B------:R-:W3:Y:S01]  /*3d540*/  LDL R24, [R18+0x4] ;  /* 0x0000040012187983 */ /* 0x000ee20000100800 */
[--C-:B------:R-:W-:Y:S01]  /*3d550*/  IMAD R28, R23, 0x8, R22.reuse ;  /* 0x00000008171c7824 */ /* 0x100fe200078e0216 */
[----:B------:R-:W-:Y:S02]  /*3d560*/  SHF.L.W.U32.HI R0, R12, 0x10, R13 ;  /* 0x000000100c007819 */ /* 0x000fe40000010e0d */
[-C--:B------:R-:W-:Y:S01]  /*3d570*/  LEA.HI R25, R25, -R16.reuse, RZ, 0x1a ;  /* 0x8000001019197211 */ /* 0x080fe200078fd0ff */
[----:B------:R-:W2:Y:S01]  /*3d580*/  LDL.64 R10, [R11] ;  /* 0x000000000b0a7983 */ /* 0x000ea20000100a00 */
[----:B------:R-:W-:Y:S01]  /*3d590*/  LEA.HI R23, R21, -R16, RZ, 0x1a ;  /* 0x8000001015177211 */ /* 0x000fe200078fd0ff */
[--C-:B------:R-:W-:Y:S01]  /*3d5a0*/  IMAD R12, R29, 0x8, R22.reuse ;  /* 0x000000081d0c7824 */ /* 0x100fe200078e0216 */
[----:B------:R-:W-:Y:S01]  /*3d5b0*/  LOP3.LUT R21, R0, 0xfff, RZ, 0xc0, !PT ;  /* 0x00000fff00157812 */ /* 0x000fe200078ec0ff */
[--C-:B------:R-:W-:Y:S01]  /*3d5c0*/  IMAD R25, R25, 0x8, R22.reuse ;  /* 0x0000000819197824 */ /* 0x100fe200078e0216 */
[----:B------:R0:W-:Y:S01]  /*3d5d0*/  STG.E.64 desc[UR4][R4.64+0x200], R2 ;  /* 0x0002000204007986 */ /* 0x0001e2000c101b04 */
[----:B------:R-:W-:-:S03]  /*3d5e0*/  IMAD R29, R23, 0x8, R22 ;  /* 0x00000008171d7824 */ /* 0x000fc600078e0216 */
[----:B------:R1:W-:Y:S04]  /*3d5f0*/  STG.E.64 desc[UR4][R4.64+0x300], R26 ;  /* 0x0003001a04007986 */ /* 0x0003e8000c101b04 */
[----:B------:R4:W-:Y:S04]  /*3d600*/  STG.E.64 desc[UR4][R4.64+0x400], R20 ;  /* 0x0004001404007986 */ /* 0x0009e8000c101b04 */
[----:B------:R-:W5:Y:S01]  /*3d610*/  LDL R23, [R29+0x4] ;  /* 0x000004001d177983 */ /* 0x000f620000100800 */
[----:B0-----:R-:W-:-:S03]  /*3d620*/  SHF.L.W.U32.HI R3, R15, 0x4, R19 ;  /* 0x000000040f037819 */ /* 0x001fc60000010e13 */
[----:B------:R-:W5:Y:S01]  /*3d630*/  LDL.64 R18, [R28+0x8] ;  /* 0x000008001c127983 */ /* 0x000f620000100a00 */
[----:B------:R-:W-:-:S03]  /*3d640*/  SHF.L.W.U32.HI R2, R14, 0x4, R15 ;  /* 0x000000040e027819 */ /* 0x000fc60000010e0f */
[----:B------:R-:W5:Y:S04]  /*3d650*/  LDL.64 R14, [R25+0x8] ;  /* 0x00000800190e7983 */ /* 0x000f680000100a00 */
[----:B-1----:R-:W5:Y:S04]  /*3d660*/  LDL R27, [R28+0x4] ;  /* 0x000004001c1b7983 */ /* 0x002f680000100800 */
[----:B----4-:R-:W4:Y:S04]  /*3d670*/  LDL.64 R20, [R29+0x8] ;  /* 0x000008001d147983 */ /* 0x010f280000100a00 */
[----:B------:R0:W4:Y:S01]  /*3d680*/  LDL R26, [R25+0x4] ;  /* 0x00000400191a7983 */ /* 0x0001220000100800 */
[----:B------:R-:W-:-:S03]  /*3d690*/  LOP3.LUT R3, R3, 0xfff, RZ, 0xc0, !PT ;  /* 0x00000fff03037812 */ /* 0x000fc600078ec0ff */
[----:B------:R-:W4:Y:S04]  /*3d6a0*/  LDL.64 R12, [R12] ;  /* 0x000000000c0c7983 */ /* 0x000f280000100a00 */
[----:B------:R1:W-:Y:S01]  /*3d6b0*/  STG.E.64 desc[UR4][R4.64+0x500], R2 ;  /* 0x0005000204007986 */ /* 0x0003e2000c101b04 */
[----:B0-----:R-:W-:-:S03]  /*3d6c0*/  SHF.R.U32.HI R25, RZ, 0x8, R9 ;  /* 0x00000008ff197819 */ /* 0x001fc60000011609 */
[----:B------:R-:W4:Y:S01]  /*3d6d0*/  LDL R0, [R31+0x4] ;  /* 0x000004001f007983 */ /* 0x000f220000100800 */
[----:B-1----:R-:W-:-:S03]  /*3d6e0*/  SHF.R.U64 R2, R8, 0x8, R9 ;  /* 0x0000000808027819 */ /* 0x002fc60000001209 */
[----:B------:R-:W4:Y:S01]  /*3d6f0*/  LDL.64 R8, [R31+0x8] ;  /* 0x000008001f087983 */ /* 0x000f220000100a00 */
[----:B------:R-:W-:Y:S01]  /*3d700*/  LOP3.LUT R3, R25, 0xfff, RZ, 0xc0, !PT ;  /* 0x00000fff19037812 */ /* 0x000fe200078ec0ff */
[----:B------:R-:W-:-:S05]  /*3d710*/  VIADD R25, R17, 0x294 ;  /* 0x0000029411197836 */ /* 0x000fca0000000000 */
[----:B------:R-:W-:Y:S01]  /*3d720*/  LEA.HI R25, R25, -R16, RZ, 0x1a ;  /* 0x8000001019197211 */ /* 0x000fe200078fd0ff */
[----:B------:R0:W-:Y:S04]  /*3d730*/  STG.E.64 desc[UR4][R4.64+0x600], R2 ;  /* 0x0006000204007986 */ /* 0x0001e8000c101b04 */
[----:B------:R-:W-:-:S05]  /*3d740*/  IMAD R28, R25, 0x8, R22 ;  /* 0x00000008191c7824 */ /* 0x000fca00078e0216 */
[----:B0-----:R0:W4:Y:S01]  /*3d750*/  LDL.64 R2, [R28] ;  /* 0x000000001c027983 */ /* 0x0011220000100a00 */
[----:B---3--:R-:W-:Y:S02]  /*3d760*/  SHF.L.W.U32.HI R24, R24, 0xc, R6 ;  /* 0x0000000c18187819 */ /* 0x008fe40000010e06 */
[----:B------:R-:W-:Y:S02]  /*3d770*/  SHF.L.W.U32.HI R6, R6, 0xc, R7 ;  /* 0x0000000c06067819 */ /* 0x000fe40000010e07 */
[--C-:B--2---:R-:W-:Y:S02]  /*3d780*/  SHF.R.U32.HI R7, RZ, 0xc, R11.reuse ;  /* 0x0000000cff077819 */ /* 0x104fe4000001160b */
[----:B------:R-:W-:Y:S02]  /*3d790*/  SHF.R.U64 R10, R10, 0xc, R11 ;  /* 0x0000000c0a0a7819 */ /* 0x000fe4000000120b */
[----:B------:R-:W-:Y:S02]  /*3d7a0*/  LOP3.LUT R11, R7, 0xfff, RZ, 0xc0, !PT ;  /* 0x00000fff070b7812 */ /* 0x000fe400078ec0ff */
[----:B------:R-:W-:-:S03]  /*3d7b0*/  LOP3.LUT R25, R6, 0xfff, RZ, 0xc0, !PT ;  /* 0x00000fff06197812 */ /* 0x000fc600078ec0ff */
[----:B------:R4:W-:Y:S01]  /*3d7c0*/  STG.E.64 desc[UR4][R4.64+0x900], R10 ;  /* 0x0009000a04007986 */ /* 0x0009e2000c101b04 */
[----:B-----5:R-:W-:Y:S02]  /*3d7d0*/  SHF.L.W.U32.HI R6, R18, 0x8, R19 ;  /* 0x0000000812067819 */ /* 0x020fe40000010e13 */
[----:B------:R-:W-:Y:S02]  /*3d7e0*/  SHF.L.W.U32.HI R7, R14, 0x1c, R15 ;  /* 0x0000001c0e077819 */ /* 0x000fe40000010e0f */
[----:B------:R-:W-:Y:S02]  /*3d7f0*/  LOP3.LUT R19, R6, 0xfff, RZ, 0xc0, !PT ;  /* 0x00000fff06137812 */ /* 0x000fe400078ec0ff */
[----:B------:R-:W-:Y:S02]  /*3d800*/  SHF.L.W.U32.HI R18, R27, 0x8, R18 ;  /* 0x000000081b127819 */ /* 0x000fe40000010e12 */
[----:B------:R-:W-:Y:S02]  /*3d810*/  LOP3.LUT R15, R7, 0xfff, RZ, 0xc0, !PT ;  /* 0x00000fff070f7812 */ /* 0x000fe400078ec0ff */
[----:B----4-:R-:W-:Y:S01]  /*3d820*/  SHF.L.W.U32.HI R10, R23, 0x4, R20 ;  /* 0x00000004170a7819 */ /* 0x010fe20000010e14 */
[----:B------:R-:W-:-:S02]  /*3d830*/  VIADD R23, R17, 0x318 ;  /* 0x0000031811177836 */ /* 0x000fc40000000000 */
[----:B------:R-:W-:Y:S01]  /*3d840*/  VIADD R7, R17, 0x2ec ;  /* 0x000002ec11077836 */ /* 0x000fe20000000000 */
[----:B------:R1:W-:Y:S01]  /*3d850*/  STG.E.64 desc[UR4][R4.64+0x700], R24 ;  /* 0x0007001804007986 */ /* 0x0003e2000c101b04 */
[----:B------:R-:W-:Y:S02]  /*3d860*/  SHF.L.W.U32.HI R14, R26, 0x1c, R14 ;  /* 0x0000001c1a0e7819 */ /* 0x000fe40000010e0e */
[-C--:B------:R-:W-:Y:S01]  /*3d870*/  LEA.HI R23, R23, -R16.reuse, RZ, 0x1a ;  /* 0x8000001017177211 */ /* 0x080fe200078fd0ff */
[----:B------:R2:W-:Y:S01]  /*3d880*/  STG.E.64 desc[UR4][R4.64+0xa00], R18 ;  /* 0x000a001204007986 */ /* 0x0005e2000c101b04 */
[----:B------:R-:W-:Y:S02]  /*3d890*/  LEA.HI R7, R7, -R16, RZ, 0x1a ;  /* 0x8000001007077211 */ /* 0x000fe400078fd0ff */
[----:B------:R-:W-:Y:S01]  /*3d8a0*/  SHF.L.W.U32.HI R20, R20, 0x4, R21 ;  /* 0x0000000414147819 */ /* 0x000fe20000010e15 */
[----:B------:R3:W-:Y:S01]  /*3d8b0*/  STG.E.64 desc[UR4][R4.64+0xb00], R14 ;  /* 0x000b000e04007986 */ /* 0x0007e2000c101b04 */
[----:B-1----:R-:W-:-:S02]  /*3d8c0*/  VIADD R25, R17, 0x344 ;  /* 0x0000034411197836 */ /* 0x002fc40000000000 */
[----:B--2---:R-:W-:-:S03]  /*3d8d0*/  VIADD R19, R17, 0x370 ;  /* 0x0000037011137836 */ /* 0x004fc60000000000 */
[-C--:B------:R-:W-:Y:S01]  /*3d8e0*/  LEA.HI R25, R25, -R16.reuse, RZ, 0x1a ;  /* 0x8000001019197211 */ /* 0x080fe200078fd0ff */
[--C-:B------:R-:W-:Y:S02]  /*3d8f0*/  IMAD R21, R7, 0x8, R22.reuse ;  /* 0x0000000807157824 */ /* 0x100fe400078e0216 */
[--C-:B---3--:R-:W-:Y:S01]  /*3d900*/  IMAD R15, R23, 0x8, R22.reuse ;  /* 0x00000008170f7824 */ /* 0x108fe200078e0216 */
[----:B------:R-:W-:Y:S01]  /*3d910*/  LEA.HI R19, R19, -R16, RZ, 0x1a ;  /* 0x8000001013137211 */ /* 0x000fe200078fd0ff */
[----:B------:R-:W-:Y:S01]  /*3d920*/  VIADD R23, R17, 0x39c ;  /* 0x0000039c11177836 */ /* 0x000fe20000000000 */
[----:B------:R-:W-:Y:S01]  /*3d930*/  SHF.R.U32.HI R27, RZ, 0x10, R13 ;  /* 0x00000010ff1b7819 */ /* 0x000fe2000001160d */
[--C-:B------:R-:W-:Y:S01]  /*3d940*/  IMAD R25, R25, 0x8, R22.reuse ;  /* 0x0000000819197824 */ /* 0x100fe200078e0216 */
[----:B------:R-:W-:Y:S01]  /*3d950*/  LOP3.LUT R11, R20, 0xfff, RZ, 0xc0, !PT ;  /* 0x00000fff140b7812 */ /* 0x000fe200078ec0ff */
[----:B------:R-:W-:Y:S01]  /*3d960*/  IMAD R20, R19, 0x8, R22 ;  /* 0x0000000813147824 */ /* 0x000fe200078e0216 */
[----:B0-----:R-:W-:Y:S01]  /*3d970*/  SHF.L.W.U32.HI R28, R0, 0x18, R8 ;  /* 0x00000018001c7819 */ /* 0x001fe20000010e08 */
[----:B------:R-:W2:Y:S01]  /*3d980*/  LDL R24, [R21+0x4] ;  /* 0x0000040015187983 */ /* 0x000ea20000100800 */
[----:B------:R-:W-:-:S02]  /*3d990*/  SHF.L.W.U32.HI R14, R8, 0x18, R9 ;  /* 0x00000018080e7819 */ /* 0x000fc40000010e09 */
[----:B------:R-:W-:Y:S01]  /*3d9a0*/  SHF.R.U64 R12, R12, 0x10, R13 ;  /* 0x000000100c0c7819 */ /* 0x000fe2000000120d */
[----:B------:R-:W3:Y:S01]  /*3d9b0*/  LDL R0, [R15+0x8] ;  /* 0x000008000f007983 */ /* 0x000ee20000100800 */
[----:B------:R-:W-:Y:S02]  /*3d9c0*/  LEA.HI R19, R23, -R16, RZ, 0x1a ;  /* 0x8000001017137211 */ /* 0x000fe400078fd0ff */
[----:B------:R-:W-:Y:S01]  /*3d9d0*/  LOP3.LUT R13, R27, 0xfff, RZ, 0xc0, !PT ;  /* 0x00000fff1b0d7812 */ /* 0x000fe200078ec0ff */
[----:B------:R-:W3:Y:S01]  /*3d9e0*/  LDL.64 R8, [R15] ;  /* 0x000000000f087983 */ /* 0x000ee20000100a00 */
[----:B------:R-:W-:-:S03]  /*3d9f0*/  VIADD R27, R17, 0x3f4 ;  /* 0x000003f4111b7836 */ /* 0x000fc60000000000 */
[----:B------:R0:W2:Y:S01]  /*3da00*/  LDL.64 R6, [R21+0x8] ;  /* 0x0000080015067983 */ /* 0x0000a20000100a00 */
[----:B------:R-:W-:-:S03]  /*3da10*/  IMAD R30, R19, 0x8, R22 ;  /* 0x00000008131e7824 */ /* 0x000fc600078e0216 */
[----:B------:R1:W-:Y:S01]  /*3da20*/  STG.E.64 desc[UR4][R4.64+0xd00], R10 ;  /* 0x000d000a04007986 */ /* 0x0003e2000c101b04 */
[----:B0-----:R-:W-:Y:S01]  /*3da30*/  VIADD R21, R17, 0x3c8 ;  /* 0x000003c811157836 */ /* 0x001fe20000000000 */
[-C--:B------:R-:W-:Y:S02]  /*3da40*/  LEA.HI R27, R27, -R16.reuse, RZ, 0x1a ;  /* 0x800000101b1b7211 */ /* 0x080fe400078fd0ff */
[----:B------:R-:W4:Y:S01]  /*3da50*/  LDL R26, [R30+0x8] ;  /* 0x000008001e1a7983 */ /* 0x000f220000100800 */
[----:B------:R-:W-:Y:S02]  /*3da60*/  LOP3.LUT R29, R14, 0xfff, RZ, 0xc0, !PT ;  /* 0x00000fff0e1d7812 */ /* 0x000fe400078ec0ff */
[----:B------:R-:W-:Y:S01]  /*3da70*/  LEA.HI R21, R21, -R16, RZ, 0x1a ;  /* 0x8000001015157211 */ /* 0x000fe200078fd0ff */
[----:B------:R-:W4:Y:S04]  /*3da80*/  LDL.64 R14, [R30] ;  /* 0x000000001e0e7983 */ /* 0x000f280000100a00 */
[----:B-1----:R0:W5:Y:S01]  /*3da90*/  LDL.64 R10, [R25] ;  /* 0x00000000190a7983 */ /* 0x0021620000100a00 */
[----:B------:R-:W-:-:S02]  /*3daa0*/  IMAD R18, R21, 0x8, R22 ;  /* 0x0000000815127824 */ /* 0x000fc400078e0216 */
[----:B------:R-:W-:Y:S01]  /*3dab0*/  IMAD R31, R27, 0x8, R22 ;  /* 0x000000081b1f7824 */ /* 0x000fe200078e0216 */
[----:B------:R1:W-:Y:S04]  /*3dac0*/  STG.E.64 desc[UR4][R4.64+0xc00], R12 ;  /* 0x000c000c04007986 */ /* 0x0003e8000c101b04 */
[----:B------:R-:W4:Y:S01]  /*3dad0*/  LDL R23, [R20+0x4] ;  /* 0x0000040014177983 */ /* 0x000f220000100800 */
[----:B0-----:R-:W-:-:S03]  /*3dae0*/  VIADD R25, R17, 0x44c ;  /* 0x0000044c11197836 */ /* 0x001fc60000000000 */
[----:B------:R-:W4:Y:S01]  /*3daf0*/  LDL.64 R18, [R18] ;  /* 0x0000000012127983 */ /* 0x000f220000100a00 */
[----:B------:R-:W-:-:S03]  /*3db00*/  SHF.R.U64 R2, R2, 0x14, R3 ;  /* 0x0000001402027819 */ /* 0x000fc60000001203 */
[----:B------:R-:W4:Y:S04]  /*3db10*/  LDL R27, [R31+0x4] ;  /* 0x000004001f1b7983 */ /* 0x000f280000100800 */
[----:B-1----:R-:W4:Y:S01]  /*3db20*/  LDL.64 R12, [R20+0x8] ;  /* 0x00000800140c7983 */ /* 0x002f220000100a00 */
[----:B------:R-:W-:-:S03]  /*3db30*/  LEA.HI R25, R25, -R16, RZ, 0x1a ;  /* 0x8000001019197211 */ /* 0x000fc600078fd0ff */
[----:B------:R-:W4:Y:S01]  /*3db40*/  LDL.64 R20, [R31+0x8] ;  /* 0x000008001f147983 */ /* 0x000f220000100a00 */
[----:B------:R-:W-:-:S03]  /*3db50*/  SHF.R.U32.HI R3, RZ, 0x14, R3 ;  /* 0x00000014ff037819 */ /* 0x000fc60000011603 */
[----:B------:R0:W-:Y:S04]  /*3db60*/  STG.E.64 desc[UR4][R4.64+0xe00], R28 ;  /* 0x000e001c04007986 */ /* 0x0001e8000c101b04 */
[----:B------:R1:W-:Y:S01]  /*3db70*/  STG.E.64 desc[UR4][R4.64+0xf00], R2 ;  /* 0x000f000204007986 */ /* 0x0003e2000c101b04 */
[----:B0-----:R-:W-:-:S05]  /*3db80*/  IMAD R28, R25, 0x8, R22 ;  /* 0x00000008191c7824 */ /* 0x001fca00078e0216 */
[----:B-1----:R-:W4:Y:S01]  /*3db90*/  LDL.64 R2, [R28] ;  /* 0x000000001c027983 */ /* 0x002f220000100a00 */
[----:B---3--:R-:W-:Y:S02]  /*3dba0*/  SHF.L.W.U32.HI R0, R9, 0x8, R0 ;  /* 0x0000000809007819 */ /* 0x008fe40000010e00 */
[----:B------:R-:W-:Y:S02]  /*3dbb0*/  SHF.L.W.U32.HI R8, R8, 0x8, R9 ;  /* 0x0000000808087819 */ /* 0x000fe40000010e09 */
[----:B--2---:R-:W-:Y:S02]  /*3dbc0*/  SHF.L.W.U32.HI R24, R24, 0x14, R6 ;  /* 0x0000001418187819 */ /* 0x004fe40000010e06 */
[----:B------:R-:W-:Y:S02]  /*3dbd0*/  SHF.L.W.U32.HI R6, R6, 0x14, R7 ;  /* 0x0000001406067819 */ /* 0x000fe40000010e07 */
[----:B------:R-:W-:Y:S02]  /*3dbe0*/  LOP3.LUT R9, R0, 0xfff, RZ, 0xc0, !PT ;  /* 0x00000fff00097812 */ /* 0x000fe400078ec0ff */
[----:B------:R-:W-:-:S03]  /*3dbf0*/  LOP3.LUT R25, R6, 0xfff, RZ, 0xc0, !PT ;  /* 0x00000fff06197812 */ /* 0x000fc600078ec0ff */
[----:B------:R0:W-:Y:S01]  /*3dc00*/  STG.E.64 desc[UR4][R4.64+0x1200], R8 ;  /* 0x0012000804007986 */ /* 0x0001e2000c101b04 */
[--C-:B-----5:R-:W-:Y:S02]  /*3dc10*/  SHF.R.U32.HI R7, RZ, 0x4, R11.reuse ;  /* 0x00000004ff077819 */ /* 0x120fe4000001160b */
[----:B------:R-:W-:Y:S02]  /*3dc20*/  SHF.R.U64 R10, R10, 0x4, R11 ;  /* 0x000000040a0a7819 */ /* 0x000fe4000000120b */
[----:B------:R-:W-:Y:S01]  /*3dc30*/  LOP3.LUT R11, R7, 0xfff, RZ, 0xc0, !PT ;  /* 0x00000fff070b7812 */ /* 0x000fe200078ec0ff */
[----:B------:R-:W-:Y:S01]  /*3dc40*/  VIADD R7, R17, 0x478 ;  /* 0x0000047811077836 */ /* 0x000fe20000000000 */
[----:B----4-:R-:W-:Y:S01]  /*3dc50*/  SHF.L.W.U32.HI R26, R15, 0x4, R26 ;  /* 0x000000040f1a7819 */ /* 0x010fe20000010e1a */
[----:B0-----:R-:W-:Y:S01]  /*3dc60*/  VIADD R9, R17, 0x4a4 ;  /* 0x000004a411097836 */ /* 0x001fe20000000000 */
[----:B------:R-:W-:Y:S02]  /*3dc70*/  SHF.L.W.U32.HI R14, R14, 0x4, R15 ;  /* 0x000000040e0e7819 */ /* 0x000fe40000010e0f */
[----:B------:R-:W-:-:S02]  /*3dc80*/  LOP3.LUT R15, R26, 0xfff, RZ, 0xc0, !PT ;  /* 0x00000fff1a0f7812 */ /* 0x000fc400078ec0ff */
[-C--:B------:R-:W-:Y:S02]  /*3dc90*/  LEA.HI R7, R7, -R16.reuse, RZ, 0x1a ;  /* 0x8000001007077211 */ /* 0x080fe400078fd0ff */
[----:B------:R-:W-:Y:S02]  /*3dca0*/  LEA.HI R9, R9, -R16, RZ, 0x1a ;  /* 0x8000001009097211 */ /* 0x000fe400078fd0ff */
[----:B------:R-:W-:Y:S01]  /*3dcb0*/  SHF.L.W.U32.HI R6, R12, 0x10, R13 ;  /* 0x000000100c067819 */ /* 0x000fe20000010e0d */
[----:B------:R0:W-:Y:S01]  /*3dcc0*/  STG.E.64 desc[UR4][R4.64+0x1500], R14 ;  /* 0x0015000e04007986 */ /* 0x0001e2000c101b04 */
[----:B------:R-:W-:Y:S02]  /*3dcd0*/  SHF.L.W.U32.HI R12, R23, 0x10, R12 ;  /* 0x00000010170c7819 */ /* 0x000fe40000010e0c */
[----:B------:R-:W-:Y:S01]  /*3dce0*/  LOP3.LUT R13, R6, 0xfff, RZ, 0xc0, !PT ;  /* 0x00000fff060d7812 */ /* 0x000fe200078ec0ff */
[----:B------:R-:W-:Y:S01]  /*3dcf0*/  IMAD R8, R7, 0x8, R22 ;  /* 0x0000000807087824 */ /* 0x000fe200078e0216 */
[----:B------:R-:W-:-:S02]  /*3dd00*/  SHF.R.U32.HI R6, RZ, 0x8, R19 ;  /* 0x00000008ff067819 */ /* 0x000fc40000011613 */
[----:B------:R-:W-:Y:S01]  /*3dd10*/  SHF.L.W.U32.HI R0, R20, 0xc, R21 ;  /* 0x0000000c14007819 */ /* 0x000fe20000010e15 */
[----:B------:R-:W-:Y:S01]  /*3dd20*/  IMAD R23, R9, 0x8, R22 ;  /* 0x0000000809177824 */ /* 0x000fe200078e0216 */
[----:B------:R1:W-:Y:S01]  /*3dd30*/  STG.E.64 desc[UR4][R4.64+0x1100], R24 ;  /* 0x0011001804007986 */ /* 0x0003e2000c101b04 */
[----:B------:R-:W-:Y:S02]  /*3dd40*/  SHF.L.W.U32.HI R20, R27, 0xc, R20 ;  /* 0x0000000c1b147819 */ /* 0x000fe40000010e14 */
[----:B------:R-:W-:Y:S01]  /*3dd50*/  LOP3.LUT R21, R0, 0xfff, RZ, 0xc0, !PT ;  /* 0x00000fff00157812 */ /* 0x000fe200078ec0ff */
[----:B------:R2:W-:Y:S01]  /*3dd60*/  STG.E.64 desc[UR4][R4.64+0x1300], R10 ;  /* 0x0013000a04007986 */ /* 0x0005e2000c101b04 */
[----:B0-----:R-:W-:Y:S01]  /*3dd70*/  VIADD R15, R17, 0x4fc ;  /* 0x000004fc110f7836 */ /* 0x001fe20000000000 */
[----:B------:R-:W-:Y:S02]  /*3dd80*/  SHF.R.U64 R18, R18, 0x8, R19 ;  /* 0x0000000812127819 */ /* 0x000fe40000001213 */
[----:B------:R-:W-:Y:S01]  /*3dd90*/  LOP3.LUT R19, R6, 0xfff, RZ, 0xc0, !PT ;  /* 0x00000fff06137812 */ /* 0x000fe200078ec0ff */
[----:B------:R-:W3:Y:S01]  /*3dda0*/  LDL R26, [R8+0x4] ;  /* 0x00000400081a7983 */ /* 0x000ee20000100800 */
[----:B------:R-:W-:-:S03]  /*3ddb0*/  LEA.HI R15, R15, -R16, RZ, 0x1a ;  /* 0x800000100f0f7211 */ /* 0x000fc600078fd0ff */
[----:B------:R-:W3:Y:S01]  /*3ddc0*/  LDL.64 R6, [R8+0x8] ;  /* 0x0000080008067983 */ /* 0x000ee20000100a00 */
[----:B-1----:R-:W-:-:S03]  /*3ddd0*/  VIADD R25, R17, 0x528 ;  /* 0x0000052811197836 */ /* 0x002fc60000000000 */
[----:B------:R-:W4:Y:S01]  /*3dde0*/  LDL R0, [R23+0x4] ;  /* 0x0000040017007983 */ /* 0x000f220000100800 */
[----:B--2---:R-:W-:Y:S01]  /*3ddf0*/  VIADD R11, R17, 0x4d0 ;  /* 0x000004d0110b7836 */ /* 0x004fe20000000000 */
[-C--:B------:R-:W-:Y:S02]  /*3de00*/  LEA.HI R25, R25, -R16.reuse, RZ, 0x1a ;  /* 0x8000001019197211 */ /* 0x080fe400078fd0ff */
[----:B------:R0:W2:Y:S02]  /*3de10*/  LDL.64 R8, [R23+0x8] ;  /* 0x0000080017087983 */ /* 0x0000a40000100a00 */
[----:B------:R-:W-:Y:S02]  /*3de20*/  LEA.HI R11, R11, -R16, RZ, 0x1a ;  /* 0x800000100b0b7211 */ /* 0x000fe400078fd0ff */
[----:B------:R1:W-:Y:S04]  /*3de30*/  STG.E.64 desc[UR4][R4.64+0x1400], R12 ;  /* 0x0014000c04007986 */ /* 0x0003e8000c101b04 */
[----:B------:R5:W-:Y:S01]  /*3de40*/  STG.E.64 desc[UR4][R4.64+0x1700], R20 ;  /* 0x0017001404007986 */ /* 0x000be2000c101b04 */
[----:B0-----:R-:W-:-:S03]  /*3de50*/  VIADD R23, R17, 0x554 ;  /* 0x0000055411177836 */ /* 0x001fc60000000000 */
[----:B------:R0:W-:Y:S01]  /*3de60*/  STG.E.64 desc[UR4][R4.64+0x1600], R18 ;  /* 0x0016001204007986 */ /* 0x0001e2000c101b04 */
[----:B------:R-:W-:Y:S01]  /*3de70*/  IMAD R11, R11, 0x8, R22 ;  /* 0x000000080b0b7824 */ /* 0x000fe200078e0216 */
[----:B------:R-:W-:Y:S01]  /*3de80*/  LEA.HI R23, R23, -R16, RZ, 0x1a ;  /* 0x8000001017177211 */ /* 0x000fe200078fd0ff */
[----:B-1----:R-:W-:-:S04]  /*3de90*/  VIADD R13, R17, 0x160 ;  /* 0x00000160110d7836 */ /* 0x002fc80000000000 */
[----:B------:R-:W4:Y:S01]  /*3dea0*/  LDL.64 R10, [R11] ;  /* 0x000000000b0a7983 */ /* 0x000f220000100a00 */
[----:B-----5:R-:W-:Y:S02]  /*3deb0*/  VIADD R21, R17, 0x420 ;  /* 0x0000042011157836 */ /* 0x020fe40000000000 */
[--C-:B------:R-:W-:Y:S01]  /*3dec0*/  IMAD R20, R15, 0x8, R22.reuse ;  /* 0x000000080f147824 */ /* 0x100fe200078e0216 */
[-C--:B------:R-:W-:Y:S01]  /*3ded0*/  LEA.HI R29, R13, -R16.reuse, RZ, 0x1a ;  /* 0x800000100d1d7211 */ /* 0x080fe200078fd0ff */
[--C-:B------:R-:W-:Y:S01]  /*3dee0*/  IMAD R24, R25, 0x8, R22.reuse ;  /* 0x0000000819187824 */ /* 0x100fe200078e0216 */
[--C-:B0-----:R-:W-:Y:S02]  /*3def0*/  SHF.R.U32.HI R19, RZ, 0xc, R3.reuse ;  /* 0x0000000cff137819 */ /* 0x101fe40000011603 */
[----:B------:R-:W-:Y:S01]  /*3df00*/  LEA.HI R21, R21, -R16, RZ, 0x1a ;  /* 0x8000001015157211 */ /* 0x000fe200078fd0ff */
[----:B------:R-:W5:Y:S01]  /*3df10*/  LDL.64 R14, [R20+0x8] ;  /* 0x00000800140e7983 */ /* 0x000f620000100a00 */
[----:B------:R-:W-:Y:S01]  /*3df20*/  SHF.R.U64 R18, R2, 0xc, R3 ;  /* 0x0000000c02127819 */ /* 0x000fe20000001203 */
[--C-:B------:R-:W-:Y:S01]  /*3df30*/  IMAD R25, R23, 0x8, R22.reuse ;  /* 0x0000000817197824 */ /* 0x100fe200078e0216 */
[----:B------:R-:W-:Y:S01]  /*3df40*/  LOP3.LUT R19, R19, 0xfff, RZ, 0xc0, !PT ;  /* 0x00000fff13137812 */ /* 0x000fe200078ec0ff */
[----:B------:R-:W5:Y:S01]  /*3df50*/  LDL R2, [R20+0x4] ;  /* 0x0000040014027983 */ /* 0x000f620000100800 */
[----:B------:R-:W-:-:S02]  /*3df60*/  IMAD R29, R29, 0x8, R22 ;  /* 0x000000081d1d7824 */ /* 0x000fc400078e0216 */
[----:B------:R-:W-:Y:S01]  /*3df70*/  IMAD R28, R21, 0x8, R22 ;  /* 0x00000008151c7824 */ /* 0x000fe200078e0216 */
[----:B------:R-:W5:Y:S04]  /*3df80*/  LDL.64 R12, [R24+0x8] ;  /* 0x00000800180c7983 */ /* 0x000f680000100a00 */
[----:B------:R0:W-:Y:S04]  /*3df90*/  STG.E.64 desc[UR4][R4.64+0x1900], R18 ;  /* 0x0019001204007986 */ /* 0x0001e8000c101b04 */
[----:B------:R-:W5:Y:S04]  /*3dfa0*/  LDL R3, [R24+0x4] ;  /* 0x0000040018037983 */ /* 0x000f680000100800 */
[----:B------:R-:W5:Y:S04]  /*3dfb0*/  LDL R17, [R29+0x8] ;  /* 0x000008001d117983 */ /* 0x000f680000100800 */
[----:B------:R-:W5:Y:S04]  /*3dfc0*/  LDL R21, [R28+0x8] ;  /* 0x000008001c157983 */ /* 0x000f680000100800 */
[----:B0-----:R-:W5:Y:S04]  /*3dfd0*/  LDL.64 R18, [R22] ;  /* 0x0000000016127983 */ /* 0x001f680000100a00 */
[----:B------:R-:W5:Y:S04]  /*3dfe0*/  LDL.64 R24, [R25] ;  /* 0x0000000019187983 */ /* 0x000f680000100a00 */
[----:B------:R-:W5:Y:S04]  /*3dff0*/  LDL.64 R22, [R22+0x58] ;  /* 0x0000580016167983 */ /* 0x000f680000100a00 */
[----:B------:R-:W5:Y:S04]  /*3e000*/  LDL R16, [R29+0x4] ;  /* 0x000004001d107983 */ /* 0x000f680000100800 */
[----:B------:R-:W5:Y:S01]  /*3e010*/  LDL R20, [R28+0x4] ;  /* 0x000004001c147983 */ /* 0x000f620000100800 */
[----:B---3--:R-:W-:-:S02]  /*3e020*/  SHF.L.W.U32.HI R26, R26, 0x8, R6 ;  /* 0x000000081a1a7819 */ /* 0x008fc40000010e06 */
[----:B------:R-:W-:-:S04]  /*3e030*/  SHF.L.W.U32.HI R6, R6, 0x8, R7 ;  /* 0x0000000806067819 */ /* 0x000fc80000010e07 */
[----:B------:R-:W-:Y:S02]  /*3e040*/  LOP3.LUT R27, R6, 0xfff, RZ, 0xc0, !PT ;  /* 0x00000fff061b7812 */ /* 0x000fe400078ec0ff */
[----:B--2---:R-:W-:Y:S02]  /*3e050*/  SHF.L.W.U32.HI R6, R8, 0x1c, R9 ;  /* 0x0000001c08067819 */ /* 0x004fe40000010e09 */
[----:B----4-:R-:W-:Y:S02]  /*3e060*/  SHF.L.W.U32.HI R8, R0, 0x1c, R8 ;  /* 0x0000001c00087819 */ /* 0x010fe40000010e08 */
[----:B------:R-:W-:Y:S01]  /*3e070*/  LOP3.LUT R9, R6, 0xfff, RZ, 0xc0, !PT ;  /* 0x00000fff06097812 */ /* 0x000fe200078ec0ff */
[----:B------:R-:W-:Y:S04]  /*3e080*/  STG.E.64 desc[UR4][R4.64+0x1a00], R26 ;  /* 0x001a001a04007986 */ /* 0x000fe8000c101b04 */
[----:B------:R-:W-:Y:S01]  /*3e090*/  STG.E.64 desc[UR4][R4.64+0x1b00], R8 ;  /* 0x001b000804007986 */ /* 0x000fe2000c101b04 */
[----:B------:R-:W-:-:S02]  /*3e0a0*/  SHF.R.U32.HI R7, RZ, 0x10, R11 ;  /* 0x00000010ff077819 */ /* 0x000fc4000001160b */
[----:B------:R-:W-:Y:S02]  /*3e0b0*/  SHF.R.U64 R10, R10, 0x10, R11 ;  /* 0x000000100a0a7819 */ /* 0x000fe4000000120b */
[----:B------:R-:W-:Y:S02]  /*3e0c0*/  LOP3.LUT R11, R7, 0xfff, RZ, 0xc0, !PT ;  /* 0x00000fff070b7812 */ /* 0x000fe400078ec0ff */
[----:B-----5:R-:W-:Y:S02]  /*3e0d0*/  SHF.L.W.U32.HI R0, R14, 0x4, R15 ;  /* 0x000000040e007819 */ /* 0x020fe40000010e0f */
[----:B------:R-:W-:Y:S02]  /*3e0e0*/  SHF.L.W.U32.HI R14, R2, 0x4, R14 ;  /* 0x00000004020e7819 */ /* 0x000fe40000010e0e */
[----:B------:R-:W-:Y:S02]  /*3e0f0*/  SHF.L.W.U32.HI R2, R12, 0x18, R13 ;  /* 0x000000180c027819 */ /* 0x000fe40000010e0d */
[----:B------:R-:W-:-:S02]  /*3e100*/  LOP3.LUT R15, R0, 0xfff, RZ, 0xc0, !PT ;  /* 0x00000fff000f7812 */ /* 0x000fc400078ec0ff */
[----:B------:R-:W-:Y:S02]  /*3e110*/  LOP3.LUT R13, R2, 0xfff, RZ, 0xc0, !PT ;  /* 0x00000fff020d7812 */ /* 0x000fe400078ec0ff */
[----:B------:R-:W-:Y:S02]  /*3e120*/  SHF.L.W.U32.HI R12, R3, 0x18, R12 ;  /* 0x00000018030c7819 */ /* 0x000fe40000010e0c */
[----:B------:R-:W-:Y:S02]  /*3e130*/  LOP3.LUT R17, R17, 0xfff, RZ, 0xc0, !PT ;  /* 0x00000fff11117812 */ /* 0x000fe400078ec0ff */
[----:B------:R-:W-:Y:S02]  /*3e140*/  LOP3.LUT R21, R21, 0xfff, RZ, 0xc0, !PT ;  /* 0x00000fff15157812 */ /* 0x000fe400078ec0ff */
[----:B------:R-:W-:Y:S02]  /*3e150*/  LOP3.LUT R19, R19, 0xfff, RZ, 0xc0, !PT ;  /* 0x00000fff13137812 */ /* 0x000fe400078ec0ff */
[----:B------:R-:W-:-:S02]  /*3e160*/  SHF.R.U64 R2, R24, 0x14, R25 ;  /* 0x0000001418027819 */ /* 0x000fc40000001219 */
[----:B------:R-:W-:Y:S02]  /*3e170*/  SHF.R.U32.HI R3, RZ, 0x14, R25 ;  /* 0x00000014ff037819 */ /* 0x000fe40000011619 */
        /* <DEDUP_REMOVED lines=10> */
.L_x_57:
        /* <DEDUP_REMOVED lines=18> */
[----:B---3--:R-:W-:Y:S04]  /*3e340*/  STL.128 [R1+0x20], R8 ;  /* 0x0000200801007387 */ /* 0x008fe80000100c00 */
[----:B----4-:R1:W-:Y:S04]  /*3e350*/  STL.128 [R1+0x30], R12 ;  /* 0x0000300c01007387 */ /* 0x0103e80000100c00 */
[----:B0-----:R-:W2:Y:S04]  /*3e360*/  LDG.E.64.CONSTANT R4, desc[UR4][R24.64+0x50] ;  /* 0x0000500418047981 */ /* 0x001ea8000c1e9b00 */
[----:B------:R0:W-:Y:S04]  /*3e370*/  STL.128 [R1+0x40], R16 ;  /* 0x0000401001007387 */ /* 0x0001e80000100c00 */
[----:B------:R-:W2:Y:S04]  /*3e380*/  LDG.E.64.CONSTANT R6, desc[UR4][R24.64+0x58] ;  /* 0x0000580418067981 */ /* 0x000ea8000c1e9b00 */
[----:B-1----:R-:W3:Y:S04]  /*3e390*/  LDG.E.64.CONSTANT R12, desc[UR4][R24.64+0x70] ;  /* 0x00007004180c7981 */ /* 0x002ee8000c1e9b00 */
[----:B------:R-:W3:Y:S04]  /*3e3a0*/  LDG.E.64.CONSTANT R14, desc[UR4][R24.64+0x78] ;  /* 0x00007804180e7981 */ /* 0x000ee8000c1e9b00 */
[----:B0-----:R-:W4:Y:S04]  /*3e3b0*/  LDG.E.64.CONSTANT R16, desc[UR4][R24.64+0x60] ;  /* 0x0000600418107981 */ /* 0x001f28000c1e9b00 */
[----:B------:R-:W4:Y:S04]  /*3e3c0*/  LDG.E.64.CONSTANT R18, desc[UR4][R24.64+0x68] ;  /* 0x0000680418127981 */ /* 0x000f28000c1e9b00 */
[----:B------:R-:W4:Y:S04]  /*3e3d0*/  LDG.E.64.CONSTANT R8, desc[UR4][R24.64+0x80] ;  /* 0x0000800418087981 */ /* 0x000f28000c1e9b00 */
[----:B------:R-:W4:Y:S04]  /*3e3e0*/  LDG.E.64.CONSTANT R10, desc[UR4][R24.64+0x88] ;  /* 0x00008804180a7981 */ /* 0x000f28000c1e9b00 */
[----:B--2---:R0:W-:Y:S04]  /*3e3f0*/  STL.128 [R1+0x50], R4 ;  /* 0x0000500401007387 */ /* 0x0041e80000100c00 */
[----:B---3--:R1:W-:Y:S04]  /*3e400*/  STL.128 [R1+0x70], R12 ;  /* 0x0000700c01007387 */ /* 0x0083e80000100c00 */
[----:B----4-:R-:W-:Y:S04]  /*3e410*/  STL.128 [R1+0x60], R16 ;  /* 0x0000601001007387 */ /* 0x010fe80000100c00 */
        /* <DEDUP_REMOVED lines=8> */
[----:B------:R0:W4:Y:S01]  /*3e4a0*/  LDG.E.64.CONSTANT R18, desc[UR4][R24.64+0x8] ;  /* 0x0000080418127981 */ /* 0x000122000c1e9b00 */
[----:B------:R-:W-:-:S05]  /*3e4b0*/  VIADD R30, R22, 0x2f ;  /* 0x0000002f161e7836 */ /* 0x000fca0000000000 */
[----:B------:R-:W-:Y:S01]  /*3e4c0*/  LOP3.LUT R26, R30, 0x2f, RZ, 0xc0, !PT ;  /* 0x0000002f1e1a7812 */ /* 0x000fe200078ec0ff */
[----:B0-----:R-:W-:-:S03]  /*3e4d0*/  VIADD R24, R22, 0x5e ;  /* 0x0000005e16187836 */ /* 0x001fc60000000000 */
[----:B------:R-:W-:Y:S02]  /*3e4e0*/  ISETP.GE.U32.AND P1, PT, R26, 0x12, PT ;  /* 0x000000121a00780c */ /* 0x000fe40003f26070 */
[-C--:B------:R-:W-:Y:S02]  /*3e4f0*/  LEA.HI R23, R30, -R21.reuse, RZ, 0x1a ;  /* 0x800000151e177211 */ /* 0x080fe400078fd0ff */
[----:B------:R-:W-:-:S03]  /*3e500*/  LEA.HI R27, R24, -R21, RZ, 0x1a ;  /* 0x80000015181b7211 */ /* 0x000fc600078fd0ff */
[--C-:B------:R-:W-:Y:S02]  /*3e510*/  IMAD R23, R23, 0x8, R0.reuse ;  /* 0x0000000817177824 */ /* 0x100fe400078e0200 */
[----:B------:R-:W-:Y:S01]  /*3e520*/  IMAD R27, R27, 0x8, R0 ;  /* 0x000000081b1b7824 */ /* 0x000fe200078e0200 */
[----:B------:R-:W-:Y:S04]  /*3e530*/  STL.64 [R1+0xc0], R28 ;  /* 0x0000c01c01007387 */ /* 0x000fe80000100a00 */
[----:B--2---:R-:W-:Y:S04]  /*3e540*/  STL.128 [R1+0x90], R4 ;  /* 0x0000900401007387 */ /* 0x004fe80000100c00 */
[----:B---3--:R0:W-:Y:S04]  /*3e550*/  STL.128 [R1+0xb0], R12 ;  /* 0x0000b00c01007387 */ /* 0x0081e80000100c00 */
[----:B----4-:R1:W-:Y:S04]  /*3e560*/  STL.128 [R1+0xa0], R8 ;  /* 0x0000a00801007387 */ /* 0x0103e80000100c00 */
[----:B------:R2:W-:Y:S04]  /*3e570*/  STL.128 [R1], R16 ;  /* 0x0000001001007387 */ /* 0x0005e80000100c00 */
[----:B0-----:R2:W5:Y:S04]  /*3e580*/  LDL.64 R14, [R27] ;  /* 0x000000001b0e7983 */ /* 0x0015680000100a00 */
[----:B-1----:R2:W5:Y:S04]  /*3e590*/  LDL.64 R8, [R23] ;  /* 0x0000000017087983 */ /* 0x0025680000100a00 */
[----:B------:R2:W5:Y:S04]  /*3e5a0*/  @P1 LDL.64 R10, [R23+0x8] ;  /* 0x00000800170a1983 */ /* 0x0005680000100a00 */
[----:B------:R2:W5:Y:S01]  /*3e5b0*/  LDL.64 R12, [R27+0x8] ;  /* 0x000008001b0c7983 */ /* 0x0005620000100a00 */
[C---:B------:R-:W-:Y:S01]  /*3e5c0*/  LOP3.LUT P0, R7, R22.reuse, 0x20, RZ, 0xc0, !PT ;  /* 0x0000002016077812 */ /* 0x040fe2000780c0ff */
[----:B------:R-:W-:Y:S01]  /*3e5d0*/  VIADD R30, R22, 0x8d ;  /* 0x0000008d161e7836 */ /* 0x000fe20000000000 */
[----:B------:R-:W-:Y:S04]  /*3e5e0*/  BSSY.RECONVERGENT B0, `(.L_x_62) ;  /* 0x000000f000007945 */ /* 0x000fe80003800200 */
[----:B------:R-:W-:Y:S01]  /*3e5f0*/  LOP3.LUT R5, R30, 0x2d, RZ, 0xc0, !PT ;  /* 0x0000002d1e057812 */ /* 0x000fe200078ec0ff */
[----:B------:R-:W-:-:S02]  /*3e600*/  IMAD.MOV.U32 R4, RZ, RZ, R16 ;  /* 0x000000ffff047224 */ /* 0x000fc400078e0010 */
[----:B------:R-:W-:Y:S01]  /*3e610*/  IMAD.MOV.U32 R6, RZ, RZ, R17 ;  /* 0x000000ffff067224 */ /* 0x000fe200078e0011 */
[----:B------:R-:W-:-:S03]  /*3e620*/  ISETP.GE.U32.AND P2, PT, R5, 0x12, PT ;  /* 0x000000120500780c */ /* 0x000fc60003f46070 */
[----:B--2---:R-:W-:Y:S10]  /*3e630*/  @!P0 BRA `(.L_x_63) ;  /* 0x0000000000248947 */ /* 0x004ff40003800000 */
[C---:B------:R-:W-:Y:S01]  /*3e640*/  SHF.L.U64.HI R17, R18.reuse, 0x1, R19 ;  /* 0x0000000112117819 */ /* 0x040fe20000010213 */
[----:B------:R-:W-:Y:S01]  /*3e650*/  IMAD.SHL.U32 R19, R18, 0x2, RZ ;  /* 0x0000000212137824 */ /* 0x000fe200078e00ff */
[----:B------:R-:W-:Y:S02]  /*3e660*/  LOP3.LUT R16, R7, 0x3f, RZ, 0x3c, !PT ;  /* 0x0000003f07107812 */ /* 0x000fe400078e3cff */
[-CC-:B------:R-:W-:Y:S02]  /*3e670*/  SHF.R.U64 R23, R4, R7.reuse, R6.reuse ;  /* 0x0000000704177219 */ /* 0x180fe40000001206 */
[----:B------:R-:W-:Y:S02]  /*3e680*/  SHF.R.U32.HI R7, RZ, R7, R6 ;  /* 0x00000007ff077219 */ /* 0x000fe40000011606 */
[CC--:B------:R-:W-:Y:S02]  /*3e690*/  SHF.L.U32 R4, R19.reuse, R16.reuse, RZ ;  /* 0x0000001013047219 */ /* 0x0c0fe400000006ff */
[----:B------:R-:W-:-:S02]  /*3e6a0*/  SHF.L.U64.HI R6, R19, R16, R17 ;  /* 0x0000001013067219 */ /* 0x000fc40000010211 */
[----:B------:R-:W-:Y:S02]  /*3e6b0*/  LOP3.LUT R4, R4, R23, RZ, 0xfc, !PT ;  /* 0x0000001704047212 */ /* 0x000fe400078efcff */
[----:B------:R-:W-:-:S07]  /*3e6c0*/  LOP3.LUT R6, R6, R7, RZ, 0xfc, !PT ;  /* 0x0000000706067212 */ /* 0x000fce00078efcff */
.L_x_63:
[----:B------:R-:W-:Y:S05]  /*3e6d0*/  BSYNC.RECONVERGENT B0 ;  /* 0x0000000000007941 */ /* 0x000fea0003800200 */
.L_x_62:
[----:B------:R-:W-:Y:S02]  /*3e6e0*/  LEA.HI R7, R30, -R21, RZ, 0x1a ;  /* 0x800000151e077211 */ /* 0x000fe400078fd0ff */
[C---:B-----5:R-:W-:Y:S01]  /*3e6f0*/  @P1 SHF.L.U64.HI R17, R10.reuse, 0x1, R11 ;  /* 0x000000010a111819 */ /* 0x060fe2000001020b */
[----:B------:R-:W-:Y:S01]  /*3e700*/  @P1 IMAD.SHL.U32 R11, R10, 0x2, RZ ;  /* 0x000000020a0b1824 */ /* 0x000fe200078e00ff */
[----:B------:R-:W-:Y:S01]  /*3e710*/  @P1 LOP3.LUT R10, R26, 0x3f, RZ, 0x3c, !PT ;  /* 0x0000003f1a0a1812 */ /* 0x000fe200078e3cff */
[----:B------:R-:W-:Y:S01]  /*3e720*/  IMAD R18, R7, 0x8, R0 ;  /* 0x0000000807127824 */ /* 0x000fe200078e0200 */
[----:B------:R-:W-:Y:S01]  /*3e730*/  SHF.R.U64 R23, R8, R26, R9 ;  /* 0x0000001a08177219 */ /* 0x000fe20000001209 */
[----:B------:R-:W-:Y:S01]  /*3e740*/  VIADD R7, R22, 0xbc ;  /* 0x000000bc16077836 */ /* 0x000fe20000000000 */
[CC--:B------:R-:W-:Y:S02]  /*3e750*/  @P1 SHF.L.U64.HI R17, R11.reuse, R10.reuse, R17 ;  /* 0x0000000a0b111219 */ /* 0x0c0fe40000010211 */
[----:B------:R-:W-:-:S02]  /*3e760*/  @P1 SHF.L.U32 R16, R11, R10, RZ ;  /* 0x0000000a0b101219 */ /* 0x000fc400000006ff */
[----:B------:R-:W2:Y:S01]  /*3e770*/  @P2 LDL.64 R10, [R18+0x8] ;  /* 0x00000800120a2983 */ /* 0x000ea20000100a00 */
[----:B------:R-:W-:Y:S02]  /*3e780*/  SHF.R.U32.HI R26, RZ, R26, R9 ;  /* 0x0000001aff1a7219 */ /* 0x000fe40000011609 */
[----:B------:R-:W-:Y:S01]  /*3e790*/  LOP3.LUT R19, R24, 0x3e, RZ, 0xc0, !PT ;  /* 0x0000003e18137812 */ /* 0x000fe200078ec0ff */
[----:B------:R-:W3:Y:S01]  /*3e7a0*/  LDL.64 R8, [R18] ;  /* 0x0000000012087983 */ /* 0x000ee20000100a00 */
[----:B------:R-:W-:Y:S02]  /*3e7b0*/  LEA.HI R25, R7, -R21, RZ, 0x1a ;  /* 0x8000001507197211 */ /* 0x000fe400078fd0ff */
[----:B------:R-:W-:-:S03]  /*3e7c0*/  IADD3 R27, PT, PT, -R19, 0x40, RZ ;  /* 0x00000040131b7810 */ /* 0x000fc60007ffe1ff */
[----:B------:R-:W-:Y:S01]  /*3e7d0*/  IMAD R30, R25, 0x8, R0 ;  /* 0x00000008191e7824 */ /* 0x000fe200078e0200 */
[CC--:B------:R-:W-:Y:S02]  /*3e7e0*/  SHF.L.U64.HI R25, R12.reuse, R27.reuse, R13 ;  /* 0x0000001b0c197219 */ /* 0x0c0fe4000001020d */
[----:B------:R-:W-:Y:S02]  /*3e7f0*/  SHF.L.U32 R27, R12, R27, RZ ;  /* 0x0000001b0c1b7219 */ /* 0x000fe400000006ff */
[----:B------:R-:W4:Y:S01]  /*3e800*/  LDL.64 R12, [R30] ;  /* 0x000000001e0c7983 */ /* 0x000f220000100a00 */
[----:B------:R-:W-:Y:S02]  /*3e810*/  @P1 LOP3.LUT R23, R16, R23, RZ, 0xfc, !PT ;  /* 0x0000001710171212 */ /* 0x000fe400078efcff */
[-CC-:B------:R-:W-:Y:S02]  /*3e820*/  SHF.R.U64 R16, R14, R19.reuse, R15.reuse ;  /* 0x000000130e107219 */ /* 0x180fe4000000120f */
[----:B------:R-:W-:-:S02]  /*3e830*/  SHF.R.U32.HI R24, RZ, R19, R15 ;  /* 0x00000013ff187219 */ /* 0x000fc4000001160f */
[----:B------:R-:W4:Y:S01]  /*3e840*/  LDL.64 R14, [R30+0x8] ;  /* 0x000008001e0e7983 */ /* 0x000f220000100a00 */
[----:B------:R-:W-:-:S04]  /*3e850*/  IMAD.WIDE.U32 R2, R20, 0x8, R2 ;  /* 0x0000000814027825 */ /* 0x000fc800078e0002 */
[----:B------:R-:W-:-:S05]  /*3e860*/  VIADD R20, R22, 0xeb ;  /* 0x000000eb16147836 */ /* 0x000fca0000000000 */
[C---:B------:R-:W-:Y:S02]  /*3e870*/  LEA.HI R31, R20.reuse, -R21, RZ, 0x1a ;  /* 0x80000015141f7211 */ /* 0x040fe400078fd0ff */
[----:B------:R-:W-:-:S04]  /*3e880*/  LOP3.LUT R20, R20, 0x2b, RZ, 0xc0, !PT ;  /* 0x0000002b14147812 */ /* 0x000fc800078ec0ff */
[----:B------:R-:W-:Y:S01]  /*3e890*/  ISETP.GE.U32.AND P0, PT, R20, 0x12, PT ;  /* 0x000000121400780c */ /* 0x000fe20003f06070 */
[----:B------:R-:W-:Y:S01]  /*3e8a0*/  IMAD.MOV.U32 R28, RZ, RZ, R23 ;  /* 0x000000ffff1c7224 */ /* 0x000fe200078e0017 */
[----:B------:R-:W-:Y:S02]  /*3e8b0*/  @P1 LOP3.LUT R26, R17, R26, RZ, 0xfc, !PT ;  /* 0x0000001a111a1212 */ /* 0x000fe400078efcff */
[----:B------:R-:W-:Y:S02]  /*3e8c0*/  LOP3.LUT R16, R27, R16, RZ, 0xfc, !PT ;  /* 0x000000101b107212 */ /* 0x000fe400078efcff */
[----:B------:R-:W-:Y:S01]  /*3e8d0*/  LOP3.LUT R27, R6, 0x7fff, RZ, 0xc0, !PT ;  /* 0x00007fff061b7812 */ /* 0x000fe200078ec0ff */
[----:B------:R-:W-:Y:S01]  /*3e8e0*/  IMAD R31, R31, 0x8, R0 ;  /* 0x000000081f1f7824 */ /* 0x000fe200078e0200 */
[----:B------:R-:W-:Y:S02]  /*3e8f0*/  @P2 LOP3.LUT R6, R5, 0x3f, RZ, 0x3c, !PT ;  /* 0x0000003f05062812 */ /* 0x000fe400078e3cff */
[----:B------:R-:W-:Y:S01]  /*3e900*/  LOP3.LUT R29, R26, 0x7fff, RZ, 0xc0, !PT ;  /* 0x00007fff1a1d7812 */ /* 0x000fe200078ec0ff */
[----:B------:R-:W-:Y:S01]  /*3e910*/  IMAD.MOV.U32 R26, RZ, RZ, R4 ;  /* 0x000000ffff1a7224 */ /* 0x000fe200078e0004 */
[----:B------:R-:W-:Y:S01]  /*3e920*/  LOP3.LUT R17, R24, 0x7fff, R25, 0xf8, !PT ;  /* 0x00007fff18117812 */ /* 0x000fe200078ef819 */
[----:B------:R-:W4:Y:S01]  /*3e930*/  LDL.64 R18, [R31] ;  /* 0x000000001f127983 */ /* 0x000f220000100a00 */
[----:B------:R-:W-:-:S03]  /*3e940*/  LOP3.LUT R7, R7, 0x3c, RZ, 0xc0, !PT ;  /* 0x0000003c07077812 */ /* 0x000fc600078ec0ff */
[----:B------:R-:W4:Y:S04]  /*3e950*/  @P0 LDL.64 R24, [R31+0x8] ;  /* 0x000008001f180983 */ /* 0x000f280000100a00 */
[----:B------:R0:W-:Y:S04]  /*3e960*/  STG.E.64 desc[UR4][R2.64], R26 ;  /* 0x0000001a02007986 */ /* 0x0001e8000c101b04 */
[----:B------:R-:W-:Y:S04]  /*3e970*/  STG.E.64 desc[UR4][R2.64+0x100], R28 ;  /* 0x0001001c02007986 */ /* 0x000fe8000c101b04 */
[----:B------:R4:W-:Y:S01]  /*3e980*/  STG.E.64 desc[UR4][R2.64+0x200], R16 ;  /* 0x0002001002007986 */ /* 0x0009e2000c101b04 */
[----:B0-----:R-:W-:Y:S01]  /*3e990*/  IADD3 R27, PT, PT, -R7, 0x40, RZ ;  /* 0x00000040071b7810 */ /* 0x001fe20007ffe1ff */
[C---:B--2---:R-:W-:Y:S01]  /*3e9a0*/  @P2 IMAD.SHL.U32 R23, R10.reuse, 0x2, RZ ;  /* 0x000000020a172824 */ /* 0x044fe200078e00ff */
[----:B------:R-:W-:-:S02]  /*3e9b0*/  @P2 SHF.L.U64.HI R10, R10, 0x1, R11 ;  /* 0x000000010a0a2819 */ /* 0x000fc4000001020b */
[-CC-:B---3--:R-:W-:Y:S02]  /*3e9c0*/  SHF.R.U64 R4, R8, R5.reuse, R9.reuse ;  /* 0x0000000508047219 */ /* 0x188fe40000001209 */
[----:B------:R-:W-:Y:S01]  /*3e9d0*/  SHF.R.U32.HI R11, RZ, R5, R9 ;  /* 0x00000005ff0b7219 */ /* 0x000fe20000011609 */
[C---:B------:R-:W-:Y:S01]  /*3e9e0*/  VIADD R5, R22.reuse, 0x11a ;  /* 0x0000011a16057836 */ /* 0x040fe20000000000 */
[----:B------:R-:W-:Y:S01]  /*3e9f0*/  @P2 SHF.L.U32 R9, R23, R6, RZ ;  /* 0x0000000617092219 */ /* 0x000fe200000006ff */
[----:B------:R-:W-:-:S03]  /*3ea00*/  VIADD R8, R22, 0x149 ;  /* 0x0000014916087836 */ /* 0x000fc60000000000 */
[----:B------:R-:W-:Y:S02]  /*3ea10*/  @P2 LOP3.LUT R4, R9, R4, RZ, 0xfc, !PT ;  /* 0x0000000409042212 */ /* 0x000fe400078efcff */
[----:B------:R-:W-:Y:S02]  /*3ea20*/  LEA.HI R9, R5, -R21, RZ, 0x1a ;  /* 0x8000001505097211 */ /* 0x000fe400078fd0ff */
[----:B------:R-:W-:Y:S02]  /*3ea30*/  @P2 SHF.L.U64.HI R6, R23, R6, R10 ;  /* 0x0000000617062219 */ /* 0x000fe4000001020a */
[-CC-:B----4-:R-:W-:Y:S01]  /*3ea40*/  SHF.R.U64 R16, R12, R7.reuse, R13.reuse ;  /* 0x000000070c107219 */ /* 0x190fe2000000120d */
[----:B------:R-:W-:Y:S01]  /*3ea50*/  IMAD R28, R9, 0x8, R0 ;  /* 0x00000008091c7824 */ /* 0x000fe200078e0200 */
[----:B------:R-:W-:Y:S02]  /*3ea60*/  SHF.R.U32.HI R23, RZ, R7, R13 ;  /* 0x00000007ff177219 */ /* 0x000fe4000001160d */
[----:B------:R-:W-:-:S02]  /*3ea70*/  LEA.HI R7, R8, -R21, RZ, 0x1a ;  /* 0x8000001508077211 */ /* 0x000fc400078fd0ff */
[----:B------:R-:W-:Y:S01]  /*3ea80*/  LOP3.LUT R10, R8, 0x29, RZ, 0xc0, !PT ;  /* 0x00000029080a7812 */ /* 0x000fe200078ec0ff */
[----:B------:R-:W2:Y:S01]  /*3ea90*/  LDL.64 R12, [R28+0x8] ;  /* 0x000008001c0c7983 */ /* 0x000ea20000100a00 */
[CC--:B------:R-:W-:Y:S02]  /*3eaa0*/  SHF.L.U64.HI R17, R14.reuse, R27.reuse, R15 ;  /* 0x0000001b0e117219 */ /* 0x0c0fe4000001020f */
[----:B------:R-:W-:Y:S01]  /*3eab0*/  SHF.L.U32 R27, R14, R27, RZ ;  /* 0x0000001b0e1b7219 */ /* 0x000fe200000006ff */
[----:B------:R-:W-:Y:S01]  /*3eac0*/  IMAD R26, R7, 0x8, R0 ;  /* 0x00000008071a7824 */ /* 0x000fe200078e0200 */
[----:B------:R-:W3:Y:S01]  /*3ead0*/  LDL.64 R14, [R28] ;  /* 0x000000001c0e7983 */ /* 0x000ee20000100a00 */
[----:B------:R-:W-:Y:S02]  /*3eae0*/  ISETP.GE.U32.AND P1, PT, R10, 0x12, PT ;  /* 0x000000120a00780c */ /* 0x000fe40003f26070 */
[----:B------:R-:W-:Y:S02]  /*3eaf0*/  @P2 LOP3.LUT R11, R6, R11, RZ, 0xfc, !PT ;  /* 0x0000000b060b2212 */ /* 0x000fe400078efcff */
[----:B------:R-:W4:Y:S09]  /*3eb00*/  LDL.64 R6, [R26] ;  /* 0x000000001a067983 */ /* 0x000f320000100a00 */
[----:B------:R0:W4:Y:S01]  /*3eb10*/  @P1 LDL.64 R8, [R26+0x8] ;  /* 0x000008001a081983 */ /* 0x0001220000100a00 */
[----:B------:R-:W-:-:S02]  /*3eb20*/  @P0 LOP3.LUT R29, R20, 0x3f, RZ, 0x3c, !PT ;  /* 0x0000003f141d0812 */ /* 0x000fc400078e3cff */
[----:B------:R-:W-:Y:S02]  /*3eb30*/  LOP3.LUT R5, R5, 0x3a, RZ, 0xc0, !PT ;  /* 0x0000003a05057812 */ /* 0x000fe400078ec0ff */
[-C--:B------:R-:W-:Y:S02]  /*3eb40*/  SHF.R.U64 R18, R18, R20.reuse, R19 ;  /* 0x0000001412127219 */ /* 0x080fe40000001213 */
[C---:B------:R-:W-:Y:S01]  /*3eb50*/  @P0 SHF.L.U64.HI R25, R24.reuse, 0x1, R25 ;  /* 0x0000000118190819 */ /* 0x040fe20000010219 */
[----:B------:R-:W-:Y:S01]  /*3eb60*/  @P0 IMAD.SHL.U32 R24, R24, 0x2, RZ ;  /* 0x0000000218180824 */ /* 0x000fe200078e00ff */
[----:B------:R-:W-:Y:S02]  /*3eb70*/  SHF.R.U32.HI R19, RZ, R20, R19 ;  /* 0x00000014ff137219 */ /* 0x000fe40000011613 */
[----:B------:R-:W-:Y:S02]  /*3eb80*/  LOP3.LUT R16, R27, R16, RZ, 0xfc, !PT ;  /* 0x000000101b107212 */ /* 0x000fe400078efcff */
[----:B------:R-:W-:-:S02]  /*3eb90*/  @P0 SHF.L.U64.HI R20, R24, R29, R25 ;  /* 0x0000001d18140219 */ /* 0x000fc40000010219 */
[----:B------:R-:W-:Y:S01]  /*3eba0*/  @P0 SHF.L.U32 R29, R24, R29, RZ ;  /* 0x0000001d181d0219 */ /* 0x000fe200000006ff */
[----:B------:R-:W-:Y:S01]  /*3ebb0*/  IMAD.MOV.U32 R24, RZ, RZ, R4 ;  /* 0x000000ffff187224 */ /* 0x000fe200078e0004 */
[----:B------:R-:W-:Y:S01]  /*3ebc0*/  LOP3.LUT R17, R23, 0x7fff, R17, 0xf8, !PT ;  /* 0x00007fff17117812 */ /* 0x000fe200078ef811 */
[----:B------:R-:W-:Y:S01]  /*3ebd0*/  VIADD R4, R22, 0x1a7 ;  /* 0x000001a716047836 */ /* 0x000fe20000000000 */
[----:B------:R-:W-:Y:S02]  /*3ebe0*/  LOP3.LUT R25, R11, 0x7fff, RZ, 0xc0, !PT ;  /* 0x00007fff0b197812 */ /* 0x000fe400078ec0ff */
[----:B------:R-:W-:Y:S01]  /*3ebf0*/  IADD3 R11, PT, PT, -R5, 0x40, RZ ;  /* 0x00000040050b7810 */ /* 0x000fe20007ffe1ff */
[----:B------:R1:W-:Y:S01]  /*3ec00*/  STG.E.64 desc[UR4][R2.64+0x400], R16 ;  /* 0x0004001002007986 */ /* 0x0003e2000c101b04 */
[----:B------:R-:W-:Y:S02]  /*3ec10*/  @P0 LOP3.LUT R19, R20, R19, RZ, 0xfc, !PT ;  /* 0x0000001314130212 */ /* 0x000fe400078efcff */
[----:B------:R-:W-:Y:S01]  /*3ec20*/  @P0 LOP3.LUT R18, R29, R18, RZ, 0xfc, !PT ;  /* 0x000000121d120212 */ /* 0x000fe200078efcff */
[----:B------:R0:W-:Y:S01]  /*3ec30*/  STG.E.64 desc[UR4][R2.64+0x300], R24 ;  /* 0x0003001802007986 */ /* 0x0001e2000c101b04 */
[----:B------:R-:W-:Y:S01]  /*3ec40*/  LOP3.LUT R19, R19, 0x7fff, RZ, 0xc0, !PT ;  /* 0x00007fff13137812 */ /* 0x000fe200078ec0ff */
[----:B-1----:R-:W-:Y:S01]  /*3ec50*/  VIADD R17, R22, 0x178 ;  /* 0x0000017816117836 */ /* 0x002fe20000000000 */
[----:B------:R-:W-:-:S04]  /*3ec60*/  LOP3.LUT R16, R4, 0x27, RZ, 0xc0, !PT ;  /* 0x0000002704107812 */ /* 0x000fc800078ec0ff */
[----:B------:R-:W-:Y:S01]  /*3ec70*/  ISETP.GE.U32.AND P0, PT, R16, 0x12, PT ;  /* 0x000000121000780c */ /* 0x000fe20003f06070 */
[----:B------:R1:W-:Y:S01]  /*3ec80*/  STG.E.64 desc[UR4][R2.64+0x500], R18 ;  /* 0x0005001202007986 */ /* 0x0003e2000c101b04 */
[----:B--2---:R-:W-:Y:S02]  /*3ec90*/  SHF.L.U64.HI R20, R12, R11, R13 ;  /* 0x0000000b0c147219 */ /* 0x004fe4000001020d */
[----:B---3--:R-:W-:Y:S02]  /*3eca0*/  SHF.R.U64 R23, R14, R5, R15 ;  /* 0x000000050e177219 */ /* 0x008fe4000000120f */
[----:B------:R-:W-:Y:S02]  /*3ecb0*/  SHF.L.U32 R14, R12, R11, RZ ;  /* 0x0000000b0c0e7219 */ /* 0x000fe400000006ff */
[----:B------:R-:W-:Y:S02]  /*3ecc0*/  LEA.HI R11, R17, -R21, RZ, 0x1a ;  /* 0x80000015110b7211 */ /* 0x000fe400078fd0ff */
[----:B0-----:R-:W-:-:S02]  /*3ecd0*/  LOP3.LUT R24, R14, R23, RZ, 0xfc, !PT ;  /* 0x000000170e187212 */ /* 0x001fc400078efcff */
[-CC-:B----4-:R-:W-:Y:S02]  /*3ece0*/  SHF.R.U64 R23, R6, R10.reuse, R7.reuse ;  /* 0x0000000a06177219 */ /* 0x190fe40000001207 */
[----:B------:R-:W-:Y:S02]  /*3ecf0*/  SHF.R.U32.HI R26, RZ, R10, R7 ;  /* 0x0000000aff1a7219 */ /* 0x000fe40000011607 */
[----:B------:R-:W-:Y:S01]  /*3ed00*/  LEA.HI R7, R4, -R21, RZ, 0x1a ;  /* 0x8000001504077211 */ /* 0x000fe200078fd0ff */
[--C-:B------:R-:W-:Y:S02]  /*3ed10*/  IMAD R27, R11, 0x8, R0.reuse ;  /* 0x000000080b1b7824 */ /* 0x100fe400078e0200 */
[----:B------:R-:W-:Y:S02]  /*3ed20*/  VIADD R4, R22, 0x1d6 ;  /* 0x000001d616047836 */ /* 0x000fe40000000000 */
[----:B------:R-:W-:Y:S01]  /*3ed30*/  IMAD R28, R7, 0x8, R0 ;  /* 0x00000008071c7824 */ /* 0x000fe200078e0200 */
[C---:B------:R-:W-:Y:S01]  /*3ed40*/  @P1 SHF.L.U64.HI R6, R8.reuse, 0x1, R9 ;  /* 0x0000000108061819 */ /* 0x040fe20000010209 */
[----:B------:R-:W-:Y:S01]  /*3ed50*/  @P1 IMAD.SHL.U32 R9, R8, 0x2, RZ ;  /* 0x0000000208091824 */ /* 0x000fe200078e00ff */
[----:B-1----:R-:W2:Y:S01]  /*3ed60*/  LDL.64 R18, [R27] ;  /* 0x000000001b127983 */ /* 0x002ea20000100a00 */
[----:B------:R-:W-:-:S02]  /*3ed70*/  @P1 LOP3.LUT R8, R10, 0x3f, RZ, 0x3c, !PT ;  /* 0x0000003f0a081812 */ /* 0x000fc400078e3cff */
[----:B------:R-:W-:Y:S01]  /*3ed80*/  LEA.HI R29, R4, -R21, RZ, 0x1a ;  /* 0x80000015041d7211 */ /* 0x000fe200078fd0ff */
[----:B------:R-:W3:Y:S01]  /*3ed90*/  LDL.64 R10, [R28] ;  /* 0x000000001c0a7983 */ /* 0x000ee20000100a00 */
[----:B------:R-:W-:-:S03]  /*3eda0*/  SHF.R.U32.HI R5, RZ, R5, R15 ;  /* 0x00000005ff057219 */ /* 0x000fc6000001160f */
[----:B------:R-:W4:Y:S01]  /*3edb0*/  @P0 LDL.64 R12, [R28+0x8] ;  /* 0x000008001c0c0983 */ /* 0x000f220000100a00 */
[----:B------:R-:W-:-:S03]  /*3edc0*/  IMAD R29, R29, 0x8, R0 ;  /* 0x000000081d1d7824 */ /* 0x000fc600078e0200 */
[----:B------:R0:W4:Y:S01]  /*3edd0*/  LDL.64 R14, [R27+0x8] ;  /* 0x000008001b0e7983 */ /* 0x0001220000100a00 */
[CC--:B------:R-:W-:Y:S02]  /*3ede0*/  @P1 SHF.L.U64.HI R7, R9.reuse, R8.reuse, R6 ;  /* 0x0000000809071219 */ /* 0x0c0fe40000010206 */
[----:B------:R-:W-:Y:S02]  /*3edf0*/  @P1 SHF.L.U32 R30, R9, R8, RZ ;  /* 0x00000008091e1219 */ /* 0x000fe400000006ff */
[----:B------:R-:W4:Y:S01]  /*3ee00*/  LDL.64 R8, [R29] ;  /* 0x000000001d087983 */ /* 0x000f220000100a00 */
[----:B------:R-:W-:-:S03]  /*3ee10*/  @P1 LOP3.LUT R26, R7, R26, RZ, 0xfc, !PT ;  /* 0x0000001a071a1212 */ /* 0x000fc600078efcff */
[----:B------:R1:W4:Y:S01]  /*3ee20*/  LDL.64 R6, [R29+0x8] ;  /* 0x000008001d067983 */ /* 0x0003220000100a00 */
[----:B------:R-:W-:Y:S02]  /*3ee30*/  LOP3.LUT R25, R5, 0x7fff, R20, 0xf8, !PT ;  /* 0x00007fff05197812 */ /* 0x000fe400078ef814 */
[----:B------:R-:W-:Y:S02]  /*3ee40*/  LOP3.LUT R5, R17, 0x38, RZ, 0xc0, !PT ;  /* 0x0000003811057812 */ /* 0x000fe400078ec0ff */
[----:B------:R-:W-:Y:S02]  /*3ee50*/  @P1 LOP3.LUT R23, R30, R23, RZ, 0xfc, !PT ;  /* 0x000000171e171212 */ /* 0x000fe400078efcff */
[----:B------:R-:W-:Y:S02]  /*3ee60*/  IADD3 R17, PT, PT, -R5, 0x40, RZ ;  /* 0x0000004005117810 */ /* 0x000fe40007ffe1ff */
[----:B0-----:R-:W-:Y:S01]  /*3ee70*/  LOP3.LUT R27, R26, 0x7fff, RZ, 0xc0, !PT ;  /* 0x00007fff1a1b7812 */ /* 0x001fe200078ec0ff */
[----:B------:R-:W-:Y:S01]  /*3ee80*/  IMAD.MOV.U32 R26, RZ, RZ, R23 ;  /* 0x000000ffff1a7224 */ /* 0x000fe200078e0017 */
[----:B------:R0:W-:Y:S04]  /*3ee90*/  STG.E.64 desc[UR4][R2.64+0x600], R24 ;  /* 0x0006001802007986 */ /* 0x0001e8000c101b04 */
[----:B------:R0:W-:Y:S01]  /*3eea0*/  STG.E.64 desc[UR4][R2.64+0x700], R26 ;  /* 0x0007001a02007986 */ /* 0x0001e2000c101b04 */
[----:B--2---:R-:W-:-:S02]  /*3eeb0*/  SHF.R.U64 R28, R18, R5, R19 ;  /* 0x00000005121c7219 */ /* 0x004fc40000001213 */
[----:B------:R-:W-:Y:S02]  /*3eec0*/  SHF.R.U32.HI R5, RZ, R5, R19 ;  /* 0x00000005ff057219 */ /* 0x000fe40000011613 */
[-CC-:B---3--:R-:W-:Y:S02]  /*3eed0*/  SHF.R.U64 R18, R10, R16.reuse, R11.reuse ;  /* 0x000000100a127219 */ /* 0x188fe4000000120b */
[----:B------:R-:W-:Y:S02]  /*3eee0*/  SHF.R.U32.HI R19, RZ, R16, R11 ;  /* 0x00000010ff137219 */ /* 0x000fe4000001160b */
[C---:B----4-:R-:W-:Y:S01]  /*3eef0*/  @P0 SHF.L.U64.HI R10, R12.reuse, 0x1, R13 ;  /* 0x000000010c0a0819 */ /* 0x050fe2000001020d */
[----:B------:R-:W-:Y:S02]  /*3ef00*/  @P0 IMAD.SHL.U32 R11, R12, 0x2, RZ ;  /* 0x000000020c0b0824 */ /* 0x000fe400078e00ff */
[----:B------:R-:W-:Y:S01]  /*3ef10*/  VIADD R12, R22, 0x205 ;  /* 0x00000205160c7836 */ /* 0x000fe20000000000 */
[----:B------:R-:W-:-:S02]  /*3ef20*/  SHF.L.U64.HI R23, R14, R17, R15 ;  /* 0x000000110e177219 */ /* 0x000fc4000001020f */
[----:B------:R-:W-:Y:S01]  /*3ef30*/  LOP3.LUT R15, R4, 0x36, RZ, 0xc0, !PT ;  /* 0x00000036040f7812 */ /* 0x000fe200078ec0ff */
[----:B------:R-:W-:Y:S01]  /*3ef40*/  VIADD R4, R22, 0x234 ;  /* 0x0000023416047836 */ /* 0x000fe20000000000 */
[----:B-1----:R-:W-:Y:S02]  /*3ef50*/  SHF.L.U32 R29, R14, R17, RZ ;  /* 0x000000110e1d7219 */ /* 0x002fe400000006ff */
[----:B------:R-:W-:Y:S02]  /*3ef60*/  LEA.HI R17, R12, -R21, RZ, 0x1a ;  /* 0x800000150c117211 */ /* 0x000fe400078fd0ff */
[-CC-:B------:R-:W-:Y:S02]  /*3ef70*/  SHF.R.U64 R14, R8, R15.reuse, R9.reuse ;  /* 0x0000000f080e7219 */ /* 0x180fe40000001209 */
[----:B------:R-:W-:Y:S01]  /*3ef80*/  SHF.R.U32.HI R13, RZ, R15, R9 ;  /* 0x0000000fff0d7219 */ /* 0x000fe20000011609 */
[----:B0-----:R-:W-:Y:S01]  /*3ef90*/  IMAD R24, R17, 0x8, R0 ;  /* 0x0000000811187824 */ /* 0x001fe200078e0200 */
[----:B------:R-:W-:-:S02]  /*3efa0*/  IADD3 R9, PT, PT, -R15, 0x40, RZ ;  /* 0x000000400f097810 */ /* 0x000fc40007ffe1ff */
[----:B------:R-:W-:Y:S02]  /*3efb0*/  LEA.HI R25, R4, -R21, RZ, 0x1a ;  /* 0x8000001504197211 */ /* 0x000fe400078fd0ff */
[----:B------:R-:W-:Y:S02]  /*3efc0*/  LOP3.LUT R12, R12, 0x25, RZ, 0xc0, !PT ;  /* 0x000000250c0c7812 */ /* 0x000fe400078ec0ff */
[CC--:B------:R-:W-:Y:S01]  /*3efd0*/  SHF.L.U64.HI R15, R6.reuse, R9.reuse, R7 ;  /* 0x00000009060f7219 */ /* 0x0c0fe20000010207 */
[----:B------:R-:W-:Y:S01]  /*3efe0*/  IMAD R25, R25, 0x8, R0 ;  /* 0x0000000819197824 */ /* 0x000fe200078e0200 */
[----:B------:R-:W-:Y:S02]  /*3eff0*/  SHF.L.U32 R20, R6, R9, RZ ;  /* 0x0000000906147219 */ /* 0x000fe400000006ff */
[----:B------:R-:W-:Y:S01]  /*3f000*/  ISETP.GE.U32.AND P1, PT, R12, 0x12, PT ;  /* 0x000000120c00780c */ /* 0x000fe20003f26070 */
[----:B------:R-:W2:Y:S01]  /*3f010*/  LDL.64 R8, [R24] ;  /* 0x0000000018087983 */ /* 0x000ea20000100a00 */
[----:B------:R-:W-:-:S03]  /*3f020*/  @P0 LOP3.LUT R6, R16, 0x3f, RZ, 0x3c, !PT ;  /* 0x0000003f10060812 */ /* 0x000fc600078e3cff */
[----:B------:R-:W3:Y:S01]  /*3f030*/  LDL.64 R16, [R25] ;  /* 0x0000000019107983 */ /* 0x000ee20000100a00 */
[CC--:B------:R-:W-:Y:S02]  /*3f040*/  @P0 SHF.L.U64.HI R26, R11.reuse, R6.reuse, R10 ;  /* 0x000000060b1a0219 */ /* 0x0c0fe4000001020a */
[----:B------:R-:W-:Y:S02]  /*3f050*/  @P0 SHF.L.U32 R27, R11, R6, RZ ;  /* 0x000000060b1b0219 */ /* 0x000fe400000006ff */
[----:B------:R-:W4:Y:S04]  /*3f060*/  LDL.64 R10, [R25+0x8] ;  /* 0x00000800190a7983 */ /* 0x000f280000100a00 */
[----:B------:R-:W4:Y:S01]  /*3f070*/  @P1 LDL.64 R6, [R24+0x8] ;  /* 0x0000080018061983 */ /* 0x000f220000100a00 */
[----:B------:R-:W-:Y:S01]  /*3f080*/  VIADD R30, R22, 0x263 ;  /* 0x00000263161e7836 */ /* 0x000fe20000000000 */
[----:B------:R-:W-:-:S02]  /*3f090*/  LOP3.LUT R28, R29, R28, RZ, 0xfc, !PT ;  /* 0x0000001c1d1c7212 */ /* 0x000fc400078efcff */
[----:B------:R-:W-:Y:S02]  /*3f0a0*/  LOP3.LUT R29, R5, 0x7fff, R23, 0xf8, !PT ;  /* 0x00007fff051d7812 */ /* 0x000fe400078ef817 */
[C---:B------:R-:W-:Y:S02]  /*3f0b0*/  LOP3.LUT R5, R30.reuse, 0x23, RZ, 0xc0, !PT ;  /* 0x000000231e057812 */ /* 0x040fe400078ec0ff */
[----:B------:R-:W-:Y:S02]  /*3f0c0*/  LEA.HI R23, R30, -R21, RZ, 0x1a ;  /* 0x800000151e177211 */ /* 0x000fe400078fd0ff */
[----:B------:R-:W-:Y:S02]  /*3f0d0*/  ISETP.GE.U32.AND P2, PT, R5, 0x12, PT ;  /* 0x000000120500780c */ /* 0x000fe40003f46070 */
[----:B------:R-:W-:Y:S01]  /*3f0e0*/  @P0 LOP3.LUT R19, R26, R19, RZ, 0xfc, !PT ;  /* 0x000000131a130212 */ /* 0x000fe200078efcff */
[----:B------:R-:W-:Y:S01]  /*3f0f0*/  IMAD R26, R23, 0x8, R0 ;  /* 0x00000008171a7824 */ /* 0x000fe200078e0200 */
[----:B------:R-:W-:-:S04]  /*3f100*/  @P0 LOP3.LUT R18, R27, R18, RZ, 0xfc, !PT ;  /* 0x000000121b120212 */ /* 0x000fc800078efcff */
[----:B------:R-:W4:Y:S05]  /*3f110*/  LDL.64 R24, [R26] ;  /* 0x000000001a187983 */ /* 0x000f2a0000100a00 */
[----:B------:R-:W4:Y:S01]  /*3f120*/  @P2 LDL.64 R26, [R26+0x8] ;  /* 0x000008001a1a2983 */ /* 0x000f220000100a00 */
[----:B------:R-:W-:Y:S02]  /*3f130*/  LOP3.LUT R15, R13, 0x7fff, R15, 0xf8, !PT ;  /* 0x00007fff0d0f7812 */ /* 0x000fe400078ef80f */
[----:B------:R-:W-:Y:S02]  /*3f140*/  LOP3.LUT R19, R19, 0x7fff, RZ, 0xc0, !PT ;  /* 0x00007fff13137812 */ /* 0x000fe400078ec0ff */
[----:B------:R-:W-:-:S02]  /*3f150*/  LOP3.LUT R13, R4, 0x34, RZ, 0xc0, !PT ;  /* 0x00000034040d7812 */ /* 0x000fc400078ec0ff */
[----:B------:R-:W-:Y:S01]  /*3f160*/  LOP3.LUT R14, R20, R14, RZ, 0xfc, !PT ;  /* 0x0000000e140e7212 */ /* 0x000fe200078efcff */
[----:B------:R-:W-:Y:S01]  /*3f170*/  VIADD R20, R22, 0x2c1 ;  /* 0x000002c116147836 */ /* 0x000fe20000000000 */
[----:B------:R3:W-:Y:S01]  /*3f180*/  STG.E.64 desc[UR4][R2.64+0x900], R18 ;  /* 0x0009001202007986 */ /* 0x0007e2000c101b04 */
[----:B------:R-:W-:-:S03]  /*3f190*/  IADD3 R23, PT, PT, -R13, 0x40, RZ ;  /* 0x000000400d177810 */ /* 0x000fc60007ffe1ff */
[----:B------:R0:W-:Y:S04]  /*3f1a0*/  STG.E.64 desc[UR4][R2.64+0x800], R28 ;  /* 0x0008001c02007986 */ /* 0x0001e8000c101b04 */
[----:B------:R1:W-:Y:S01]  /*3f1b0*/  STG.E.64 desc[UR4][R2.64+0xa00], R14 ;  /* 0x000a000e02007986 */ /* 0x0003e2000c101b04 */
[----:B--2---:R-:W-:Y:S01]  /*3f1c0*/  SHF.R.U64 R4, R8, R12, R9 ;  /* 0x0000000c08047219 */ /* 0x004fe20000001209 */
[----:B------:R-:W-:Y:S01]  /*3f1d0*/  VIADD R8, R22, 0x292 ;  /* 0x0000029216087836 */ /* 0x000fe20000000000 */
[-CC-:B---3--:R-:W-:Y:S02]  /*3f1e0*/  SHF.R.U64 R18, R16, R13.reuse, R17.reuse ;  /* 0x0000000d10127219 */ /* 0x188fe40000001211 */
[----:B------:R-:W-:Y:S02]  /*3f1f0*/  SHF.R.U32.HI R16, RZ, R13, R17 ;  /* 0x0000000dff107219 */ /* 0x000fe40000011611 */
[----:B------:R-:W-:-:S02]  /*3f200*/  LEA.HI R13, R8, -R21, RZ, 0x1a ;  /* 0x80000015080d7211 */ /* 0x000fc400078fd0ff */
[----:B------:R-:W-:-:S03]  /*3f210*/  LOP3.LUT R17, R20, 0x21, RZ, 0xc0, !PT ;  /* 0x0000002114117812 */ /* 0x000fc600078ec0ff */
[----:B0-----:R-:W-:Y:S01]  /*3f220*/  IMAD R28, R13, 0x8, R0 ;  /* 0x000000080d1c7824 */ /* 0x001fe200078e0200 */
[----:B------:R-:W-:Y:S01]  /*3f230*/  ISETP.GE.U32.AND P0, PT, R17, 0x12, PT ;  /* 0x000000121100780c */ /* 0x000fe20003f06070 */
[C---:B----4-:R-:W-:Y:S01]  /*3f240*/  @P1 IMAD.SHL.U32 R13, R6.reuse, 0x2, RZ ;  /* 0x00000002060d1824 */ /* 0x050fe200078e00ff */
[----:B------:R-:W-:Y:S02]  /*3f250*/  SHF.R.U32.HI R9, RZ, R12, R9 ;  /* 0x0000000cff097219 */ /* 0x000fe40000011609 */
[----:B-1----:R-:W-:Y:S02]  /*3f260*/  @P1 SHF.L.U64.HI R14, R6, 0x1, R7 ;  /* 0x00000001060e1819 */ /* 0x002fe40000010207 */
[----:B------:R-:W-:Y:S02]  /*3f270*/  SHF.L.U64.HI R19, R10, R23, R11 ;  /* 0x000000170a137219 */ /* 0x000fe4000001020b */
[----:B------:R-:W-:Y:S02]  /*3f280*/  @P1 LOP3.LUT R12, R12, 0x3f, RZ, 0x3c, !PT ;  /* 0x0000003f0c0c1812 */ /* 0x000fe400078e3cff */
[----:B------:R-:W-:-:S02]  /*3f290*/  LEA.HI R7, R20, -R21, RZ, 0x1a ;  /* 0x8000001514077211 */ /* 0x000fc400078fd0ff */
[----:B------:R-:W-:Y:S02]  /*3f2a0*/  SHF.L.U32 R23, R10, R23, RZ ;  /* 0x000000170a177219 */ /* 0x000fe400000006ff */
[----:B------:R-:W2:Y:S01]  /*3f2b0*/  LDL.64 R10, [R28] ;  /* 0x000000001c0a7983 */ /* 0x000ea20000100a00 */
[-C--:B------:R-:W-:Y:S01]  /*3f2c0*/  @P1 SHF.L.U64.HI R6, R13, R12.reuse, R14 ;  /* 0x0000000c0d061219 */ /* 0x080fe2000001020e */
[----:B------:R-:W-:Y:S01]  /*3f2d0*/  IMAD R29, R7, 0x8, R0 ;  /* 0x00000008071d7824 */ /* 0x000fe200078e0200 */
[----:B------:R-:W-:Y:S01]  /*3f2e0*/  @P1 SHF.L.U32 R13, R13, R12, RZ ;  /* 0x0000000c0d0d1219 */ /* 0x000fe200000006ff */
[----:B------:R-:W3:Y:S01]  /*3f2f0*/  LDL.64 R14, [R28+0x8] ;  /* 0x000008001c0e7983 */ /* 0x000ee20000100a00 */
[----:B------:R-:W-:Y:S02]  /*3f300*/  @P1 LOP3.LUT R9, R6, R9, RZ, 0xfc, !PT ;  /* 0x0000000906091212 */ /* 0x000fe400078efcff */
[----:B------:R-:W-:Y:S01]  /*3f310*/  @P1 LOP3.LUT R4, R13, R4, RZ, 0xfc, !PT ;  /* 0x000000040d041212 */ /* 0x000fe200078efcff */
[----:B------:R-:W4:Y:S04]  /*3f320*/  @P0 LDL.64 R6, [R29+0x8] ;  /* 0x000008001d060983 */ /* 0x000f280000100a00 */
[----:B------:R0:W4:Y:S01]  /*3f330*/  LDL.64 R12, [R29] ;  /* 0x000000001d0c7983 */ /* 0x0001220000100a00 */
[----:B------:R-:W-:-:S02]  /*3f340*/  SHF.R.U64 R20, R24, R5, R25 ;  /* 0x0000000518147219 */ /* 0x000fc40000001219 */
[----:B------:R-:W-:Y:S02]  /*3f350*/  LOP3.LUT R18, R23, R18, RZ, 0xfc, !PT ;  /* 0x0000001217127212 */ /* 0x000fe400078efcff */
[C---:B------:R-:W-:Y:S01]  /*3f360*/  @P2 SHF.L.U64.HI R24, R26.reuse, 0x1, R27 ;  /* 0x000000011a182819 */ /* 0x040fe2000001021b */
[----:B------:R-:W-:Y:S01]  /*3f370*/  @P2 IMAD.SHL.U32 R26, R26, 0x2, RZ ;  /* 0x000000021a1a2824 */ /* 0x000fe200078e00ff */
[----:B------:R-:W-:Y:S02]  /*3f380*/  SHF.R.U32.HI R23, RZ, R5, R25 ;  /* 0x00000005ff177219 */ /* 0x000fe40000011619 */
[----:B------:R-:W-:Y:S01]  /*3f390*/  LOP3.LUT R19, R16, 0x7fff, R19, 0xf8, !PT ;  /* 0x00007fff10137812 */ /* 0x000fe200078ef813 */
[----:B------:R-:W-:Y:S01]  /*3f3a0*/  VIADD R16, R22, 0x2f0 ;  /* 0x000002f016107836 */ /* 0x000fe20000000000 */
[----:B------:R-:W-:-:S04]  /*3f3b0*/  @P2 LOP3.LUT R5, R5, 0x3f, RZ, 0x3c, !PT ;  /* 0x0000003f05052812 */ /* 0x000fc800078e3cff */
[CC--:B------:R-:W-:Y:S02]  /*3f3c0*/  @P2 SHF.L.U64.HI R24, R26.reuse, R5.reuse, R24 ;  /* 0x000000051a182219 */ /* 0x0c0fe40000010218 */
[----:B------:R-:W-:Y:S02]  /*3f3d0*/  @P2 SHF.L.U32 R27, R26, R5, RZ ;  /* 0x000000051a1b2219 */ /* 0x000fe400000006ff */
[C---:B------:R-:W-:Y:S02]  /*3f3e0*/  LOP3.LUT R5, R16.reuse, 0x30, RZ, 0xc0, !PT ;  /* 0x0000003010057812 */ /* 0x040fe400078ec0ff */
[----:B------:R-:W-:Y:S02]  /*3f3f0*/  LOP3.LUT R25, R9, 0x7fff, RZ, 0xc0, !PT ;  /* 0x00007fff09197812 */ /* 0x000fe400078ec0ff */
[----:B------:R-:W-:Y:S02]  /*3f400*/  ISETP.GE.U32.AND P1, PT, R5, 0x12, PT ;  /* 0x000000120500780c */ /* 0x000fe40003f26070 */
[----:B------:R-:W-:-:S02]  /*3f410*/  LEA.HI R9, R16, -R21, RZ, 0x1a ;  /* 0x8000001510097211 */ /* 0x000fc400078fd0ff */
[----:B------:R-:W-:-:S03]  /*3f420*/  @P2 LOP3.LUT R23, R24, R23, RZ, 0xfc, !PT ;  /* 0x0000001718172212 */ /* 0x000fc600078efcff */
[----:B------:R-:W-:Y:S01]  /*3f430*/  IMAD R30, R9, 0x8, R0 ;  /* 0x00000008091e7824 */ /* 0x000fe200078e0200 */
[----:B0-----:R-:W-:Y:S02]  /*3f440*/  LOP3.LUT R29, R23, 0x7fff, RZ, 0xc0, !PT ;  /* 0x00007fff171d7812 */ /* 0x001fe400078ec0ff */
[----:B------:R-:W-:-:S03]  /*3f450*/  LOP3.LUT R23, R8, 0x32, RZ, 0xc0, !PT ;  /* 0x0000003208177812 */ /* 0x000fc600078ec0ff */
[----:B------:R-:W4:Y:S01]  /*3f460*/  @P1 LDL.64 R8, [R30+0x8] ;  /* 0x000008001e081983 */ /* 0x000f220000100a00 */
[----:B------:R-:W-:-:S03]  /*3f470*/  @P2 LOP3.LUT R20, R27, R20, RZ, 0xfc, !PT ;  /* 0x000000141b142212 */ /* 0x000fc600078efcff */
[----:B------:R-:W4:Y:S01]  /*3f480*/  LDL.64 R26, [R30] ;  /* 0x000000001e1a7983 */ /* 0x000f220000100a00 */
[----:B------:R-:W-:Y:S02]  /*3f490*/  IMAD.MOV.U32 R24, RZ, RZ, R4 ;  /* 0x000000ffff187224 */ /* 0x000fe400078e0004 */
[----:B------:R-:W-:Y:S01]  /*3f4a0*/  VIADD R4, R22, 0x31f ;  /* 0x0000031f16047836 */ /* 0x000fe20000000000 */
[----:B------:R-:W-:Y:S01]  /*3f4b0*/  IADD3 R31, PT, PT, -R23, 0x40, RZ ;  /* 0x00000040171f7810 */ /* 0x000fe20007ffe1ff */
[----:B------:R0:W-:Y:S01]  /*3f4c0*/  STG.E.64 desc[UR4][R2.64+0xc00], R18 ;  /* 0x000c001202007986 */ /* 0x0001e2000c101b04 */
[----:B------:R-:W-:-:S03]  /*3f4d0*/  IMAD.MOV.U32 R28, RZ, RZ, R20 ;  /* 0x000000ffff1c7224 */ /* 0x000fc600078e0014 */
[----:B------:R-:W-:Y:S01]  /*3f4e0*/  STG.E.64 desc[UR4][R2.64+0xb00], R24 ;  /* 0x000b001802007986 */ /* 0x000fe2000c101b04 */
[----:B0-----:R-:W-:-:S03]  /*3f4f0*/  VIADD R18, R22, 0x34e ;  /* 0x0000034e16127836 */ /* 0x001fc60000000000 */
[----:B------:R0:W-:Y:S02]  /*3f500*/  STG.E.64 desc[UR4][R2.64+0xd00], R28 ;  /* 0x000d001c02007986 */ /* 0x0001e4000c101b04 */
[----:B------:R-:W-:-:S05]  /*3f510*/  LEA.HI R19, R18, -R21, RZ, 0x1a ;  /* 0x8000001512137211 */ /* 0x000fca00078fd0ff */
[--C-:B0-----:R-:W-:Y:S01]  /*3f520*/  IMAD R28, R19, 0x8, R0.reuse ;  /* 0x00000008131c7824 */ /* 0x101fe200078e0200 */
[-CC-:B--2---:R-:W-:Y:S02]  /*3f530*/  SHF.R.U64 R16, R10, R23.reuse, R11.reuse ;  /* 0x000000170a107219 */ /* 0x184fe4000000120b */
[----:B------:R-:W-:Y:S02]  /*3f540*/  SHF.R.U32.HI R10, RZ, R23, R11 ;  /* 0x00000017ff0a7219 */ /* 0x000fe4000001160b */
[----:B------:R-:W-:Y:S02]  /*3f550*/  LEA.HI R23, R4, -R21, RZ, 0x1a ;  /* 0x8000001504177211 */ /* 0x000fe400078fd0ff */
[CC--:B---3--:R-:W-:Y:S02]  /*3f560*/  SHF.L.U32 R11, R14.reuse, R31.reuse, RZ ;  /* 0x0000001f0e0b7219 */ /* 0x0c8fe400000006ff */
[----:B------:R-:W-:Y:S01]  /*3f570*/  SHF.L.U64.HI R15, R14, R31, R15 ;  /* 0x0000001f0e0f7219 */ /* 0x000fe2000001020f */
[----:B------:R-:W-:Y:S01]  /*3f580*/  IMAD R23, R23, 0x8, R0 ;  /* 0x0000000817177824 */ /* 0x000fe200078e0200 */
[----:B------:R-:W-:-:S02]  /*3f590*/  LOP3.LUT R14, R11, R16, RZ, 0xfc, !PT ;  /* 0x000000100b0e7212 */ /* 0x000fc400078efcff */
[C---:B----4-:R-:W-:Y:S01]  /*3f5a0*/  @P0 SHF.L.U64.HI R7, R6.reuse, 0x1, R7 ;  /* 0x0000000106070819 */ /* 0x050fe20000010207 */
[----:B------:R-:W-:Y:S01]  /*3f5b0*/  @P0 IMAD.SHL.U32 R6, R6, 0x2, RZ ;  /* 0x0000000206060824 */ /* 0x000fe200078e00ff */
[-CC-:B------:R-:W-:Y:S01]  /*3f5c0*/  SHF.R.U64 R16, R12, R17.reuse, R13.reuse ;  /* 0x000000110c107219 */ /* 0x180fe2000000120d */
[----:B------:R-:W2:Y:S01]  /*3f5d0*/  LDL.64 R24, [R23+0x8] ;  /* 0x0000080017187983 */ /* 0x000ea20000100a00 */
[----:B------:R-:W-:Y:S02]  /*3f5e0*/  SHF.R.U32.HI R20, RZ, R17, R13 ;  /* 0x00000011ff147219 */ /* 0x000fe4000001160d */
[----:B------:R-:W-:Y:S01]  /*3f5f0*/  @P0 LOP3.LUT R17, R17, 0x3f, RZ, 0x3c, !PT ;  /* 0x0000003f11110812 */ /* 0x000fe200078e3cff */
[----:B------:R-:W3:Y:S03]  /*3f600*/  LDL.64 R12, [R23] ;  /* 0x00000000170c7983 */ /* 0x000ee60000100a00 */
[----:B------:R-:W-:-:S02]  /*3f610*/  @P0 SHF.L.U64.HI R7, R6, R17, R7 ;  /* 0x0000001106070219 */ /* 0x000fc40000010207 */
[----:B------:R-:W-:Y:S02]  /*3f620*/  @P0 SHF.L.U32 R17, R6, R17, RZ ;  /* 0x0000001106110219 */ /* 0x000fe400000006ff */
[----:B------:R-:W-:Y:S02]  /*3f630*/  @P0 LOP3.LUT R20, R7, R20, RZ, 0xfc, !PT ;  /* 0x0000001407140212 */ /* 0x000fe400078efcff */
[----:B------:R-:W4:Y:S01]  /*3f640*/  LDL.64 R6, [R28] ;  /* 0x000000001c067983 */ /* 0x000f220000100a00 */
[----:B------:R-:W-:-:S04]  /*3f650*/  LOP3.LUT R11, R18, 0x2e, RZ, 0xc0, !PT ;  /* 0x0000002e120b7812 */ /* 0x000fc800078ec0ff */
[----:B------:R-:W-:Y:S02]  /*3f660*/  ISETP.GE.U32.AND P2, PT, R11, 0x12, PT ;  /* 0x000000120b00780c */ /* 0x000fe40003f46070 */
[----:B------:R-:W-:Y:S02]  /*3f670*/  LOP3.LUT R15, R10, 0x7fff, R15, 0xf8, !PT ;  /* 0x00007fff0a0f7812 */ /* 0x000fe400078ef80f */
[----:B------:R-:W-:-:S09]  /*3f680*/  @P1 LOP3.LUT R31, R5, 0x3f, RZ, 0x3c, !PT ;  /* 0x0000003f051f1812 */ /* 0x000fd200078e3cff */
[----:B------:R0:W4:Y:S01]  /*3f690*/  @P2 LDL.64 R18, [R28+0x8] ;  /* 0x000008001c122983 */ /* 0x0001220000100a00 */
[----:B------:R-:W-:Y:S01]  /*3f6a0*/  @P1 SHF.L.U64.HI R29, R8, 0x1, R9 ;  /* 0x00000001081d1819 */ /* 0x000fe20000010209 */
[----:B------:R-:W-:Y:S02]  /*3f6b0*/  VIADD R9, R22, 0x37d ;  /* 0x0000037d16097836 */ /* 0x000fe40000000000 */
[----:B------:R-:W-:Y:S01]  /*3f6c0*/  @P1 IMAD.SHL.U32 R8, R8, 0x2, RZ ;  /* 0x0000000208081824 */ /* 0x000fe200078e00ff */
[-CC-:B------:R-:W-:Y:S02]  /*3f6d0*/  SHF.R.U64 R10, R26, R5.reuse, R27.reuse ;  /* 0x000000051a0a7219 */ /* 0x180fe4000000121b */
[----:B------:R-:W-:Y:S02]  /*3f6e0*/  SHF.R.U32.HI R26, RZ, R5, R27 ;  /* 0x00000005ff1a7219 */ /* 0x000fe4000001161b */
[----:B------:R-:W-:Y:S02]  /*3f6f0*/  LEA.HI R27, R9, -R21, RZ, 0x1a ;  /* 0x80000015091b7211 */ /* 0x000fe400078fd0ff */
[----:B------:R-:W-:-:S02]  /*3f700*/  @P0 LOP3.LUT R16, R17, R16, RZ, 0xfc, !PT ;  /* 0x0000001011100212 */ /* 0x000fc400078efcff */
[-C--:B------:R-:W-:Y:S01]  /*3f710*/  @P1 SHF.L.U64.HI R29, R8, R31.reuse, R29 ;  /* 0x0000001f081d1219 */ /* 0x080fe2000001021d */
[----:B0-----:R-:W-:Y:S01]  /*3f720*/  IMAD R28, R27, 0x8, R0 ;  /* 0x000000081b1c7824 */ /* 0x001fe200078e0200 */
[----:B------:R-:W-:Y:S02]  /*3f730*/  LOP3.LUT R17, R20, 0x7fff, RZ, 0xc0, !PT ;  /* 0x00007fff14117812 */ /* 0x000fe400078ec0ff */
[----:B------:R-:W-:Y:S01]  /*3f740*/  @P1 SHF.L.U32 R31, R8, R31, RZ ;  /* 0x0000001f081f1219 */ /* 0x000fe200000006ff */
[----:B------:R-:W-:Y:S02]  /*3f750*/  VIADD R8, R22, 0x3ac ;  /* 0x000003ac16087836 */ /* 0x000fe40000000000 */
[----:B------:R0:W-:Y:S01]  /*3f760*/  STG.E.64 desc[UR4][R2.64+0xf00], R16 ;  /* 0x000f001002007986 */ /* 0x0001e2000c101b04 */
[----:B------:R-:W-:Y:S02]  /*3f770*/  LOP3.LUT R5, R4, 0x3f, RZ, 0xc0, !PT ;  /* 0x0000003f04057812 */ /* 0x000fe400078ec0ff */
[----:B------:R-:W-:-:S02]  /*3f780*/  LEA.HI R27, R8, -R21, RZ, 0x1a ;  /* 0x80000015081b7211 */ /* 0x000fc400078fd0ff */
[----:B------:R-:W-:Y:S01]  /*3f790*/  LOP3.LUT R8, R8, 0x2c, RZ, 0xc0, !PT ;  /* 0x0000002c08087812 */ /* 0x000fe200078ec0ff */
[----:B------:R1:W-:Y:S03]  /*3f7a0*/  STG.E.64 desc[UR4][R2.64+0xe00], R14 ;  /* 0x000e000e02007986 */ /* 0x0003e6000c101b04 */
[----:B------:R-:W-:Y:S01]  /*3f7b0*/  ISETP.GE.U32.AND P0, PT, R8, 0x12, PT ;  /* 0x000000120800780c */ /* 0x000fe20003f06070 */
[----:B0-----:R-:W4:Y:S01]  /*3f7c0*/  LDL.64 R16, [R28] ;  /* 0x000000001c107983 */ /* 0x001f220000100a00 */
[----:B-1----:R-:W-:Y:S01]  /*3f7d0*/  IADD3 R15, PT, PT, -R5, 0x40, RZ ;  /* 0x00000040050f7810 */ /* 0x002fe20007ffe1ff */
[----:B------:R-:W-:Y:S01]  /*3f7e0*/  IMAD R27, R27, 0x8, R0 ;  /* 0x000000081b1b7824 */ /* 0x000fe200078e0200 */
[-CC-:B---3--:R-:W-:Y:S02]  /*3f7f0*/  SHF.R.U64 R23, R12, R5.reuse, R13.reuse ;  /* 0x000000050c177219 */ /* 0x188fe4000000120d */
[----:B------:R-:W-:-:S02]  /*3f800*/  SHF.R.U32.HI R20, RZ, R5, R13 ;  /* 0x00000005ff147219 */ /* 0x000fc4000001160d */
[CC--:B--2---:R-:W-:Y:S01]  /*3f810*/  SHF.L.U64.HI R5, R24.reuse, R15.reuse, R25 ;  /* 0x0000000f18057219 */ /* 0x0c4fe20000010219 */
[----:B------:R-:W2:Y:S01]  /*3f820*/  LDL.64 R12, [R27] ;  /* 0x000000001b0c7983 */ /* 0x000ea20000100a00 */
[----:B------:R-:W-:-:S03]  /*3f830*/  SHF.L.U32 R24, R24, R15, RZ ;  /* 0x0000000f18187219 */ /* 0x000fc600000006ff */
[----:B------:R0:W3:Y:S01]  /*3f840*/  LDL.64 R14, [R28+0x8] ;  /* 0x000008001c0e7983 */ /* 0x0000e20000100a00 */
[-CC-:B----4-:R-:W-:Y:S02]  /*3f850*/  SHF.R.U64 R4, R6, R11.reuse, R7.reuse ;  /* 0x0000000b06047219 */ /* 0x190fe40000001207 */
[----:B------:R-:W-:Y:S02]  /*3f860*/  SHF.R.U32.HI R25, RZ, R11, R7 ;  /* 0x0000000bff197219 */ /* 0x000fe40000011607 */
[----:B------:R-:W4:Y:S01]  /*3f870*/  @P0 LDL.64 R6, [R27+0x8] ;  /* 0x000008001b060983 */ /* 0x000f220000100a00 */
[----:B------:R-:W-:Y:S02]  /*3f880*/  @P1 LOP3.LUT R26, R29, R26, RZ, 0xfc, !PT ;  /* 0x0000001a1d1a1212 */ /* 0x000fe400078efcff */
[----:B------:R-:W-:Y:S02]  /*3f890*/  @P1 LOP3.LUT R10, R31, R10, RZ, 0xfc, !PT ;  /* 0x0000000a1f0a1212 */ /* 0x000fe400078efcff */
[C---:B------:R-:W-:Y:S01]  /*3f8a0*/  @P2 SHF.L.U64.HI R19, R18.reuse, 0x1, R19 ;  /* 0x0000000112132819 */ /* 0x040fe20000010213 */
[----:B------:R-:W-:Y:S01]  /*3f8b0*/  @P2 IMAD.SHL.U32 R29, R18, 0x2, RZ ;  /* 0x00000002121d2824 */ /* 0x000fe200078e00ff */
[----:B------:R-:W-:-:S04]  /*3f8c0*/  @P2 LOP3.LUT R18, R11, 0x3f, RZ, 0x3c, !PT ;  /* 0x0000003f0b122812 */ /* 0x000fc800078e3cff */
[CC--:B0-----:R-:W-:Y:S02]  /*3f8d0*/  @P2 SHF.L.U64.HI R28, R29.reuse, R18.reuse, R19 ;  /* 0x000000121d1c2219 */ /* 0x0c1fe40000010213 */
[----:B------:R-:W-:Y:S02]  /*3f8e0*/  @P2 SHF.L.U32 R29, R29, R18, RZ ;  /* 0x000000121d1d2219 */ /* 0x000fe400000006ff */
[----:B------:R-:W-:Y:S02]  /*3f8f0*/  @P2 LOP3.LUT R25, R28, R25, RZ, 0xfc, !PT ;  /* 0x000000191c192212 */ /* 0x000fe400078efcff */
[----:B------:R-:W-:Y:S02]  /*3f900*/  LOP3.LUT R11, R26, 0x7fff, RZ, 0xc0, !PT ;  /* 0x00007fff1a0b7812 */ /* 0x000fe400078ec0ff */
[----:B------:R-:W-:Y:S02]  /*3f910*/  LOP3.LUT R19, R20, 0x7fff, R5, 0xf8, !PT ;  /* 0x00007fff14137812 */ /* 0x000fe400078ef805 */
[----:B------:R-:W-:Y:S01]  /*3f920*/  @P2 LOP3.LUT R4, R29, R4, RZ, 0xfc, !PT ;  /* 0x000000041d042212 */ /* 0x000fe200078efcff */
[----:B------:R0:W-:Y:S01]  /*3f930*/  STG.E.64 desc[UR4][R2.64+0x1000], R10 ;  /* 0x0010000a02007986 */ /* 0x0001e2000c101b04 */
[----:B------:R-:W-:-:S02]  /*3f940*/  LOP3.LUT R5, R25, 0x7fff, RZ, 0xc0, !PT ;  /* 0x00007fff19057812 */ /* 0x000fc400078ec0ff */
[----:B------:R-:W-:Y:S02]  /*3f950*/  LOP3.LUT R9, R9, 0x3d, RZ, 0xc0, !PT ;  /* 0x0000003d09097812 */ /* 0x000fe400078ec0ff */
[----:B------:R-:W-:Y:S01]  /*3f960*/  LOP3.LUT R18, R24, R23, RZ, 0xfc, !PT ;  /* 0x0000001718127212 */ /* 0x000fe200078efcff */
[----:B------:R1:W-:Y:S01]  /*3f970*/  STG.E.64 desc[UR4][R2.64+0x1200], R4 ;  /* 0x0012000402007986 */ /* 0x0003e2000c101b04 */
[----:B------:R-:W-:Y:S01]  /*3f980*/  IADD3 R23, PT, PT, -R9, 0x40, RZ ;  /* 0x0000004009177810 */ /* 0x000fe20007ffe1ff */
[----:B0-----:R-:W-:Y:S01]  /*3f990*/  VIADD R10, R22, 0x3db ;  /* 0x000003db160a7836 */ /* 0x001fe20000000000 */
[-CC-:B------:R-:W-:Y:S01]  /*3f9a0*/  SHF.R.U64 R25, R16, R9.reuse, R17.reuse ;  /* 0x0000000910197219 */ /* 0x180fe20000001211 */
[----:B------:R-:W-:Y:S01]  /*3f9b0*/  VIADD R16, R22, 0x40a ;  /* 0x0000040a16107836 */ /* 0x000fe20000000000 */
[----:B-1----:R-:W-:Y:S02]  /*3f9c0*/  SHF.R.U32.HI R5, RZ, R9, R17 ;  /* 0x00000009ff057219 */ /* 0x002fe40000011611 */
[----:B------:R-:W-:-:S02]  /*3f9d0*/  LEA.HI R9, R10, -R21, RZ, 0x1a ;  /* 0x800000150a097211 */ /* 0x000fc400078fd0ff */
[----:B------:R-:W-:-:S03]  /*3f9e0*/  LOP3.LUT R11, R16, 0x2a, RZ, 0xc0, !PT ;  /* 0x0000002a100b7812 */ /* 0x000fc600078ec0ff */
[--C-:B------:R-:W-:Y:S01]  /*3f9f0*/  IMAD R28, R9, 0x8, R0.reuse ;  /* 0x00000008091c7824 */ /* 0x100fe200078e0200 */
[----:B------:R-:W-:Y:S01]  /*3fa00*/  ISETP.GE.U32.AND P1, PT, R11, 0x12, PT ;  /* 0x000000120b00780c */ /* 0x000fe20003f26070 */
[----:B------:R0:W-:Y:S01]  /*3fa10*/  STG.E.64 desc[UR4][R2.64+0x1100], R18 ;  /* 0x0011001202007986 */ /* 0x0001e2000c101b04 */
[----:B------:R-:W-:Y:S01]  /*3fa20*/  LEA.HI R9, R16, -R21, RZ, 0x1a ;  /* 0x8000001510097211 */ /* 0x000fe200078fd0ff */
[----:B------:R-:W-:Y:S02]  /*3fa30*/  VIADD R16, R22, 0x439 ;  /* 0x0000043916107836 */ /* 0x000fe40000000000 */
[----:B0-----:R-:W4:Y:S01]  /*3fa40*/  LDL.64 R18, [R28+0x8] ;  /* 0x000008001c127983 */ /* 0x001f220000100a00 */
[CC--:B---3--:R-:W-:Y:S02]  /*3fa50*/  SHF.L.U32 R20, R14.reuse, R23.reuse, RZ ;  /* 0x000000170e147219 */ /* 0x0c8fe400000006ff */
[----:B------:R-:W-:Y:S02]  /*3fa60*/  SHF.L.U64.HI R17, R14, R23, R15 ;  /* 0x000000170e117219 */ /* 0x000fe4000001020f */
[----:B------:R-:W-:Y:S01]  /*3fa70*/  LOP3.LUT R4, R20, R25, RZ, 0xfc, !PT ;  /* 0x0000001914047212 */ /* 0x000fe200078efcff */
[----:B------:R-:W-:Y:S01]  /*3fa80*/  IMAD R20, R9, 0x8, R0 ;  /* 0x0000000809147824 */ /* 0x000fe200078e0200 */
[----:B------:R-:W3:Y:S01]  /*3fa90*/  LDL.64 R24, [R28] ;  /* 0x000000001c187983 */ /* 0x000ee20000100a00 */
[-CC-:B--2---:R-:W-:Y:S01]  /*3faa0*/  SHF.R.U64 R26, R12, R8.reuse, R13.reuse ;  /* 0x000000080c1a7219 */ /* 0x184fe2000000120d */
[C---:B----4-:R-:W-:Y:S01]  /*3fab0*/  @P0 IMAD.SHL.U32 R9, R6.reuse, 0x2, RZ ;  /* 0x0000000206090824 */ /* 0x050fe200078e00ff */
[----:B------:R-:W-:Y:S01]  /*3fac0*/  SHF.R.U32.HI R27, RZ, R8, R13 ;  /* 0x00000008ff1b7219 */ /* 0x000fe2000001160d */
[----:B------:R-:W2:Y:S01]  /*3fad0*/  LDL.64 R14, [R20] ;  /* 0x00000000140e7983 */ /* 0x000ea20000100a00 */
[----:B------:R-:W-:-:S02]  /*3fae0*/  @P0 SHF.L.U64.HI R12, R6, 0x1, R7 ;  /* 0x00000001060c0819 */ /* 0x000fc40000010207 */
[----:B------:R-:W-:Y:S01]  /*3faf0*/  LEA.HI R23, R16, -R21, RZ, 0x1a ;  /* 0x8000001510177211 */ /* 0x000fe200078fd0ff */
[----:B------:R0:W4:Y:S01]  /*3fb00*/  @P1 LDL.64 R6, [R20+0x8] ;  /* 0x0000080014061983 */ /* 0x0001220000100a00 */
[----:B------:R-:W-:-:S03]  /*3fb10*/  @P0 LOP3.LUT R8, R8, 0x3f, RZ, 0x3c, !PT ;  /* 0x0000003f08080812 */ /* 0x000fc600078e3cff */
[----:B------:R-:W-:Y:S01]  /*3fb20*/  IMAD R23, R23, 0x8, R0 ;  /* 0x0000000817177824 */ /* 0x000fe200078e0200 */
[CC--:B------:R-:W-:Y:S02]  /*3fb30*/  @P0 SHF.L.U64.HI R12, R9.reuse, R8.reuse, R12 ;  /* 0x00000008090c0219 */ /* 0x0c0fe4000001020c */
[----:B------:R-:W-:Y:S02]  /*3fb40*/  @P0 SHF.L.U32 R29, R9, R8, RZ ;  /* 0x00000008091d0219 */ /* 0x000fe400000006ff */
[----:B------:R-:W-:Y:S01]  /*3fb50*/  @P0 LOP3.LUT R27, R12, R27, RZ, 0xfc, !PT ;  /* 0x0000001b0c1b0212 */ /* 0x000fe200078efcff */
[----:B------:R-:W4:Y:S04]  /*3fb60*/  LDL.64 R8, [R23+0x8] ;  /* 0x0000080017087983 */ /* 0x000f280000100a00 */
[----:B------:R1:W4:Y:S01]  /*3fb70*/  LDL.64 R12, [R23] ;  /* 0x00000000170c7983 */ /* 0x0003220000100a00 */
[----:B0-----:R-:W-:Y:S01]  /*3fb80*/  VIADD R20, R22, 0x468 ;  /* 0x0000046816147836 */ /* 0x001fe20000000000 */
[----:B------:R-:W-:-:S02]  /*3fb90*/  LOP3.LUT R5, R5, 0x7fff, R17, 0xf8, !PT ;  /* 0x00007fff05057812 */ /* 0x000fc400078ef811 */
[----:B------:R-:W-:Y:S02]  /*3fba0*/  LOP3.LUT R17, R10, 0x3b, RZ, 0xc0, !PT ;  /* 0x0000003b0a117812 */ /* 0x000fe400078ec0ff */
[----:B------:R-:W-:Y:S02]  /*3fbb0*/  @P0 LOP3.LUT R26, R29, R26, RZ, 0xfc, !PT ;  /* 0x0000001a1d1a0212 */ /* 0x000fe400078efcff */
[----:B-1----:R-:W-:Y:S02]  /*3fbc0*/  LOP3.LUT R23, R20, 0x28, RZ, 0xc0, !PT ;  /* 0x0000002814177812 */ /* 0x002fe400078ec0ff */
[----:B------:R-:W-:Y:S02]  /*3fbd0*/  IADD3 R29, PT, PT, -R17, 0x40, RZ ;  /* 0x00000040111d7810 */ /* 0x000fe40007ffe1ff */
[----:B------:R-:W-:Y:S01]  /*3fbe0*/  ISETP.GE.U32.AND P0, PT, R23, 0x12, PT ;  /* 0x000000121700780c */ /* 0x000fe20003f06070 */
[----:B------:R0:W-:Y:S01]  /*3fbf0*/  STG.E.64 desc[UR4][R2.64+0x1300], R4 ;  /* 0x0013000402007986 */ /* 0x0001e2000c101b04 */
[----:B------:R-:W-:-:S05]  /*3fc00*/  LOP3.LUT R27, R27, 0x7fff, RZ, 0xc0, !PT ;  /* 0x00007fff1b1b7812 */ /* 0x000fca00078ec0ff */
[----:B------:R2:W-:Y:S01]  /*3fc10*/  STG.E.64 desc[UR4][R2.64+0x1400], R26 ;  /* 0x0014001a02007986 */ /* 0x0005e2000c101b04 */
[----:B------:R-:W-:Y:S02]  /*3fc20*/  SHF.L.U64.HI R10, R18, R29, R19 ;  /* 0x0000001d120a7219 */ /* 0x000fe40000010213 */
[----:B------:R-:W-:-:S05]  /*3fc30*/  LEA.HI R19, R20, -R21, RZ, 0x1a ;  /* 0x8000001514137211 */ /* 0x000fca00078fd0ff */
[----:B------:R-:W-:Y:S02]  /*3fc40*/  IMAD R28, R19, 0x8, R0 ;  /* 0x00000008131c7824 */ /* 0x000fe400078e0200 */
[----:B------:R-:W-:Y:S01]  /*3fc50*/  VIADD R20, R22, 0x497 ;  /* 0x0000049716147836 */ /* 0x000fe20000000000 */
[-CC-:B---3--:R-:W-:Y:S02]  /*3fc60*/  SHF.R.U64 R24, R24, R17.reuse, R25.reuse ;  /* 0x0000001118187219 */ /* 0x188fe40000001219 */
[----:B0-----:R-:W-:Y:S02]  /*3fc70*/  SHF.R.U32.HI R5, RZ, R17, R25 ;  /* 0x00000011ff057219 */ /* 0x001fe40000011619 */
[----:B------:R-:W-:Y:S02]  /*3fc80*/  SHF.L.U32 R17, R18, R29, RZ ;  /* 0x0000001d12117219 */ /* 0x000fe400000006ff */
[----:B--2---:R-:W-:Y:S02]  /*3fc90*/  SHF.R.U64 R26, R14, R11, R15 ;  /* 0x0000000b0e1a7219 */ /* 0x004fe4000000120f */
[----:B------:R-:W-:-:S02]  /*3fca0*/  LOP3.LUT R4, R17, R24, RZ, 0xfc, !PT ;  /* 0x0000001811047212 */ /* 0x000fc400078efcff */
[----:B------:R-:W-:Y:S01]  /*3fcb0*/  SHF.R.U32.HI R27, RZ, R11, R15 ;  /* 0x0000000bff1b7219 */ /* 0x000fe2000001160f */
[----:B----4-:R-:W-:Y:S01]  /*3fcc0*/  @P1 IMAD.SHL.U32 R15, R6, 0x2, RZ ;  /* 0x00000002060f1824 */ /* 0x010fe200078e00ff */
[----:B------:R-:W-:Y:S01]  /*3fcd0*/  LOP3.LUT R17, R16, 0x39, RZ, 0xc0, !PT ;  /* 0x0000003910117812 */ /* 0x000fe200078ec0ff */
[----:B------:R-:W2:Y:S01]  /*3fce0*/  LDL.64 R24, [R28] ;  /* 0x000000001c187983 */ /* 0x000ea20000100a00 */
[----:B------:R-:W-:-:S03]  /*3fcf0*/  @P1 SHF.L.U64.HI R14, R6, 0x1, R7 ;  /* 0x00000001060e1819 */ /* 0x000fc60000010207 */
[----:B------:R0:W3:Y:S01]  /*3fd00*/  @P0 LDL.64 R6, [R28+0x8] ;  /* 0x000008001c060983 */ /* 0x0000e20000100a00 */
[----:B------:R-:W-:Y:S01]  /*3fd10*/  IADD3 R19, PT, PT, -R17, 0x40, RZ ;  /* 0x0000004011137810 */ /* 0x000fe20007ffe1ff */
[----:B------:R-:W-:Y:S01]  /*3fd20*/  VIADD R16, R22, 0x4c6 ;  /* 0x000004c616107836 */ /* 0x000fe20000000000 */
[----:B------:R-:W-:Y:S02]  /*3fd30*/  LEA.HI R29, R20, -R21, RZ, 0x1a ;  /* 0x80000015141d7211 */ /* 0x000fe400078fd0ff */
[-CC-:B------:R-:W-:Y:S02]  /*3fd40*/  SHF.R.U64 R18, R12, R17.reuse, R13.reuse ;  /* 0x000000110c127219 */ /* 0x180fe4000000120d */
[----:B------:R-:W-:Y:S02]  /*3fd50*/  SHF.R.U32.HI R12, RZ, R17, R13 ;  /* 0x00000011ff0c7219 */ /* 0x000fe4000001160d */
[CC--:B------:R-:W-:Y:S02]  /*3fd60*/  SHF.L.U64.HI R13, R8.reuse, R19.reuse, R9 ;  /* 0x00000013080d7219 */ /* 0x0c0fe40000010209 */
[----:B------:R-:W-:Y:S01]  /*3fd70*/  SHF.L.U32 R19, R8, R19, RZ ;  /* 0x0000001308137219 */ /* 0x000fe200000006ff */
[----:B------:R-:W-:Y:S01]  /*3fd80*/  IMAD R29, R29, 0x8, R0 ;  /* 0x000000081d1d7824 */ /* 0x000fe200078e0200 */
[----:B------:R-:W-:-:S02]  /*3fd90*/  @P1 LOP3.LUT R8, R11, 0x3f, RZ, 0x3c, !PT ;  /* 0x0000003f0b081812 */ /* 0x000fc400078e3cff */
[C---:B------:R-:W-:Y:S02]  /*3fda0*/  LOP3.LUT R17, R16.reuse, 0x26, RZ, 0xc0, !PT ;  /* 0x0000002610117812 */ /* 0x040fe400078ec0ff */
[CC--:B------:R-:W-:Y:S02]  /*3fdb0*/  @P1 SHF.L.U64.HI R14, R15.reuse, R8.reuse, R14 ;  /* 0x000000080f0e1219 */ /* 0x0c0fe4000001020e */
[----:B------:R-:W-:Y:S02]  /*3fdc0*/  @P1 SHF.L.U32 R15, R15, R8, RZ ;  /* 0x000000080f0f1219 */ /* 0x000fe400000006ff */
[----:B------:R-:W-:Y:S01]  /*3fdd0*/  ISETP.GE.U32.AND P2, PT, R17, 0x12, PT ;  /* 0x000000121100780c */ /* 0x000fe20003f46070 */
[----:B------:R-:W4:Y:S01]  /*3fde0*/  LDL.64 R8, [R29] ;  /* 0x000000001d087983 */ /* 0x000f220000100a00 */
[----:B------:R-:W-:Y:S02]  /*3fdf0*/  LEA.HI R11, R16, -R21, RZ, 0x1a ;  /* 0x80000015100b7211 */ /* 0x000fe400078fd0ff */
[----:B------:R-:W-:-:S03]  /*3fe00*/  LOP3.LUT R5, R5, 0x7fff, R10, 0xf8, !PT ;  /* 0x00007fff05057812 */ /* 0x000fc600078ef80a */
[----:B0-----:R-:W-:Y:S02]  /*3fe10*/  IMAD R28, R11, 0x8, R0 ;  /* 0x000000080b1c7824 */ /* 0x001fe400078e0200 */
[----:B------:R0:W4:Y:S01]  /*3fe20*/  LDL.64 R10, [R29+0x8] ;  /* 0x000008001d0a7983 */ /* 0x0001220000100a00 */
[----:B------:R-:W-:Y:S02]  /*3fe30*/  LOP3.LUT R18, R19, R18, RZ, 0xfc, !PT ;  /* 0x0000001213127212 */ /* 0x000fe400078efcff */
[----:B------:R-:W-:Y:S02]  /*3fe40*/  LOP3.LUT R19, R12, 0x7fff, R13, 0xf8, !PT ;  /* 0x00007fff0c137812 */ /* 0x000fe400078ef80d */
[----:B------:R-:W-:Y:S01]  /*3fe50*/  @P1 LOP3.LUT R26, R15, R26, RZ, 0xfc, !PT ;  /* 0x0000001a0f1a1212 */ /* 0x000fe200078efcff */
[----:B------:R-:W4:Y:S01]  /*3fe60*/  LDL.64 R12, [R28] ;  /* 0x000000001c0c7983 */ /* 0x000f220000100a00 */
[----:B------:R-:W-:-:S03]  /*3fe70*/  @P1 LOP3.LUT R27, R14, R27, RZ, 0xfc, !PT ;  /* 0x0000001b0e1b1212 */ /* 0x000fc600078efcff */
[----:B------:R-:W4:Y:S04]  /*3fe80*/  @P2 LDL.64 R14, [R28+0x8] ;  /* 0x000008001c0e2983 */ /* 0x000f280000100a00 */
[----:B------:R1:W-:Y:S01]  /*3fe90*/  STG.E.64 desc[UR4][R2.64+0x1500], R4 ;  /* 0x0015000402007986 */ /* 0x0003e2000c101b04 */
[----:B0-----:R-:W-:Y:S02]  /*3fea0*/  @P0 LOP3.LUT R29, R23, 0x3f, RZ, 0x3c, !PT ;  /* 0x0000003f171d0812 */ /* 0x001fe400078e3cff */
[----:B------:R-:W-:Y:S01]  /*3feb0*/  LOP3.LUT R27, R27, 0x7fff, RZ, 0xc0, !PT ;  /* 0x00007fff1b1b7812 */ /* 0x000fe200078ec0ff */
[----:B------:R-:W-:Y:S01]  /*3fec0*/  STG.E.64 desc[UR4][R2.64+0x1700], R18 ;  /* 0x0017001202007986 */ /* 0x000fe2000c101b04 */
[----:B-1----:R-:W-:-:S05]  /*3fed0*/  VIADD R4, R22, 0x524 ;  /* 0x0000052416047836 */ /* 0x002fca0000000000 */
[C---:B------:R-:W-:Y:S01]  /*3fee0*/  LOP3.LUT R5, R4.reuse, 0x24, RZ, 0xc0, !PT ;  /* 0x0000002404057812 */ /* 0x040fe200078ec0ff */
[----:B------:R0:W-:Y:S03]  /*3fef0*/  STG.E.64 desc[UR4][R2.64+0x1600], R26 ;  /* 0x0016001a02007986 */ /* 0x0001e6000c101b04 */
[----:B------:R-:W-:Y:S02]  /*3ff00*/  ISETP.GE.U32.AND P1, PT, R5, 0x12, PT ;  /* 0x000000120500780c */ /* 0x000fe40003f26070 */
[----:B0-----:R-:W-:-:S05]  /*3ff10*/  LEA.HI R27, R4, -R21, RZ, 0x1a ;  /* 0x80000015041b7211 */ /* 0x001fca00078fd0ff */
[----:B------:R-:W-:Y:S01]  /*3ff20*/  IMAD R26, R27, 0x8, R0 ;  /* 0x000000081b1a7824 */ /* 0x000fe200078e0200 */
[-C--:B--2---:R-:W-:Y:S02]  /*3ff30*/  SHF.R.U64 R16, R24, R23.reuse, R25 ;  /* 0x0000001718107219 */ /* 0x084fe40000001219 */
[C---:B---3--:R-:W-:Y:S01]  /*3ff40*/  @P0 SHF.L.U64.HI R7, R6.reuse, 0x1, R7 ;  /* 0x0000000106070819 */ /* 0x048fe20000010207 */
[----:B------:R-:W-:Y:S02]  /*3ff50*/  @P0 IMAD.SHL.U32 R30, R6, 0x2, RZ ;  /* 0x00000002061e0824 */ /* 0x000fe400078e00ff */
[----:B------:R-:W-:Y:S01]  /*3ff60*/  VIADD R6, R22, 0x4f5 ;  /* 0x000004f516067836 */ /* 0x000fe20000000000 */
[----:B------:R-:W-:-:S04]  /*3ff70*/  SHF.R.U32.HI R24, RZ, R23, R25 ;  /* 0x00000017ff187219 */ /* 0x000fc80000011619 */
[----:B------:R-:W-:Y:S02]  /*3ff80*/  LEA.HI R25, R6, -R21, RZ, 0x1a ;  /* 0x8000001506197211 */ /* 0x000fe400078fd0ff */
[----:B------:R-:W-:-:S03]  /*3ff90*/  LOP3.LUT R23, R20, 0x37, RZ, 0xc0, !PT ;  /* 0x0000003714177812 */ /* 0x000fc600078ec0ff */
[----:B------:R-:W-:Y:S01]  /*3ffa0*/  IMAD R25, R25, 0x8, R0 ;  /* 0x0000000819197824 */ /* 0x000fe200078e0200 */
[----:B------:R-:W-:Y:S02]  /*3ffb0*/  @P0 SHF.L.U64.HI R7, R30, R29, R7 ;  /* 0x0000001d1e070219 */ /* 0x000fe40000010207 */
[-CC-:B----4-:R-:W-:Y:S02]  /*3ffc0*/  SHF.R.U64 R18, R8, R23.reuse, R9.reuse ;  /* 0x0000001708127219 */ /* 0x190fe40000001209 */
[----:B------:R-:W-:Y:S02]  /*3ffd0*/  SHF.R.U32.HI R19, RZ, R23, R9 ;  /* 0x00000017ff137219 */ /* 0x000fe40000011609 */
[----:B------:R-:W2:Y:S01]  /*3ffe0*/  LDL.64 R8, [R25] ;  /* 0x0000000019087983 */ /* 0x000ea20000100a00 */
[----:B------:R-:W-:Y:S02]  /*3fff0*/  IADD3 R23, PT, PT, -R23, 0x40, RZ ;  /* 0x0000004017177810 */ /* 0x000fe40007ffe1ff */
[----:B------:R-:W-:-:S02]  /*40000*/  @P0 LOP3.LUT R24, R7, R24, RZ, 0xfc, !PT ;  /* 0x0000001807180212 */ /* 0x000fc400078efcff */
[CC--:B------:R-:W-:Y:S02]  /*40010*/  SHF.L.U64.HI R7, R10.reuse, R23.reuse, R11 ;  /* 0x000000170a077219 */ /* 0x0c0fe4000001020b */
[----:B------:R-:W-:Y:S02]  /*40020*/  SHF.L.U32 R20, R10, R23, RZ ;  /* 0x000000170a147219 */ /* 0x000fe400000006ff */
[----:B------:R-:W-:Y:S01]  /*40030*/  @P0 SHF.L.U32 R29, R30, R29, RZ ;  /* 0x0000001d1e1d0219 */ /* 0x000fe200000006ff */
[----:B------:R0:W3:Y:S01]  /*40040*/  LDL.64 R10, [R25+0x8] ;  /* 0x00000800190a7983 */ /* 0x0000e20000100a00 */
[-CC-:B------:R-:W-:Y:S02]  /*40050*/  SHF.R.U64 R4, R12, R17.reuse, R13.reuse ;  /* 0x000000110c047219 */ /* 0x180fe4000000120d */
[----:B------:R-:W-:Y:S01]  /*40060*/  @P0 LOP3.LUT R16, R29, R16, RZ, 0xfc, !PT ;  /* 0x000000101d100212 */ /* 0x000fe200078efcff */
[----:B------:R-:W-:Y:S01]  /*40070*/  @P2 IMAD.SHL.U32 R29, R14, 0x2, RZ ;  /* 0x000000020e1d2824 */ /* 0x000fe200078e00ff */
[----:B------:R-:W-:-:S02]  /*40080*/  SHF.R.U32.HI R23, RZ, R17, R13 ;  /* 0x00000011ff177219 */ /* 0x000fc4000001160d */
[----:B------:R-:W-:Y:S01]  /*40090*/  @P2 SHF.L.U64.HI R27, R14, 0x1, R15 ;  /* 0x000000010e1b2819 */ /* 0x000fe2000001020f */
[----:B------:R-:W4:Y:S04]  /*400a0*/  LDL.64 R12, [R26] ;  /* 0x000000001a0c7983 */ /* 0x000f280000100a00 */
[----:B------:R1:W4:Y:S01]  /*400b0*/  @P1 LDL.64 R14, [R26+0x8] ;  /* 0x000008001a0e1983 */ /* 0x0003220000100a00 */
[----:B------:R-:W-:-:S04]  /*400c0*/  @P2 LOP3.LUT R28, R17, 0x3f, RZ, 0x3c, !PT ;  /* 0x0000003f111c2812 */ /* 0x000fc800078e3cff */
[CC--:B------:R-:W-:Y:S02]  /*400d0*/  @P2 SHF.L.U64.HI R30, R29.reuse, R28.reuse, R27 ;  /* 0x0000001c1d1e2219 */ /* 0x0c0fe4000001021b */
[----:B------:R-:W-:Y:S02]  /*400e0*/  @P2 SHF.L.U32 R27, R29, R28, RZ ;  /* 0x0000001c1d1b2219 */ /* 0x000fe400000006ff */
[----:B------:R-:W-:Y:S01]  /*400f0*/  LOP3.LUT R18, R20, R18, RZ, 0xfc, !PT ;  /* 0x0000001214127212 */ /* 0x000fe200078efcff */
[----:B------:R-:W-:Y:S01]  /*40100*/  VIADD R20, R22, 0x582 ;  /* 0x0000058216147836 */ /* 0x000fe20000000000 */
[----:B------:R-:W-:Y:S02]  /*40110*/  @P2 LOP3.LUT R4, R27, R4, RZ, 0xfc, !PT ;  /* 0x000000041b042212 */ /* 0x000fe400078efcff */
[----:B------:R-:W-:Y:S02]  /*40120*/  LOP3.LUT R17, R24, 0x7fff, RZ, 0xc0, !PT ;  /* 0x00007fff18117812 */ /* 0x000fe400078ec0ff */
[----:B------:R-:W-:Y:S01]  /*40130*/  LOP3.LUT R19, R19, 0x7fff, R7, 0xf8, !PT ;  /* 0x00007fff13137812 */ /* 0x000fe200078ef807 */
[----:B------:R-:W-:Y:S01]  /*40140*/  IMAD.MOV.U32 R24, RZ, RZ, R4 ;  /* 0x000000ffff187224 */ /* 0x000fe200078e0004 */
[----:B------:R-:W-:Y:S01]  /*40150*/  @P2 LOP3.LUT R23, R30, R23, RZ, 0xfc, !PT ;  /* 0x000000171e172212 */ /* 0x000fe200078efcff */
[----:B------:R-:W-:Y:S01]  /*40160*/  VIADD R4, R22, 0x553 ;  /* 0x0000055316047836 */ /* 0x000fe20000000000 */
[----:B------:R-:W-:Y:S01]  /*40170*/  LOP3.LUT R7, R20, 0x22, RZ, 0xc0, !PT ;  /* 0x0000002214077812 */ /* 0x000fe200078ec0ff */
[----:B------:R-:W-:Y:S01]  /*40180*/  VIADD R22, R22, 0x5b1 ;  /* 0x000005b116167836 */ /* 0x000fe20000000000 */
[----:B0-----:R-:W-:-:S02]  /*40190*/  LOP3.LUT R25, R23, 0x7fff, RZ, 0xc0, !PT ;  /* 0x00007fff17197812 */ /* 0x001fc400078ec0ff */
[----:B------:R-:W-:Y:S02]  /*401a0*/  ISETP.GE.U32.AND P0, PT, R7, 0x12, PT ;  /* 0x000000120700780c */ /* 0x000fe40003f06070 */
[----:B------:R-:W-:Y:S02]  /*401b0*/  LOP3.LUT R23, R6, 0x35, RZ, 0xc0, !PT ;  /* 0x0000003506177812 */ /* 0x000fe400078ec0ff */
[-C--:B------:R-:W-:Y:S02]  /*401c0*/  LEA.HI R27, R4, -R21.reuse, RZ, 0x1a ;  /* 0x80000015041b7211 */ /* 0x080fe400078fd0ff */
[----:B------:R-:W-:Y:S02]  /*401d0*/  LOP3.LUT R6, R22, 0x31, RZ, 0xc0, !PT ;  /* 0x0000003116067812 */ /* 0x000fe400078ec0ff */
[-C--:B------:R-:W-:Y:S02]  /*401e0*/  LEA.HI R29, R20, -R21.reuse, RZ, 0x1a ;  /* 0x80000015141d7211 */ /* 0x080fe400078fd0ff */
[----:B------:R-:W-:Y:S01]  /*401f0*/  LEA.HI R21, R22, -R21, RZ, 0x1a ;  /* 0x8000001516157211 */ /* 0x000fe200078fd0ff */
[--C-:B------:R-:W-:Y:S01]  /*40200*/  IMAD R28, R27, 0x8, R0.reuse ;  /* 0x000000081b1c7824 */ /* 0x100fe200078e0200 */
[----:B------:R-:W-:Y:S01]  /*40210*/  ISETP.NE.AND P2, PT, R6, 0x11, PT ;  /* 0x000000110600780c */ /* 0x000fe20003f45270 */
[----:B------:R-:W-:Y:S01]  /*40220*/  IMAD R27, R29, 0x8, R0 ;  /* 0x000000081d1b7824 */ /* 0x000fe200078e0200 */
[----:B------:R0:W-:Y:S04]  /*40230*/  STG.E.64 desc[UR4][R2.64+0x1800], R16 ;  /* 0x0018001002007986 */ /* 0x0001e8000c101b04 */
[----:B------:R1:W-:Y:S04]  /*40240*/  STG.E.64 desc[UR4][R2.64+0x1a00], R24 ;  /* 0x001a001802007986 */ /* 0x0003e8000c101b04 */
[----:B0-----:R-:W4:Y:S04]  /*40250*/  LDL.64 R16, [R28] ;  /* 0x000000001c107983 */ /* 0x001f280000100a00 */
[----:B-1----:R-:W4:Y:S04]  /*40260*/  LDL.64 R24, [R27] ;  /* 0x000000001b187983 */ /* 0x002f280000100a00 */
[----:B------:R0:W-:Y:S04]  /*40270*/  STG.E.64 desc[UR4][R2.64+0x1900], R18 ;  /* 0x0019001202007986 */ /* 0x0001e8000c101b04 */
[----:B0-----:R-:W4:Y:S01]  /*40280*/  LDL.64 R18, [R28+0x8] ;  /* 0x000008001c127983 */ /* 0x001f220000100a00 */
[----:B--2---:R-:W-:-:S02]  /*40290*/  SHF.R.U64 R22, R8, R23, R9 ;  /* 0x0000001708167219 */ /* 0x004fc40000001209 */
[----:B------:R-:W-:Y:S02]  /*402a0*/  SHF.R.U32.HI R9, RZ, R23, R9 ;  /* 0x00000017ff097219 */ /* 0x000fe40000011609 */
[----:B------:R-:W-:-:S04]  /*402b0*/  IADD3 R23, PT, PT, -R23, 0x40, RZ ;  /* 0x0000004017177810 */ /* 0x000fc80007ffe1ff */
[CC--:B---3--:R-:W-:Y:S02]  /*402c0*/  SHF.L.U64.HI R8, R10.reuse, R23.reuse, R11 ;  /* 0x000000170a087219 */ /* 0x0c8fe4000001020b */
[----:B------:R-:W-:Y:S02]  /*402d0*/  SHF.L.U32 R23, R10, R23, RZ ;  /* 0x000000170a177219 */ /* 0x000fe400000006ff */
[----:B------:R0:W2:Y:S01]  /*402e0*/  @P0 LDL.64 R10, [R27+0x8] ;  /* 0x000008001b0a0983 */ /* 0x0000a20000100a00 */
[-CC-:B----4-:R-:W-:Y:S02]  /*402f0*/  SHF.R.U64 R20, R12, R5.reuse, R13.reuse ;  /* 0x000000050c147219 */ /* 0x190fe4000000120d */
        /* <DEDUP_REMOVED lines=9> */
[----:B------:R1:W4:Y:S01]  /*40390*/  @P2 LDL.64 R14, [R5] ;  /* 0x00000000050e2983 */ /* 0x0003220000100a00 */
[----:B------:R-:W-:Y:S02]  /*403a0*/  @P1 LOP3.LUT R26, R13, R26, RZ, 0xfc, !PT ;  /* 0x0000001a0d1a1212 */ /* 0x000fe400078efcff */
[----:B------:R-:W-:-:S02]  /*403b0*/  LOP3.LUT R13, R9, 0x7fff, R8, 0xf8, !PT ;  /* 0x00007fff090d7812 */ /* 0x000fc400078ef808 */
[----:B------:R-:W-:Y:S02]  /*403c0*/  LOP3.LUT R9, R4, 0x33, RZ, 0xc0, !PT ;  /* 0x0000003304097812 */ /* 0x000fe400078ec0ff */
[----:B------:R-:W-:Y:S02]  /*403d0*/  @P1 LOP3.LUT R20, R29, R20, RZ, 0xfc, !PT ;  /* 0x000000141d141212 */ /* 0x000fe400078efcff */
[----:B------:R-:W-:Y:S02]  /*403e0*/  IADD3 R29, PT, PT, -R9, 0x40, RZ ;  /* 0x00000040091d7810 */ /* 0x000fe40007ffe1ff */
[----:B------:R-:W-:Y:S01]  /*403f0*/  @P0 LOP3.LUT R8, R7, 0x3f, RZ, 0x3c, !PT ;  /* 0x0000003f07080812 */ /* 0x000fe200078e3cff */
[----:B------:R2:W-:Y:S01]  /*40400*/  STG.E.64 desc[UR4][R2.64+0x1b00], R12 ;  /* 0x001b000c02007986 */ /* 0x0005e2000c101b04 */
[----:B0-----:R-:W-:Y:S01]  /*40410*/  LOP3.LUT R27, R26, 0x7fff, RZ, 0xc0, !PT ;  /* 0x00007fff1a1b7812 */ /* 0x001fe200078ec0ff */
[----:B------:R-:W-:Y:S01]  /*40420*/  IMAD.MOV.U32 R26, RZ, RZ, R20 ;  /* 0x000000ffff1a7224 */ /* 0x000fe200078e0014 */
[----:B------:R-:W-:-:S02]  /*40430*/  SHF.R.U64 R31, R16, R9, R17 ;  /* 0x00000009101f7219 */ /* 0x000fc40000001211 */
[----:B------:R-:W-:Y:S02]  /*40440*/  SHF.R.U32.HI R16, RZ, R9, R17 ;  /* 0x00000009ff107219 */ /* 0x000fe40000011611 */
[----:B------:R0:W-:Y:S01]  /*40450*/  STG.E.64 desc[UR4][R2.64+0x1c00], R26 ;  /* 0x001c001a02007986 */ /* 0x0001e2000c101b04 */
[CC--:B-1----:R-:W-:Y:S02]  /*40460*/  SHF.L.U64.HI R5, R18.reuse, R29.reuse, R19 ;  /* 0x0000001d12057219 */ /* 0x0c2fe40000010213 */
[----:B------:R-:W-:Y:S02]  /*40470*/  SHF.L.U32 R4, R18, R29, RZ ;  /* 0x0000001d12047219 */ /* 0x000fe400000006ff */
[----:B------:R-:W-:Y:S02]  /*40480*/  LOP3.LUT R5, R16, 0x7fff, R5, 0xf8, !PT ;  /* 0x00007fff10057812 */ /* 0x000fe400078ef805 */
[----:B------:R-:W-:-:S05]  /*40490*/  LOP3.LUT R4, R4, R31, RZ, 0xfc, !PT ;  /* 0x0000001f04047212 */ /* 0x000fca00078efcff */
[----:B------:R0:W-:Y:S01]  /*404a0*/  STG.E.64 desc[UR4][R2.64+0x1d00], R4 ;  /* 0x001d000402007986 */ /* 0x0001e2000c101b04 */
[C---:B--2---:R-:W-:Y:S01]  /*404b0*/  @P0 SHF.L.U64.HI R9, R10.reuse, 0x1, R11 ;  /* 0x000000010a090819 */ /* 0x044fe2000001020b */
[----:B------:R-:W-:Y:S01]  /*404c0*/  @P0 IMAD.SHL.U32 R11, R10, 0x2, RZ ;  /* 0x000000020a0b0824 */ /* 0x000fe200078e00ff */
[-CC-:B------:R-:W-:Y:S02]  /*404d0*/  SHF.R.U32.HI R10, RZ, R7.reuse, R25.reuse ;  /* 0x00000007ff0a7219 */ /* 0x180fe40000011619 */
[----:B------:R-:W-:Y:S02]  /*404e0*/  SHF.R.U64 R25, R24, R7, R25 ;  /* 0x0000000718197219 */ /* 0x000fe40000001219 */
[CC--:B------:R-:W-:Y:S02]  /*404f0*/  @P0 SHF.L.U64.HI R9, R11.reuse, R8.reuse, R9 ;  /* 0x000000080b090219 */ /* 0x0c0fe40000010209 */
[----:B------:R-:W-:Y:S02]  /*40500*/  @P0 SHF.L.U32 R12, R11, R8, RZ ;  /* 0x000000080b0c0219 */ /* 0x000fe400000006ff */
[----:B------:R-:W-:-:S02]  /*40510*/  @P2 IADD3 R7, PT, PT, -R6, 0x40, RZ ;  /* 0x0000004006072810 */ /* 0x000fc40007ffe1ff */
[----:B------:R-:W-:Y:S02]  /*40520*/  @P0 LOP3.LUT R10, R9, R10, RZ, 0xfc, !PT ;  /* 0x0000000a090a0212 */ /* 0x000fe400078efcff */
[----:B------:R-:W-:Y:S02]  /*40530*/  @P0 LOP3.LUT R25, R12, R25, RZ, 0xfc, !PT ;  /* 0x000000190c190212 */ /* 0x000fe400078efcff */
[CC--:B---3--:R-:W-:Y:S02]  /*40540*/  @P2 SHF.L.U32 R8, R22.reuse, R7.reuse, RZ ;  /* 0x0000000716082219 */ /* 0x0c8fe400000006ff */
[----:B------:R-:W-:Y:S02]  /*40550*/  @P2 SHF.L.U64.HI R22, R22, R7, R23 ;  /* 0x0000000716162219 */ /* 0x000fe40000010217 */
[-CC-:B----4-:R-:W-:Y:S02]  /*40560*/  @P2 SHF.R.U64 R9, R14, R6.reuse, R15.reuse ;  /* 0x000000060e092219 */ /* 0x190fe4000000120f */
[----:B------:R-:W-:Y:S01]  /*40570*/  @P2 SHF.R.U32.HI R15, RZ, R6, R15 ;  /* 0x00000006ff0f2219 */ /* 0x000fe2000001160f */
[----:B------:R-:W-:Y:S01]  /*40580*/  IMAD.MOV.U32 R6, RZ, RZ, R25 ;  /* 0x000000ffff067224 */ /* 0x000fe200078e0019 */
[----:B------:R-:W-:-:S02]  /*40590*/  @P2 LOP3.LUT R8, R8, R9, RZ, 0xfc, !PT ;  /* 0x0000000908082212 */ /* 0x000fc400078efcff */
[----:B------:R-:W-:Y:S02]  /*405a0*/  LOP3.LUT R7, R10, 0x7fff, RZ, 0xc0, !PT ;  /* 0x00007fff0a077812 */ /* 0x000fe400078ec0ff */
[----:B------:R-:W-:-:S03]  /*405b0*/  @P2 LOP3.LUT R9, R15, 0x7fff, R22, 0xf8, !PT ;  /* 0x00007fff0f092812 */ /* 0x000fc600078ef816 */
        /* <DEDUP_REMOVED lines=9> */
.L_x_61:
        /* <DEDUP_REMOVED lines=22> */
[----:B-----5:R0:W-:Y:S04]  /*407b0*/  STL.128 [R24+0x30], R16 ;  /* 0x0000301018007387 */ /* 0x0201e80000100c00 */
[----:B0-----:R-:W5:Y:S04]  /*407c0*/  LDG.E.64.CONSTANT R16, desc[UR4][R22.64+0x70] ;  /* 0x0000700416107981 */ /* 0x001f68000c1e9b00 */
[----:B------:R-:W5:Y:S04]  /*407d0*/  LDG.E.64.CONSTANT R18, desc[UR4][R22.64+0x78] ;  /* 0x0000780416127981 */ /* 0x000f68000c1e9b00 */
        /* <DEDUP_REMOVED lines=8> */
[----:B------:R-:W2:Y:S04]  /*40860*/  LDG.E.64.CONSTANT R14, desc[UR4][R22.64+0xa8] ;  /* 0x0000a804160e7981 */ /* 0x000ea8000c1e9b00 */
[----:B------:R-:W2:Y:S01]  /*40870*/  LDG.E.64.CONSTANT R22, desc[UR4][R22.64+0xb8] ;  /* 0x0000b80416167981 */ /* 0x000ea2000c1e9b00 */
[----:B------:R-:W-:-:S05]  /*40880*/  IMAD R26, R0, 0x5c0, RZ ;  /* 0x000005c0001a7824 */ /* 0x000fca00078e02ff */
[----:B------:R-:W-:Y:S01]  /*40890*/  LEA.HI R27, R26, -R25, RZ, 0x1a ;  /* 0x800000191a1b7211 */ /* 0x000fe200078fd0ff */
[----:B-----5:R0:W-:Y:S04]  /*408a0*/  STL.128 [R24+0x70], R16 ;  /* 0x0000701018007387 */ /* 0x0201e80000100c00 */
[----:B0-----:R-:W-:-:S04]  /*408b0*/  IMAD R16, R27, 0x8, R24 ;  /* 0x000000081b107824 */ /* 0x001fc800078e0218 */
[----:B------:R-:W-:Y:S02]  /*408c0*/  IMAD R28, R27, 0x8, R16 ;  /* 0x000000081b1c7824 */ /* 0x000fe400078e0210 */
[C---:B------:R-:W-:Y:S02]  /*408d0*/  VIADD R18, R26.reuse, 0x8a ;  /* 0x0000008a1a127836 */ /* 0x040fe40000000000 */
[----:B------:R-:W-:-:S03]  /*408e0*/  VIADD R32, R26, 0xb8 ;  /* 0x000000b81a207836 */ /* 0x000fc60000000000 */
[-C--:B------:R-:W-:Y:S01]  /*408f0*/  LEA.HI R19, R18, -R25.reuse, RZ, 0x1a ;  /* 0x8000001912137211 */ /* 0x080fe200078fd0ff */
[----:B------:R-:W-:Y:S01]  /*40900*/  VIADD R30, R26, 0x5c ;  /* 0x0000005c1a1e7836 */ /* 0x000fe20000000000 */
[----:B---3--:R-:W-:Y:S04]  /*40910*/  STL.128 [R24+0x80], R4 ;  /* 0x0000800418007387 */ /* 0x008fe80000100c00 */
[----:B----4-:R0:W-:Y:S04]  /*40920*/  STL.128 [R24+0x90], R8 ;  /* 0x0000900818007387 */ /* 0x0101e80000100c00 */
[----:B--2---:R1:W-:Y:S04]  /*40930*/  STL.128 [R24+0xa0], R12 ;  /* 0x0000a00c18007387 */ /* 0x0043e80000100c00 */
[----:B------:R2:W-:Y:S04]  /*40940*/  STL.128 [R24+0xb0], R20 ;  /* 0x0000b01418007387 */ /* 0x0005e80000100c00 */
[----:B------:R-:W3:Y:S04]  /*40950*/  LDL R27, [R28+0x4] ;  /* 0x000004001c1b7983 */ /* 0x000ee80000100800 */
[----:B0-----:R0:W3:Y:S01]  /*40960*/  LDL.64 R8, [R28+0x8] ;  /* 0x000008001c087983 */ /* 0x0010e20000100a00 */
[----:B------:R-:W-:Y:S01]  /*40970*/  IMAD R19, R19, 0x8, R16 ;  /* 0x0000000813137824 */ /* 0x000fe200078e0210 */
[----:B------:R-:W-:Y:S01]  /*40980*/  LEA.HI R5, R32, -R25, RZ, 0x1a ;  /* 0x8000001920057211 */ /* 0x000fe200078fd0ff */
[----:B------:R-:W-:-:S02]  /*40990*/  VIADD R10, R26, 0xe6 ;  /* 0x000000e61a0a7836 */ /* 0x000fc40000000000 */
[----:B-1----:R-:W-:Y:S01]  /*409a0*/  VIADD R12, R26, 0x114 ;  /* 0x000001141a0c7836 */ /* 0x002fe20000000000 */
[-C--:B------:R-:W-:Y:S01]  /*409b0*/  LEA.HI R17, R30, -R25.reuse, RZ, 0x1a ;  /* 0x800000191e117211 */ /* 0x080fe200078fd0ff */
[--C-:B------:R-:W-:Y:S01]  /*409c0*/  IMAD R6, R5, 0x8, R16.reuse ;  /* 0x0000000805067824 */ /* 0x100fe200078e0210 */
[----:B------:R-:W4:Y:S01]  /*409d0*/  LDL.64 R18, [R19] ;  /* 0x0000000013127983 */ /* 0x000f220000100a00 */
[-C--:B------:R-:W-:Y:S02]  /*409e0*/  LEA.HI R5, R10, -R25.reuse, RZ, 0x1a ;  /* 0x800000190a057211 */ /* 0x080fe400078fd0ff */
[----:B------:R-:W-:Y:S01]  /*409f0*/  LEA.HI R7, R12, -R25, RZ, 0x1a ;  /* 0x800000190c077211 */ /* 0x000fe200078fd0ff */
[----:B--2---:R-:W2:Y:S01]  /*40a00*/  LDL.64 R20, [R6+0x8] ;  /* 0x0000080006147983 */ /* 0x004ea20000100a00 */
[--C-:B------:R-:W-:Y:S02]  /*40a10*/  IMAD R4, R17, 0x8, R16.reuse ;  /* 0x0000000811047824 */ /* 0x100fe400078e0210 */
[--C-:B------:R-:W-:Y:S01]  /*40a20*/  IMAD R22, R5, 0x8, R16.reuse ;  /* 0x0000000805167824 */ /* 0x100fe200078e0210 */
[----:B------:R-:W5:Y:S01]  /*40a30*/  LDL R17, [R6+0x4] ;  /* 0x0000040006117983 */ /* 0x000f620000100800 */
[----:B0-----:R-:W-:-:S03]  /*40a40*/  IMAD R28, R7, 0x8, R16 ;  /* 0x00000008071c7824 */ /* 0x001fc600078e0210 */
[----:B------:R-:W5:Y:S04]  /*40a50*/  LDL R24, [R4+0x8] ;  /* 0x0000080004187983 */ /* 0x000f680000100800 */
[----:B------:R-:W5:Y:S04]  /*40a60*/  LDL.64 R14, [R4] ;  /* 0x00000000040e7983 */ /* 0x000f680000100a00 */
[----:B------:R-:W5:Y:S04]  /*40a70*/  LDL R5, [R22+0x4] ;  /* 0x0000040016057983 */ /* 0x000f680000100800 */
[----:B------:R3:W5:Y:S04]  /*40a80*/  LDL.64 R12, [R22+0x8] ;  /* 0x00000800160c7983 */ /* 0x0007680000100a00 */
[----:B------:R-:W5:Y:S04]  /*40a90*/  LDL R4, [R28+0x8] ;  /* 0x000008001c047983 */ /* 0x000f680000100800 */
[----:B------:R-:W5:Y:S01]  /*40aa0*/  LDL.64 R10, [R28] ;  /* 0x000000001c0a7983 */ /* 0x000f620000100a00 */
[----:B------:R-:W-:-:S05]  /*40ab0*/  VIADD R30, R26, 0x142 ;  /* 0x000001421a1e7836 */ /* 0x000fca0000000000 */
[----:B------:R-:W-:-:S05]  /*40ac0*/  LEA.HI R7, R30, -R25, RZ, 0x1a ;  /* 0x800000191e077211 */ /* 0x000fca00078fd0ff */
[----:B------:R-:W-:-:S06]  /*40ad0*/  IMAD R7, R7, 0x8, R16 ;  /* 0x0000000807077824 */ /* 0x000fcc00078e0210 */
[----:B------:R-:W5:Y:S01]  /*40ae0*/  LDL.64 R6, [R7] ;  /* 0x0000000007067983 */ /* 0x000f620000100a00 */
[----:B------:R-:W-:-:S05]  /*40af0*/  VIADD R30, R26, 0x170 ;  /* 0x000001701a1e7836 */ /* 0x000fca0000000000 */
[----:B------:R-:W-:Y:S01]  /*40b00*/  LEA.HI R23, R30, -R25, RZ, 0x1a ;  /* 0x800000191e177211 */ /* 0x000fe200078fd0ff */
[----:B------:R-:W-:-:S04]  /*40b10*/  IMAD.WIDE.U32 R2, R0, 0x8, R2 ;  /* 0x0000000800027825 */ /* 0x000fc800078e0002 */
[----:B------:R-:W-:-:S05]  /*40b20*/  IMAD R29, R23, 0x8, R16 ;  /* 0x00000008171d7824 */ /* 0x000fca00078e0210 */
[----:B------:R-:W5:Y:S01]  /*40b30*/  LDL R0, [R29+0x4] ;  /* 0x000004001d007983 */ /* 0x000f620000100800 */
[----:B---3--:R-:W-:Y:S02]  /*40b40*/  SHF.L.W.U32.HI R22, R27, 0x12, R8 ;  /* 0x000000121b167819 */ /* 0x008fe40000010e08 */
[----:B------:R-:W-:Y:S02]  /*40b50*/  SHF.L.W.U32.HI R23, R8, 0x12, R9 ;  /* 0x0000001208177819 */ /* 0x000fe40000010e09 */
[----:B------:R0:W3:Y:S01]  /*40b60*/  LDL.64 R8, [R29+0x8] ;  /* 0x000008001d087983 */ /* 0x0000e20000100a00 */
[--C-:B----4-:R-:W-:Y:S02]  /*40b70*/  SHF.R.U64 R18, R18, 0xa, R19.reuse ;  /* 0x0000000a12127819 */ /* 0x110fe40000001213 */
[----:B------:R-:W-:Y:S02]  /*40b80*/  SHF.R.U32.HI R19, RZ, 0xa, R19 ;  /* 0x0000000aff137819 */ /* 0x000fe40000011613 */
[----:B------:R-:W-:-:S02]  /*40b90*/  LOP3.LUT R23, R23, 0x3fff, RZ, 0xc0, !PT ;  /* 0x00003fff17177812 */ /* 0x000fc400078ec0ff */
[----:B--2---:R-:W-:Y:S02]  /*40ba0*/  SHF.L.W.U32.HI R21, R20, 0x8, R21 ;  /* 0x0000000814157819 */ /* 0x004fe40000010e15 */
[----:B------:R-:W-:Y:S01]  /*40bb0*/  LOP3.LUT R19, R19, 0x3fff, RZ, 0xc0, !PT ;  /* 0x00003fff13137812 */ /* 0x000fe200078ec0ff */
[----:B------:R1:W-:Y:S01]  /*40bc0*/  STG.E.64 desc[UR4][R2.64+0x100], R22 ;  /* 0x0001001602007986 */ /* 0x0003e2000c101b04 */
[----:B-----5:R-:W-:Y:S02]  /*40bd0*/  SHF.L.W.U32.HI R20, R17, 0x8, R20 ;  /* 0x0000000811147819 */ /* 0x020fe40000010e14 */
[----:B------:R-:W-:Y:S01]  /*40be0*/  LOP3.LUT R21, R21, 0x3fff, RZ, 0xc0, !PT ;  /* 0x00003fff15157812 */ /* 0x000fe200078ec0ff */
[----:B------:R2:W-:Y:S01]  /*40bf0*/  STG.E.64 desc[UR4][R2.64+0x300], R18 ;  /* 0x0003001202007986 */ /* 0x0005e2000c101b04 */
[----:B------:R-:W-:-:S03]  /*40c00*/  SHF.L.W.U32.HI R24, R15, 0x4, R24 ;  /* 0x000000040f187819 */ /* 0x000fc60000010e18 */
[----:B------:R4:W-:Y:S01]  /*40c10*/  STG.E.64 desc[UR4][R2.64+0x400], R20 ;  /* 0x0004001402007986 */ /* 0x0009e2000c101b04 */
[----:B-1----:R-:W-:Y:S01]  /*40c20*/  VIADD R22, R26, 0x19e ;  /* 0x0000019e1a167836 */ /* 0x002fe20000000000 */
[----:B--2---:R-:W-:Y:S02]  /*40c30*/  SHF.L.W.U32.HI R18, R5, 0x1a, R12 ;  /* 0x0000001a05127819 */ /* 0x004fe40000010e0c */
[----:B------:R-:W-:Y:S02]  /*40c40*/  SHF.L.W.U32.HI R5, R11, 0xc, R4 ;  /* 0x0000000c0b057819 */ /* 0x000fe40000010e04 */
[----:B------:R-:W-:Y:S01]  /*40c50*/  SHF.L.W.U32.HI R4, R10, 0xc, R11 ;  /* 0x0000000c0a047819 */ /* 0x000fe20000010e0b */
[----:B----4-:R-:W-:Y:S01]  /*40c60*/  VIADD R20, R26, 0x256 ;  /* 0x000002561a147836 */ /* 0x010fe20000000000 */
[----:B------:R-:W-:Y:S01]  /*40c70*/  LEA.HI R11, R22, -R25, RZ, 0x1a ;  /* 0x80000019160b7211 */ /* 0x000fe200078fd0ff */
[----:B------:R-:W-:Y:S01]  /*40c80*/  VIADD R22, R26, 0x1fa ;  /* 0x000001fa1a167836 */ /* 0x000fe20000000000 */
[----:B------:R-:W-:-:S02]  /*40c90*/  SHF.L.W.U32.HI R14, R14, 0x4, R15 ;  /* 0x000000040e0e7819 */ /* 0x000fc40000010e0f */
[----:B------:R-:W-:Y:S02]  /*40ca0*/  LOP3.LUT R15, R24, 0x3fff, RZ, 0xc0, !PT ;  /* 0x00003fff180f7812 */ /* 0x000fe400078ec0ff */
[-C--:B------:R-:W-:Y:S02]  /*40cb0*/  LEA.HI R27, R22, -R25.reuse, RZ, 0x1a ;  /* 0x80000019161b7211 */ /* 0x080fe400078fd0ff */
[----:B------:R-:W-:Y:S01]  /*40cc0*/  LEA.HI R23, R20, -R25, RZ, 0x1a ;  /* 0x8000001914177211 */ /* 0x000fe200078fd0ff */
[----:B------:R1:W-:Y:S01]  /*40cd0*/  STG.E.64 desc[UR4][R2.64+0x200], R14 ;  /* 0x0002000e02007986 */ /* 0x0003e2000c101b04 */
[----:B------:R-:W-:Y:S01]  /*40ce0*/  SHF.L.W.U32.HI R12, R12, 0x1a, R13 ;  /* 0x0000001a0c0c7819 */ /* 0x000fe20000010e0d */
[C---:B------:R-:W-:Y:S01]  /*40cf0*/  VIADD R10, R26.reuse, 0x1cc ;  /* 0x000001cc1a0a7836 */ /* 0x040fe20000000000 */
[----:B------:R-:W-:Y:S01]  /*40d00*/  LOP3.LUT R5, R5, 0x3fff, RZ, 0xc0, !PT ;  /* 0x00003fff05057812 */ /* 0x000fe200078ec0ff */
[----:B------:R-:W-:Y:S02]  /*40d10*/  IMAD R13, R11, 0x8, R16 ;  /* 0x000000080b0d7824 */ /* 0x000fe400078e0210 */
[----:B------:R-:W-:-:S02]  /*40d20*/  VIADD R22, R26, 0x284 ;  /* 0x000002841a167836 */ /* 0x000fc40000000000 */
[--C-:B------:R-:W-:Y:S01]  /*40d30*/  IMAD R27, R27, 0x8, R16.reuse ;  /* 0x000000081b1b7824 */ /* 0x100fe200078e0210 */
[----:B------:R-:W2:Y:S01]  /*40d40*/  LDL R24, [R13+0x8] ;  /* 0x000008000d187983 */ /* 0x000ea20000100800 */
[----:B0-----:R-:W-:Y:S02]  /*40d50*/  IMAD R29, R23, 0x8, R16 ;  /* 0x00000008171d7824 */ /* 0x001fe400078e0210 */
[----:B-1----:R-:W-:Y:S01]  /*40d60*/  VIADD R14, R26, 0x228 ;  /* 0x000002281a0e7836 */ /* 0x002fe20000000000 */
[-C--:B------:R-:W-:Y:S01]  /*40d70*/  LEA.HI R15, R10, -R25.reuse, RZ, 0x1a ;  /* 0x800000190a0f7211 */ /* 0x080fe200078fd0ff */
[----:B------:R0:W-:Y:S01]  /*40d80*/  STG.E.64 desc[UR4][R2.64+0x600], R4 ;  /* 0x0006000402007986 */ /* 0x0001e2000c101b04 */
[----:B------:R-:W-:Y:S02]  /*40d90*/  LOP3.LUT R19, R12, 0x3fff, RZ, 0xc0, !PT ;  /* 0x00003fff0c137812 */ /* 0x000fe400078ec0ff */
[-C--:B------:R-:W-:Y:S01]  /*40da0*/  LEA.HI R17, R14, -R25.reuse, RZ, 0x1a ;  /* 0x800000190e117211 */ /* 0x080fe200078fd0ff */
[----:B------:R-:W2:Y:S01]  /*40db0*/  LDL.64 R10, [R13] ;  /* 0x000000000d0a7983 */ /* 0x000ea20000100a00 */
[----:B------:R-:W-:-:S03]  /*40dc0*/  LEA.HI R23, R22, -R25, RZ, 0x1a ;  /* 0x8000001916177211 */ /* 0x000fc600078fd0ff */
[----:B------:R-:W4:Y:S01]  /*40dd0*/  LDL.64 R20, [R27+0x8] ;  /* 0x000008001b147983 */ /* 0x000f220000100a00 */
[----:B------:R-:W-:-:S03]  /*40de0*/  IMAD R15, R15, 0x8, R16 ;  /* 0x000000080f0f7824 */ /* 0x000fc600078e0210 */
[----:B------:R-:W5:Y:S01]  /*40df0*/  LDL.64 R12, [R29] ;  /* 0x000000001d0c7983 */ /* 0x000f620000100a00 */
[----:B------:R-:W-:-:S03]  /*40e00*/  IMAD R28, R17, 0x8, R16 ;  /* 0x00000008111c7824 */ /* 0x000fc600078e0210 */
[----:B0-----:R-:W5:Y:S01]  /*40e10*/  LDL R4, [R29+0x8] ;  /* 0x000008001d047983 */ /* 0x001f620000100800 */
[----:B------:R-:W-:-:S03]  /*40e20*/  IMAD R30, R23, 0x8, R16 ;  /* 0x00000008171e7824 */ /* 0x000fc600078e0210 */
[----:B------:R-:W5:Y:S01]  /*40e30*/  LDL R17, [R27+0x4] ;  /* 0x000004001b117983 */ /* 0x000f620000100800 */
[--C-:B------:R-:W-:Y:S02]  /*40e40*/  SHF.R.U64 R22, R6, 0x2, R7.reuse ;  /* 0x0000000206167819 */ /* 0x100fe40000001207 */
[----:B------:R-:W-:Y:S01]  /*40e50*/  SHF.R.U32.HI R23, RZ, 0x2, R7 ;  /* 0x00000002ff177819 */ /* 0x000fe20000011607 */
[----:B------:R0:W-:Y:S04]  /*40e60*/  STG.E.64 desc[UR4][R2.64+0x500], R18 ;  /* 0x0005001202007986 */ /* 0x0001e8000c101b04 */
[----:B------:R-:W5:Y:S04]  /*40e70*/  LDL.64 R14, [R15] ;  /* 0x000000000f0e7983 */ /* 0x000f680000100a00 */
[----:B------:R-:W5:Y:S04]  /*40e80*/  LDL R5, [R28+0x4] ;  /* 0x000004001c057983 */ /* 0x000f680000100800 */
[----:B------:R-:W5:Y:S04]  /*40e90*/  LDL.64 R6, [R30] ;  /* 0x000000001e067983 */ /* 0x000f680000100a00 */
[----:B0-----:R0:W5:Y:S02]  /*40ea0*/  LDL.64 R18, [R28+0x8] ;  /* 0x000008001c127983 */ /* 0x0011640000100a00 */
[----:B0-----:R-:W-:Y:S01]  /*40eb0*/  VIADD R28, R26, 0x2b2 ;  /* 0x000002b21a1c7836 */ /* 0x001fe20000000000 */
[----:B------:R-:W-:-:S04]  /*40ec0*/  LOP3.LUT R23, R23, 0x3fff, RZ, 0xc0, !PT ;  /* 0x00003fff17177812 */ /* 0x000fc800078ec0ff */
[----:B------:R-:W-:Y:S01]  /*40ed0*/  LEA.HI R27, R28, -R25, RZ, 0x1a ;  /* 0x800000191c1b7211 */ /* 0x000fe200078fd0ff */
[----:B------:R3:W-:Y:S04]  /*40ee0*/  STG.E.64 desc[UR4][R2.64+0x700], R22 ;  /* 0x0007001602007986 */ /* 0x0007e8000c101b04 */
[----:B------:R-:W-:Y:S01]  /*40ef0*/  IMAD R28, R27, 0x8, R16 ;  /* 0x000000081b1c7824 */ /* 0x000fe200078e0210 */
[----:B---3--:R-:W-:Y:S02]  /*40f00*/  SHF.L.W.U32.HI R22, R0, 0x10, R8 ;  /* 0x0000001000167819 */ /* 0x008fe40000010e08 */
[----:B------:R-:W-:Y:S02]  /*40f10*/  SHF.L.W.U32.HI R27, R8, 0x10, R9 ;  /* 0x00000010081b7819 */ /* 0x000fe40000010e09 */
[----:B------:R-:W3:Y:S04]  /*40f20*/  LDL R0, [R28+0x4] ;  /* 0x000004001c007983 */ /* 0x000ee80000100800 */
[----:B------:R0:W3:Y:S01]  /*40f30*/  LDL.64 R8, [R28+0x8] ;  /* 0x000008001c087983 */ /* 0x0000e20000100a00 */
[----:B------:R-:W-:-:S05]  /*40f40*/  LOP3.LUT R23, R27, 0x3fff, RZ, 0xc0, !PT ;  /* 0x00003fff1b177812 */ /* 0x000fca00078ec0ff */
[----:B------:R1:W-:Y:S02]  /*40f50*/  STG.E.64 desc[UR4][R2.64+0x800], R22 ;  /* 0x0008001602007986 */ /* 0x0003e4000c101b04 */
[C---:B-1----:R-:W-:Y:S02]  /*40f60*/  VIADD R22, R26.reuse, 0x33c ;  /* 0x0000033c1a167836 */ /* 0x042fe40000000000 */
[----:B0-----:R-:W-:Y:S01]  /*40f70*/  VIADD R28, R26, 0x450 ;  /* 0x000004501a1c7836 */ /* 0x001fe20000000000 */
[----:B--2---:R-:W-:Y:S02]  /*40f80*/  SHF.L.W.U32.HI R24, R11, 0x2, R24 ;  /* 0x000000020b187819 */ /* 0x004fe40000010e18 */
[----:B------:R-:W-:Y:S02]  /*40f90*/  SHF.L.W.U32.HI R10, R10, 0x2, R11 ;  /* 0x000000020a0a7819 */ /* 0x000fe40000010e0b */
[----:B----4-:R-:W-:Y:S02]  /*40fa0*/  SHF.L.W.U32.HI R21, R20, 0x6, R21 ;  /* 0x0000000614157819 */ /* 0x010fe40000010e15 */
[----:B------:R-:W-:-:S02]  /*40fb0*/  LOP3.LUT R11, R24, 0x3fff, RZ, 0xc0, !PT ;  /* 0x00003fff180b7812 */ /* 0x000fc400078ec0ff */
[----:B-----5:R-:W-:Y:S02]  /*40fc0*/  SHF.L.W.U32.HI R12, R12, 0xa, R13 ;  /* 0x0000000a0c0c7819 */ /* 0x020fe40000010e0d */
[----:B------:R-:W-:Y:S02]  /*40fd0*/  SHF.L.W.U32.HI R4, R13, 0xa, R4 ;  /* 0x0000000a0d047819 */ /* 0x000fe40000010e04 */
[----:B------:R-:W-:Y:S02]  /*40fe0*/  LOP3.LUT R21, R21, 0x3fff, RZ, 0xc0, !PT ;  /* 0x00003fff15157812 */ /* 0x000fe400078ec0ff */
[----:B------:R-:W-:Y:S02]  /*40ff0*/  SHF.L.W.U32.HI R20, R17, 0x6, R20 ;  /* 0x0000000611147819 */ /* 0x000fe40000010e14 */
[----:B------:R-:W-:Y:S01]  /*41000*/  LOP3.LUT R13, R4, 0x3fff, RZ, 0xc0, !PT ;  /* 0x00003fff040d7812 */ /* 0x000fe200078ec0ff */
[----:B------:R-:W-:Y:S01]  /*41010*/  VIADD R4, R26, 0x30e ;  /* 0x0000030e1a047836 */ /* 0x000fe20000000000 */
[----:B------:R0:W-:Y:S01]  /*41020*/  STG.E.64 desc[UR4][R2.64+0x900], R10 ;  /* 0x0009000a02007986 */ /* 0x0001e2000c101b04 */
[----:B------:R-:W-:-:S03]  /*41030*/  SHF.R.U32.HI R27, RZ, 0xc, R15 ;  /* 0x0000000cff1b7819 */ /* 0x000fc6000001160f */
[----:B------:R1:W-:Y:S01]  /*41040*/  STG.E.64 desc[UR4][R2.64+0xb00], R20 ;  /* 0x000b001402007986 */ /* 0x0003e2000c101b04 */
[----:B------:R-:W-:-:S03]  /*41050*/  SHF.R.U64 R14, R14, 0xc, R15 ;  /* 0x0000000c0e0e7819 */ /* 0x000fc6000000120f */
[----:B------:R2:W-:Y:S01]  /*41060*/  STG.E.64 desc[UR4][R2.64+0xd00], R12 ;  /* 0x000d000c02007986 */ /* 0x0005e2000c101b04 */
[-C--:B0-----:R-:W-:Y:S02]  /*41070*/  LEA.HI R11, R22, -R25.reuse, RZ, 0x1a ;  /* 0x80000019160b7211 */ /* 0x081fe400078fd0ff */
[----:B------:R-:W-:Y:S02]  /*41080*/  SHF.L.W.U32.HI R17, R18, 0x18, R19 ;  /* 0x0000001812117819 */ /* 0x000fe40000010e13 */
[----:B------:R-:W-:Y:S01]  /*41090*/  SHF.L.W.U32.HI R18, R5, 0x18, R18 ;  /* 0x0000001805127819 */ /* 0x000fe20000010e12 */
[----:B-1----:R-:W-:Y:S01]  /*410a0*/  VIADD R20, R26, 0x398 ;  /* 0x000003981a147836 */ /* 0x002fe20000000000 */
[--C-:B------:R-:W-:Y:S01]  /*410b0*/  SHF.R.U64 R10, R6, 0x4, R7.reuse ;  /* 0x00000004060a7819 */ /* 0x100fe20000001207 */
[----:B------:R-:W-:Y:S01]  /*410c0*/  VIADD R6, R26, 0x36a ;  /* 0x0000036a1a067836 */ /* 0x000fe20000000000 */
[----:B------:R-:W-:Y:S01]  /*410d0*/  LEA.HI R5, R4, -R25, RZ, 0x1a ;  /* 0x8000001904057211 */ /* 0x000fe200078fd0ff */
[----:B--2---:R-:W-:Y:S01]  /*410e0*/  VIADD R12, R26, 0x3c6 ;  /* 0x000003c61a0c7836 */ /* 0x004fe20000000000 */
[----:B------:R-:W-:-:S02]  /*410f0*/  SHF.R.U32.HI R7, RZ, 0x4, R7 ;  /* 0x00000004ff077819 */ /* 0x000fc40000011607 */
[----:B------:R-:W-:Y:S01]  /*41100*/  LOP3.LUT R19, R17, 0x3fff, RZ, 0xc0, !PT ;  /* 0x00003fff11137812 */ /* 0x000fe200078ec0ff */
[--C-:B------:R-:W-:Y:S01]  /*41110*/  IMAD R17, R11, 0x8, R16.reuse ;  /* 0x000000080b117824 */ /* 0x100fe200078e0210 */
[----:B------:R-:W-:Y:S01]  /*41120*/  LOP3.LUT R15, R27, 0x3fff, RZ, 0xc0, !PT ;  /* 0x00003fff1b0f7812 */ /* 0x000fe200078ec0ff */
[--C-:B------:R-:W-:Y:S01]  /*41130*/  IMAD R5, R5, 0x8, R16.reuse ;  /* 0x0000000805057824 */ /* 0x100fe200078e0210 */
[----:B------:R-:W-:Y:S02]  /*41140*/  LOP3.LUT R11, R7, 0x3fff, RZ, 0xc0, !PT ;  /* 0x00003fff070b7812 */ /* 0x000fe400078ec0ff */
[-C--:B------:R-:W-:Y:S02]  /*41150*/  LEA.HI R7, R6, -R25.reuse, RZ, 0x1a ;  /* 0x8000001906077211 */ /* 0x080fe400078fd0ff */
[-C--:B------:R-:W-:Y:S01]  /*41160*/  LEA.HI R13, R20, -R25.reuse, RZ, 0x1a ;  /* 0x80000019140d7211 */ /* 0x080fe200078fd0ff */
[----:B------:R-:W-:Y:S01]  /*41170*/  VIADD R20, R26, 0x3f4 ;  /* 0x000003f41a147836 */ /* 0x000fe20000000000 */
[----:B------:R-:W-:Y:S01]  /*41180*/  LEA.HI R21, R12, -R25, RZ, 0x1a ;  /* 0x800000190c157211 */ /* 0x000fe200078fd0ff */
[----:B------:R0:W-:Y:S01]  /*41190*/  STG.E.64 desc[UR4][R2.64+0xa00], R14 ;  /* 0x000a000e02007986 */ /* 0x0001e2000c101b04 */
[----:B------:R-:W-:-:S02]  /*411a0*/  IMAD R22, R7, 0x8, R16 ;  /* 0x0000000807167824 */ /* 0x000fc400078e0210 */
[----:B------:R-:W-:Y:S01]  /*411b0*/  VIADD R24, R26, 0x422 ;  /* 0x000004221a187836 */ /* 0x000fe20000000000 */
[----:B------:R1:W-:Y:S01]  /*411c0*/  STG.E.64 desc[UR4][R2.64+0xc00], R18 ;  /* 0x000c001202007986 */ /* 0x0003e2000c101b04 */
[--C-:B------:R-:W-:Y:S01]  /*411d0*/  IMAD R12, R21, 0x8, R16.reuse ;  /* 0x00000008150c7824 */ /* 0x100fe200078e0210 */
[----:B------:R-:W-:Y:S02]  /*411e0*/  LEA.HI R21, R20, -R25, RZ, 0x1a ;  /* 0x8000001914157211 */ /* 0x000fe400078fd0ff */
[----:B------:R-:W2:Y:S01]  /*411f0*/  LDL R4, [R17+0x4] ;  /* 0x0000040011047983 */ /* 0x000ea20000100800 */
[----:B------:R-:W-:-:S03]  /*41200*/  IMAD R23, R13, 0x8, R16 ;  /* 0x000000080d177824 */ /* 0x000fc600078e0210 */
[----:B0-----:R-:W2:Y:S04]  /*41210*/  LDL.64 R14, [R17+0x8] ;  /* 0x00000800110e7983 */ /* 0x001ea80000100a00 */
[----:B-1----:R-:W4:Y:S01]  /*41220*/  LDL.64 R18, [R5] ;  /* 0x0000000005127983 */ /* 0x002f220000100a00 */
[----:B------:R-:W-:Y:S01]  /*41230*/  LEA.HI R27, R24, -R25, RZ, 0x1a ;  /* 0x80000019181b7211 */ /* 0x000fe200078fd0ff */
[--C-:B------:R-:W-:Y:S02]  /*41240*/  IMAD R30, R21, 0x8, R16.reuse ;  /* 0x00000008151e7824 */ /* 0x100fe400078e0210 */
[----:B------:R-:W5:Y:S04]  /*41250*/  LDL.64 R6, [R22+0x8] ;  /* 0x0000080016067983 */ /* 0x000f680000100a00 */
[----:B------:R0:W-:Y:S04]  /*41260*/  STG.E.64 desc[UR4][R2.64+0xe00], R10 ;  /* 0x000e000a02007986 */ /* 0x0001e8000c101b04 */
[----:B------:R-:W5:Y:S01]  /*41270*/  LDL.64 R12, [R12] ;  /* 0x000000000c0c7983 */ /* 0x000f620000100a00 */
[----:B------:R-:W-:-:S03]  /*41280*/  IMAD R27, R27, 0x8, R16 ;  /* 0x000000081b1b7824 */ /* 0x000fc600078e0210 */
[----:B------:R-:W5:Y:S04]  /*41290*/  LDL R5, [R23+0x8] ;  /* 0x0000080017057983 */ /* 0x000f680000100800 */
[----:B------:R-:W5:Y:S04]  /*412a0*/  LDL R17, [R22+0x4] ;  /* 0x0000040016117983 */ /* 0x000f680000100800 */
[----:B0-----:R-:W5:Y:S04]  /*412b0*/  LDL.64 R10, [R23] ;  /* 0x00000000170a7983 */ /* 0x001f680000100a00 */
[----:B------:R-:W5:Y:S01]  /*412c0*/  LDL R24, [R30+0x4] ;  /* 0x000004001e187983 */ /* 0x000f620000100800 */
[----:B------:R-:W-:-:S03]  /*412d0*/  LEA.HI R29, R28, -R25, RZ, 0x1a ;  /* 0x800000191c1d7211 */ /* 0x000fc600078fd0ff */
[----:B------:R-:W5:Y:S02]  /*412e0*/  LDL.64 R22, [R27+0x8] ;  /* 0x000008001b167983 */ /* 0x000f640000100a00 */
[----:B------:R-:W-:Y:S01]  /*412f0*/  IMAD R31, R29, 0x8, R16 ;  /* 0x000000081d1f7824 */ /* 0x000fe200078e0210 */
[----:B---3--:R-:W-:Y:S02]  /*41300*/  SHF.L.W.U32.HI R20, R0, 0xe, R8 ;  /* 0x0000000e00147819 */ /* 0x008fe40000010e08 */
[----:B------:R-:W-:Y:S01]  /*41310*/  SHF.L.W.U32.HI R21, R8, 0xe, R9 ;  /* 0x0000000e08157819 */ /* 0x000fe20000010e09 */
[----:B------:R0:W3:Y:S04]  /*41320*/  LDL R0, [R27+0x4] ;  /* 0x000004001b007983 */ /* 0x0000e80000100800 */
[----:B------:R-:W3:Y:S01]  /*41330*/  LDL.64 R8, [R30+0x8] ;  /* 0x000008001e087983 */ /* 0x000ee20000100a00 */
[----:B------:R-:W-:-:S05]  /*41340*/  LOP3.LUT R21, R21, 0x3fff, RZ, 0xc0, !PT ;  /* 0x00003fff15157812 */ /* 0x000fca00078ec0ff */
[----:B------:R1:W-:Y:S04]  /*41350*/  STG.E.64 desc[UR4][R2.64+0xf00], R20 ;  /* 0x000f001402007986 */ /* 0x0003e8000c101b04 */
[----:B-1----:R1:W3:Y:S01]  /*41360*/  LDL.64 R20, [R31] ;  /* 0x000000001f147983 */ /* 0x0022e20000100a00 */
[----:B--2---:R-:W-:Y:S02]  /*41370*/  SHF.L.W.U32.HI R28, R4, 0x4, R14 ;  /* 0x00000004041c7819 */ /* 0x004fe40000010e0e */
[----:B------:R-:W-:Y:S02]  /*41380*/  SHF.L.W.U32.HI R14, R14, 0x4, R15 ;  /* 0x000000040e0e7819 */ /* 0x000fe40000010e0f */
[--C-:B----4-:R-:W-:Y:S02]  /*41390*/  SHF.R.U32.HI R4, RZ, 0xe, R19.reuse ;  /* 0x0000000eff047819 */ /* 0x110fe40000011613 */
[----:B------:R-:W-:-:S02]  /*413a0*/  SHF.R.U64 R18, R18, 0xe, R19 ;  /* 0x0000000e12127819 */ /* 0x000fc40000001213 */
[----:B------:R-:W-:Y:S02]  /*413b0*/  LOP3.LUT R19, R4, 0x3fff, RZ, 0xc0, !PT ;  /* 0x00003fff04137812 */ /* 0x000fe400078ec0ff */
[----:B------:R-:W-:Y:S02]  /*413c0*/  LOP3.LUT R29, R14, 0x3fff, RZ, 0xc0, !PT ;  /* 0x00003fff0e1d7812 */ /* 0x000fe400078ec0ff */
[----:B-----5:R-:W-:Y:S02]  /*413d0*/  SHF.L.W.U32.HI R4, R6, 0x16, R7 ;  /* 0x0000001606047819 */ /* 0x020fe40000010e07 */
[--C-:B------:R-:W-:Y:S02]  /*413e0*/  SHF.R.U32.HI R14, RZ, 0x6, R13.reuse ;  /* 0x00000006ff0e7819 */ /* 0x100fe4000001160d */
[----:B------:R-:W-:Y:S02]  /*413f0*/  LOP3.LUT R7, R4, 0x3fff, RZ, 0xc0, !PT ;  /* 0x00003fff04077812 */ /* 0x000fe400078ec0ff */
[----:B------:R-:W-:-:S02]  /*41400*/  SHF.R.U64 R12, R12, 0x6, R13 ;  /* 0x000000060c0c7819 */ /* 0x000fc4000000120d */
[----:B------:R-:W-:Y:S02]  /*41410*/  LOP3.LUT R13, R14, 0x3fff, RZ, 0xc0, !PT ;  /* 0x00003fff0e0d7812 */ /* 0x000fe400078ec0ff */
[----:B------:R-:W-:Y:S02]  /*41420*/  SHF.L.W.U32.HI R6, R17, 0x16, R6 ;  /* 0x0000001611067819 */ /* 0x000fe40000010e06 */
[----:B------:R-:W-:Y:S02]  /*41430*/  SHF.L.W.U32.HI R5, R11, 0x8, R5 ;  /* 0x000000080b057819 */ /* 0x000fe40000010e05 */
[----:B------:R-:W-:Y:S02]  /*41440*/  SHF.L.W.U32.HI R10, R10, 0x8, R11 ;  /* 0x000000080a0a7819 */ /* 0x000fe40000010e0b */
[----:B------:R-:W-:Y:S01]  /*41450*/  LOP3.LUT R11, R5, 0x3fff, RZ, 0xc0, !PT ;  /* 0x00003fff050b7812 */ /* 0x000fe200078ec0ff */
[----:B------:R2:W-:Y:S01]  /*41460*/  STG.E.64 desc[UR4][R2.64+0x1300], R6 ;  /* 0x0013000602007986 */ /* 0x0005e2000c101b04 */
[----:B------:R-:W-:-:S03]  /*41470*/  VIADD R4, R26, 0x4ac ;  /* 0x000004ac1a047836 */ /* 0x000fc60000000000 */
[----:B------:R4:W-:Y:S04]  /*41480*/  STG.E.64 desc[UR4][R2.64+0x1200], R28 ;  /* 0x0012001c02007986 */ /* 0x0009e8000c101b04 */
[----:B------:R5:W-:Y:S01]  /*41490*/  STG.E.64 desc[UR4][R2.64+0x1400], R10 ;  /* 0x0014000a02007986 */ /* 0x000be2000c101b04 */
[----:B--2---:R-:W-:-:S03]  /*414a0*/  VIADD R6, R26, 0x536 ;  /* 0x000005361a067836 */ /* 0x004fc60000000000 */
[----:B------:R2:W-:Y:S01]  /*414b0*/  STG.E.64 desc[UR4][R2.64+0x1100], R18 ;  /* 0x0011001202007986 */ /* 0x0005e2000c101b04 */
[-C--:B------:R-:W-:Y:S01]  /*414c0*/  LEA.HI R7, R4, -R25.reuse, RZ, 0x1a ;  /* 0x8000001904077211 */ /* 0x080fe200078fd0ff */
[C---:B----4-:R-:W-:Y:S02]  /*414d0*/  VIADD R28, R26.reuse, 0x508 ;  /* 0x000005081a1c7836 */ /* 0x050fe40000000000 */
[----:B-----5:R-:W-:Y:S01]  /*414e0*/  VIADD R10, R26, 0x564 ;  /* 0x000005641a0a7836 */ /* 0x020fe20000000000 */
[----:B------:R4:W-:Y:S04]  /*414f0*/  STG.E.64 desc[UR4][R2.64+0x1500], R12 ;  /* 0x0015000c02007986 */ /* 0x0009e8000c101b04 */
[-C--:B0-----:R-:W-:Y:S01]  /*41500*/  LEA.HI R27, R10, -R25.reuse, RZ, 0x1a ;  /* 0x800000190a1b7211 */ /* 0x081fe200078fd0ff */
[----:B--2---:R-:W-:Y:S01]  /*41510*/  VIADD R18, R26, 0x2e0 ;  /* 0x000002e01a127836 */ /* 0x004fe20000000000 */
[----:B------:R-:W-:Y:S01]  /*41520*/  LEA.HI R19, R28, -R25, RZ, 0x1a ;  /* 0x800000191c137211 */ /* 0x000fe200078fd0ff */
[----:B------:R-:W-:-:S03]  /*41530*/  IMAD R28, R7, 0x8, R16 ;  /* 0x00000008071c7824 */ /* 0x000fc600078e0210 */
[-C--:B------:R-:W-:Y:S01]  /*41540*/  LEA.HI R17, R18, -R25.reuse, RZ, 0x1a ;  /* 0x8000001912117211 */ /* 0x080fe200078fd0ff */
[----:B-1----:R-:W-:Y:S01]  /*41550*/  IMAD R31, R27, 0x8, R16 ;  /* 0x000000081b1f7824 */ /* 0x002fe200078e0210 */
[----:B---3--:R-:W-:Y:S01]  /*41560*/  SHF.L.W.U32.HI R14, R24, 0xc, R8 ;  /* 0x0000000c180e7819 */ /* 0x008fe20000010e08 */
[----:B------:R-:W-:Y:S01]  /*41570*/  VIADD R24, R26, 0x4da ;  /* 0x000004da1a187836 */ /* 0x000fe20000000000 */
[----:B------:R-:W-:Y:S02]  /*41580*/  SHF.L.W.U32.HI R9, R8, 0xc, R9 ;  /* 0x0000000c08097819 */ /* 0x000fe40000010e09 */
[----:B------:R-:W-:Y:S01]  /*41590*/  SHF.L.W.U32.HI R8, R0, 0x1e, R22 ;  /* 0x0000001e00087819 */ /* 0x000fe20000010e16 */
[----:B------:R-:W-:Y:S01]  /*415a0*/  VIADD R0, R26, 0x47e ;  /* 0x0000047e1a007836 */ /* 0x000fe20000000000 */
[-C--:B------:R-:W-:Y:S02]  /*415b0*/  LEA.HI R11, R24, -R25.reuse, RZ, 0x1a ;  /* 0x80000019180b7211 */ /* 0x080fe400078fd0ff */
[----:B------:R-:W-:Y:S01]  /*415c0*/  SHF.L.W.U32.HI R22, R22, 0x1e, R23 ;  /* 0x0000001e16167819 */ /* 0x000fe20000010e17 */
[----:B------:R-:W-:Y:S01]  /*415d0*/  VIADD R26, R26, 0x592 ;  /* 0x000005921a1a7836 */ /* 0x000fe20000000000 */
[-C--:B------:R-:W-:Y:S01]  /*415e0*/  LEA.HI R23, R6, -R25.reuse, RZ, 0x1a ;  /* 0x8000001906177211 */ /* 0x080fe200078fd0ff */
[--C-:B------:R-:W-:Y:S01]  /*415f0*/  IMAD R29, R11, 0x8, R16.reuse ;  /* 0x000000080b1d7824 */ /* 0x100fe200078e0210 */
[-C--:B------:R-:W-:Y:S01]  /*41600*/  LEA.HI R5, R0, -R25.reuse, RZ, 0x1a ;  /* 0x8000001900057211 */ /* 0x080fe200078fd0ff */
[----:B------:R-:W2:Y:S01]  /*41610*/  LDL.64 R6, [R28+0x8] ;  /* 0x000008001c067983 */ /* 0x000ea20000100a00 */
[----:B------:R-:W-:Y:S01]  /*41620*/  LOP3.LUT R15, R9, 0x3fff, RZ, 0xc0, !PT ;  /* 0x00003fff090f7812 */ /* 0x000fe200078ec0ff */
[--C-:B------:R-:W-:Y:S01]  /*41630*/  IMAD R30, R23, 0x8, R16.reuse ;  /* 0x00000008171e7824 */ /* 0x100fe200078e0210 */
[----:B------:R-:W-:Y:S01]  /*41640*/  LEA.HI R25, R26, -R25, RZ, 0x1a ;  /* 0x800000191a197211 */ /* 0x000fe200078fd0ff */
[--C-:B------:R-:W-:Y:S01]  /*41650*/  IMAD R24, R5, 0x8, R16.reuse ;  /* 0x0000000805187824 */ /* 0x100fe200078e0210 */
[----:B------:R-:W3:Y:S01]  /*41660*/  LDL R4, [R29+0x8] ;  /* 0x000008001d047983 */ /* 0x000ee20000100800 */
[----:B------:R-:W-:Y:S01]  /*41670*/  IMAD R26, R19, 0x8, R16 ;  /* 0x00000008131a7824 */ /* 0x000fe200078e0210 */
[----:B------:R-:W-:-:S02]  /*41680*/  SHF.R.U32.HI R23, RZ, 0x10, R21 ;  /* 0x00000010ff177819 */ /* 0x000fc40000011615 */
[----:B----4-:R-:W3:Y:S01]  /*41690*/  LDL.64 R12, [R29] ;  /* 0x000000001d0c7983 */ /* 0x010ee20000100a00 */
[----:B------:R-:W-:Y:S02]  /*416a0*/  LOP3.LUT R9, R22, 0x3fff, RZ, 0xc0, !PT ;  /* 0x00003fff16097812 */ /* 0x000fe400078ec0ff */
[----:B------:R-:W-:Y:S01]  /*416b0*/  SHF.R.U64 R22, R20, 0x10, R21 ;  /* 0x0000001014167819 */ /* 0x000fe20000001215 */
[----:B------:R0:W2:Y:S01]  /*416c0*/  LDL R0, [R28+0x4] ;  /* 0x000004001c007983 */ /* 0x0000a20000100800 */
[----:B------:R-:W-:-:S03]  /*416d0*/  LOP3.LUT R23, R23, 0x3fff, RZ, 0xc0, !PT ;  /* 0x00003fff17177812 */ /* 0x000fc600078ec0ff */
[----:B------:R-:W4:Y:S01]  /*416e0*/  LDL R5, [R24+0x4] ;  /* 0x0000040018057983 */ /* 0x000f220000100800 */
[----:B0-----:R-:W-:-:S03]  /*416f0*/  IMAD R28, R17, 0x8, R16 ;  /* 0x00000008111c7824 */ /* 0x001fc600078e0210 */
[----:B------:R-:W4:Y:S01]  /*41700*/  LDL.64 R10, [R24+0x8] ;  /* 0x00000800180a7983 */ /* 0x000f220000100a00 */
[----:B------:R-:W-:-:S03]  /*41710*/  IMAD R17, R25, 0x8, R16 ;  /* 0x0000000819117824 */ /* 0x000fc600078e0210 */
[----:B------:R0:W-:Y:S04]  /*41720*/  STG.E.64 desc[UR4][R2.64+0x1600], R14 ;  /* 0x0016000e02007986 */ /* 0x0001e8000c101b04 */
[----:B------:R-:W5:Y:S04]  /*41730*/  LDL.64 R20, [R31+0x8] ;  /* 0x000008001f147983 */ /* 0x000f680000100a00 */
[----:B------:R-:W5:Y:S04]  /*41740*/  LDL.64 R18, [R30+0x8] ;  /* 0x000008001e127983 */ /* 0x000f680000100a00 */
[----:B------:R1:W-:Y:S04]  /*41750*/  STG.E.64 desc[UR4][R2.64+0x1800], R22 ;  /* 0x0018001602007986 */ /* 0x0003e8000c101b04 */
[----:B0-----:R4:W5:Y:S04]  /*41760*/  LDL.64 R14, [R26] ;  /* 0x000000001a0e7983 */ /* 0x0019680000100a00 */
[----:B------:R0:W-:Y:S04]  /*41770*/  STG.E.64 desc[UR4][R2.64+0x1700], R8 ;  /* 0x0017000802007986 */ /* 0x0001e8000c101b04 */
[----:B------:R-:W5:Y:S04]  /*41780*/  LDL R25, [R28+0x8] ;  /* 0x000008001c197983 */ /* 0x000f680000100800 */
[----:B-1----:R-:W5:Y:S04]  /*41790*/  LDL.64 R22, [R16] ;  /* 0x0000000010167983 */ /* 0x002f680000100a00 */
[----:B------:R-:W5:Y:S04]  /*417a0*/  LDL R24, [R28+0x4] ;  /* 0x000004001c187983 */ /* 0x000f680000100800 */
[----:B0-----:R-:W5:Y:S04]  /*417b0*/  LDL R8, [R30+0x4] ;  /* 0x000004001e087983 */ /* 0x001f680000100800 */
[----:B------:R-:W5:Y:S04]  /*417c0*/  LDL R9, [R31+0x4] ;  /* 0x000004001f097983 */ /* 0x000f680000100800 */
[----:B------:R-:W5:Y:S01]  /*417d0*/  LDL.64 R16, [R17] ;  /* 0x0000000011107983 */ /* 0x000f620000100a00 */
[----:B---3--:R-:W-:-:S02]  /*417e0*/  SHF.L.W.U32.HI R4, R13, 0x6, R4 ;  /* 0x000000060d047819 */ /* 0x008fc40000010e04 */
[----:B------:R-:W-:Y:S02]  /*417f0*/  SHF.L.W.U32.HI R12, R12, 0x6, R13 ;  /* 0x000000060c0c7819 */ /* 0x000fe40000010e0d */
[----:B------:R-:W-:Y:S02]  /*41800*/  LOP3.LUT R13, R4, 0x3fff, RZ, 0xc0, !PT ;  /* 0x00003fff040d7812 */ /* 0x000fe400078ec0ff */
[----:B----4-:R-:W-:Y:S02]  /*41810*/  SHF.L.W.U32.HI R26, R5, 0x2, R10 ;  /* 0x00000002051a7819 */ /* 0x010fe40000010e0a */
[----:B------:R-:W-:Y:S02]  /*41820*/  SHF.L.W.U32.HI R11, R10, 0x2, R11 ;  /* 0x000000020a0b7819 */ /* 0x000fe40000010e0b */
[----:B--2---:R-:W-:Y:S02]  /*41830*/  SHF.L.W.U32.HI R10, R0, 0x14, R6 ;  /* 0x00000014000a7819 */ /* 0x004fe40000010e06 */
[----:B------:R-:W-:-:S02]  /*41840*/  SHF.L.W.U32.HI R6, R6, 0x14, R7 ;  /* 0x0000001406067819 */ /* 0x000fc40000010e07 */
[----:B-----5:R-:W-:Y:S02]  /*41850*/  SHF.L.W.U32.HI R4, R20, 0x1c, R21 ;  /* 0x0000001c14047819 */ /* 0x020fe40000010e15 */
[----:B------:R-:W-:Y:S02]  /*41860*/  SHF.L.W.U32.HI R0, R18, 0xa, R19 ;  /* 0x0000000a12007819 */ /* 0x000fe40000010e13 */
[----:B------:R-:W-:Y:S02]  /*41870*/  LOP3.LUT R27, R11, 0x3fff, RZ, 0xc0, !PT ;  /* 0x00003fff0b1b7812 */ /* 0x000fe400078ec0ff */
[----:B------:R-:W-:Y:S02]  /*41880*/  LOP3.LUT R21, R4, 0x3fff, RZ, 0xc0, !PT ;  /* 0x00003fff04157812 */ /* 0x000fe400078ec0ff */
[--C-:B------:R-:W-:Y:S02]  /*41890*/  SHF.R.U32.HI R5, RZ, 0x8, R15.reuse ;  /* 0x00000008ff057819 */ /* 0x100fe4000001160f */
[----:B------:R-:W-:-:S02]  /*418a0*/  SHF.R.U64 R14, R14, 0x8, R15 ;  /* 0x000000080e0e7819 */ /* 0x000fc4000000120f */
[----:B------:R-:W-:Y:S02]  /*418b0*/  LOP3.LUT R15, R5, 0x3fff, RZ, 0xc0, !PT ;  /* 0x00003fff050f7812 */ /* 0x000fe400078ec0ff */
[----:B------:R-:W-:Y:S02]  /*418c0*/  LOP3.LUT R11, R6, 0x3fff, RZ, 0xc0, !PT ;  /* 0x00003fff060b7812 */ /* 0x000fe400078ec0ff */
[----:B------:R-:W-:Y:S02]  /*418d0*/  LOP3.LUT R19, R0, 0x3fff, RZ, 0xc0, !PT ;  /* 0x00003fff00137812 */ /* 0x000fe400078ec0ff */
[----:B------:R-:W-:Y:S02]  /*418e0*/  LOP3.LUT R25, R25, 0x3fff, RZ, 0xc0, !PT ;  /* 0x00003fff19197812 */ /* 0x000fe400078ec0ff */
[----:B------:R-:W-:Y:S01]  /*418f0*/  LOP3.LUT R23, R23, 0x3fff, RZ, 0xc0, !PT ;  /* 0x00003fff17177812 */ /* 0x000fe200078ec0ff */
[----:B------:R-:W-:Y:S01]  /*41900*/  STG.E.64 desc[UR4][R2.64+0x1900], R26 ;  /* 0x0019001a02007986 */ /* 0x000fe2000c101b04 */
[----:B------:R-:W-:-:S02]  /*41910*/  SHF.L.W.U32.HI R18, R8, 0xa, R18 ;  /* 0x0000000a08127819 */ /* 0x000fc40000010e12 */
[----:B------:R-:W-:Y:S02]  /*41920*/  SHF.L.W.U32.HI R20, R9, 0x1c, R20 ;  /* 0x0000001c09147819 */ /* 0x000fe40000010e14 */
        /* <DEDUP_REMOVED lines=11> */
.L_x_32:
        /* <DEDUP_REMOVED lines=38> */
[----:B----4-:R0:W-:Y:S04]  /*41c40*/  STL.128 [R1+0x60], R8 ;  /* 0x0000600801007387 */ /* 0x0101e80000100c00 */
[----:B-----5:R1:W-:Y:S04]  /*41c50*/  STL.128 [R1+0x70], R12 ;  /* 0x0000700c01007387 */ /* 0x0203e80000100c00 */
[----:B---3--:R3:W-:Y:S04]  /*41c60*/  STL.128 [R1+0x80], R16 ;  /* 0x0000801001007387 */ /* 0x0087e80000100c00 */
[----:B0-----:R-:W4:Y:S04]  /*41c70*/  LDG.E.64.CONSTANT R8, desc[UR4][R22.64+0xa0] ;  /* 0x0000a00416087981 */ /* 0x001f28000c1e9b00 */
[----:B------:R-:W4:Y:S04]  /*41c80*/  LDG.E.64.CONSTANT R10, desc[UR4][R22.64+0xa8] ;  /* 0x0000a804160a7981 */ /* 0x000f28000c1e9b00 */
[----:B-1----:R-:W5:Y:S04]  /*41c90*/  LDG.E.64.CONSTANT R12, desc[UR4][R22.64+0xb0] ;  /* 0x0000b004160c7981 */ /* 0x002f68000c1e9b00 */
[----:B------:R-:W5:Y:S04]  /*41ca0*/  LDG.E.64.CONSTANT R14, desc[UR4][R22.64+0xb8] ;  /* 0x0000b804160e7981 */ /* 0x000f68000c1e9b00 */
[----:B---3--:R-:W3:Y:S04]  /*41cb0*/  LDG.E.64.CONSTANT R16, desc[UR4][R22.64+0xc0] ;  /* 0x0000c00416107981 */ /* 0x008ee8000c1e9b00 */
[----:B------:R-:W3:Y:S04]  /*41cc0*/  LDG.E.64.CONSTANT R18, desc[UR4][R22.64+0xc8] ;  /* 0x0000c80416127981 */ /* 0x000ee8000c1e9b00 */
[----:B------:R-:W3:Y:S01]  /*41cd0*/  LDG.E.64.CONSTANT R22, desc[UR4][R22.64+0x8] ;  /* 0x0000080416167981 */ /* 0x000ee2000c1e9b00 */
[----:B------:R-:W-:-:S05]  /*41ce0*/  VIADD R28, R26, 0x62 ;  /* 0x000000621a1c7836 */ /* 0x000fca0000000000 */
[----:B------:R-:W-:-:S05]  /*41cf0*/  LEA.HI R27, R28, -R25, RZ, 0x1a ;  /* 0x800000191c1b7211 */ /* 0x000fca00078fd0ff */
[----:B------:R-:W-:Y:S01]  /*41d00*/  IMAD R27, R27, 0x8, R0 ;  /* 0x000000081b1b7824 */ /* 0x000fe200078e0200 */
[----:B--2---:R0:W-:Y:S02]  /*41d10*/  STL.128 [R1+0x90], R4 ;  /* 0x0000900401007387 */ /* 0x0041e40000100c00 */
[----:B0-----:R-:W-:-:S04]  /*41d20*/  LOP3.LUT R5, R28, 0x22, RZ, 0xc0, !PT ;  /* 0x000000221c057812 */ /* 0x001fc800078ec0ff */
[----:B------:R-:W-:Y:S01]  /*41d30*/  ISETP.GE.U32.AND P0, PT, R5, 0x10, PT ;  /* 0x000000100500780c */ /* 0x000fe20003f06070 */
[----:B----4-:R-:W-:Y:S04]  /*41d40*/  STL.128 [R1+0xa0], R8 ;  /* 0x0000a00801007387 */ /* 0x010fe80000100c00 */
[----:B-----5:R-:W-:Y:S04]  /*41d50*/  STL.128 [R1+0xb0], R12 ;  /* 0x0000b00c01007387 */ /* 0x020fe80000100c00 */
[----:B---3--:R0:W-:Y:S04]  /*41d60*/  STL.128 [R1+0xc0], R16 ;  /* 0x0000c01001007387 */ /* 0x0081e80000100c00 */
[----:B------:R1:W-:Y:S04]  /*41d70*/  STL.128 [R1], R20 ;  /* 0x0000001401007387 */ /* 0x0003e80000100c00 */
[----:B------:R-:W2:Y:S04]  /*41d80*/  @P0 LDL.64 R30, [R27+0x8] ;  /* 0x000008001b1e0983 */ /* 0x000ea80000100a00 */
[----:B------:R-:W3:Y:S01]  /*41d90*/  @P0 LDL.64 R32, [R27] ;  /* 0x000000001b200983 */ /* 0x000ee20000100a00 */
[----:B------:R-:W-:-:S05]  /*41da0*/  VIADD R4, R26, 0xc4 ;  /* 0x000000c41a047836 */ /* 0x000fca0000000000 */
[----:B0-----:R-:W-:-:S04]  /*41db0*/  LOP3.LUT R18, R4, 0x24, RZ, 0xc0, !PT ;  /* 0x0000002404127812 */ /* 0x001fc800078ec0ff */
[----:B------:R-:W-:Y:S02]  /*41dc0*/  ISETP.GE.U32.AND P1, PT, R18, 0x10, PT ;  /* 0x000000101200780c */ /* 0x000fe40003f26070 */
[----:B------:R-:W-:-:S05]  /*41dd0*/  LEA.HI R7, R4, -R25, RZ, 0x1a ;  /* 0x8000001904077211 */ /* 0x000fca00078fd0ff */
[----:B------:R-:W-:Y:S02]  /*41de0*/  IMAD R34, R7, 0x8, R0 ;  /* 0x0000000807227824 */ /* 0x000fe400078e0200 */
[----:B------:R-:W4:Y:S04]  /*41df0*/  @!P0 LDL.64 R6, [R27] ;  /* 0x000000001b068983 */ /* 0x000f280000100a00 */
[----:B------:R-:W5:Y:S01]  /*41e00*/  @P1 LDL.64 R8, [R34+0x8] ;  /* 0x0000080022081983 */ /* 0x000f620000100a00 */
[----:B------:R-:W-:-:S03]  /*41e10*/  VIADD R12, R26, 0x126 ;  /* 0x000001261a0c7836 */ /* 0x000fc60000000000 */
[----:B------:R-:W5:Y:S02]  /*41e20*/  @P1 LDL.64 R28, [R34] ;  /* 0x00000000221c1983 */ /* 0x000f640000100a00 */
[----:B------:R-:W-:Y:S02]  /*41e30*/  LOP3.LUT R4, R12, 0x26, RZ, 0xc0, !PT ;  /* 0x000000260c047812 */ /* 0x000fe400078ec0ff */
[----:B------:R-:W-:Y:S01]  /*41e40*/  @P0 LOP3.LUT R17, R5, 0x3f, RZ, 0x3c, !PT ;  /* 0x0000003f05110812 */ /* 0x000fe200078e3cff */
[----:B------:R-:W5:Y:S01]  /*41e50*/  @!P1 LDL.64 R14, [R34] ;  /* 0x00000000220e9983 */ /* 0x000f620000100a00 */
[----:B------:R-:W-:Y:S02]  /*41e60*/  ISETP.GE.U32.AND P2, PT, R4, 0x10, PT ;  /* 0x000000100400780c */ /* 0x000fe40003f46070 */
[----:B------:R-:W-:-:S05]  /*41e70*/  LEA.HI R11, R12, -R25, RZ, 0x1a ;  /* 0x800000190c0b7211 */ /* 0x000fca00078fd0ff */
[----:B------:R-:W-:Y:S01]  /*41e80*/  IMAD R12, R11, 0x8, R0 ;  /* 0x000000080b0c7824 */ /* 0x000fe200078e0200 */
[C---:B--2---:R-:W-:Y:S01]  /*41e90*/  @P0 SHF.L.U64.HI R16, R30.reuse, 0x1, R31 ;  /* 0x000000011e100819 */ /* 0x044fe2000001021f */
[----:B------:R-:W-:Y:S01]  /*41ea0*/  @P0 IMAD.SHL.U32 R30, R30, 0x2, RZ ;  /* 0x000000021e1e0824 */ /* 0x000fe200078e00ff */
[----:B---3--:R-:W-:-:S04]  /*41eb0*/  @P0 SHF.R.U64 R10, R32, R5, R33 ;  /* 0x00000005200a0219 */ /* 0x008fc80000001221 */
[CC--:B------:R-:W-:Y:S02]  /*41ec0*/  @P0 SHF.L.U64.HI R16, R30.reuse, R17.reuse, R16 ;  /* 0x000000111e100219 */ /* 0x0c0fe40000010210 */
[----:B------:R-:W-:-:S04]  /*41ed0*/  @P0 SHF.L.U32 R17, R30, R17, RZ ;  /* 0x000000111e110219 */ /* 0x000fc800000006ff */
[----:B------:R-:W-:Y:S02]  /*41ee0*/  @P0 LOP3.LUT R17, R17, R10, RZ, 0xfc, !PT ;  /* 0x0000000a11110212 */ /* 0x000fe400078efcff */
[----:B------:R-:W2:Y:S01]  /*41ef0*/  @P2 LDL.64 R10, [R12+0x8] ;  /* 0x000008000c0a2983 */ /* 0x000ea20000100a00 */
[----:B------:R-:W-:-:S04]  /*41f00*/  @P0 SHF.R.U32.HI R33, RZ, R5, R33 ;  /* 0x00000005ff210219 */ /* 0x000fc80000011621 */
[----:B------:R-:W-:Y:S02]  /*41f10*/  @P0 LOP3.LUT R16, R16, R33, RZ, 0xfc, !PT ;  /* 0x0000002110100212 */ /* 0x000fe400078efcff */
[-CC-:B----4-:R-:W-:Y:S02]  /*41f20*/  @!P0 SHF.R.U64 R17, R6, R5.reuse, R7.reuse ;  /* 0x0000000506118219 */ /* 0x190fe40000001207 */
[----:B------:R-:W-:Y:S02]  /*41f30*/  @!P0 SHF.R.U32.HI R16, RZ, R5, R7 ;  /* 0x00000005ff108219 */ /* 0x000fe40000011607 */
[C---:B-----5:R-:W-:Y:S01]  /*41f40*/  @P1 SHF.L.U64.HI R5, R8.reuse, 0x1, R9 ;  /* 0x0000000108051819 */ /* 0x060fe20000010209 */
[----:B------:R-:W-:Y:S01]  /*41f50*/  @P1 IMAD.SHL.U32 R9, R8, 0x2, RZ ;  /* 0x0000000208091824 */ /* 0x000fe200078e00ff */
[----:B------:R-:W-:Y:S01]  /*41f60*/  @P1 LOP3.LUT R6, R18, 0x3f, RZ, 0x3c, !PT ;  /* 0x0000003f12061812 */ /* 0x000fe200078e3cff */
[----:B------:R-:W-:-:S03]  /*41f70*/  VIADD R8, R26, 0x188 ;  /* 0x000001881a087836 */ /* 0x000fc60000000000 */
[CC--:B------:R-:W-:Y:S02]  /*41f80*/  @P1 SHF.L.U64.HI R5, R9.reuse, R6.reuse, R5 ;  /* 0x0000000609051219 */ /* 0x0c0fe40000010205 */
[----:B------:R-:W-:Y:S02]  /*41f90*/  @P1 SHF.L.U32 R6, R9, R6, RZ ;  /* 0x0000000609061219 */ /* 0x000fe400000006ff */
[----:B------:R-:W-:Y:S02]  /*41fa0*/  @P1 SHF.R.U64 R9, R28, R18, R29 ;  /* 0x000000121c091219 */ /* 0x000fe4000000121d */
[----:B------:R-:W-:Y:S02]  /*41fb0*/  LOP3.LUT R13, R8, 0x28, RZ, 0xc0, !PT ;  /* 0x00000028080d7812 */ /* 0x000fe400078ec0ff */
[----:B------:R-:W-:Y:S02]  /*41fc0*/  @P1 LOP3.LUT R9, R6, R9, RZ, 0xfc, !PT ;  /* 0x0000000906091212 */ /* 0x000fe400078efcff */
[----:B------:R-:W3:Y:S01]  /*41fd0*/  @P2 LDL.64 R6, [R12] ;  /* 0x000000000c062983 */ /* 0x000ee20000100a00 */
[----:B------:R-:W-:-:S02]  /*41fe0*/  ISETP.GE.U32.AND P0, PT, R13, 0x10, PT ;  /* 0x000000100d00780c */ /* 0x000fc40003f06070 */
[----:B------:R-:W-:Y:S02]  /*41ff0*/  @P1 SHF.R.U32.HI R28, RZ, R18, R29 ;  /* 0x00000012ff1c1219 */ /* 0x000fe4000001161d */
[----:B------:R-:W-:Y:S02]  /*42000*/  LEA.HI R19, R8, -R25, RZ, 0x1a ;  /* 0x8000001908137211 */ /* 0x000fe400078fd0ff */
[----:B------:R-:W-:Y:S02]  /*42010*/  @P1 LOP3.LUT R5, R5, R28, RZ, 0xfc, !PT ;  /* 0x0000001c05051212 */ /* 0x000fe400078efcff */
[-CC-:B------:R-:W-:Y:S02]  /*42020*/  @!P1 SHF.R.U64 R9, R14, R18.reuse, R15.reuse ;  /* 0x000000120e099219 */ /* 0x180fe4000000120f */
[----:B------:R-:W-:Y:S01]  /*42030*/  @!P1 SHF.R.U32.HI R5, RZ, R18, R15 ;  /* 0x00000012ff059219 */ /* 0x000fe2000001160f */
[----:B------:R-:W-:Y:S01]  /*42040*/  IMAD R18, R19, 0x8, R0 ;  /* 0x0000000813127824 */ /* 0x000fe200078e0200 */
[----:B------:R-:W4:Y:S04]  /*42050*/  @!P2 LDL.64 R14, [R12] ;  /* 0x000000000c0ea983 */ /* 0x000f280000100a00 */
[----:B------:R-:W5:Y:S01]  /*42060*/  @P0 LDL.64 R28, [R18+0x8] ;  /* 0x00000800121c0983 */ /* 0x000f620000100a00 */
[C---:B--2---:R-:W-:Y:S01]  /*42070*/  @P2 SHF.L.U64.HI R8, R10.reuse, 0x1, R11 ;  /* 0x000000010a082819 */ /* 0x044fe2000001020b */
[----:B------:R-:W-:Y:S01]  /*42080*/  @P2 IMAD.SHL.U32 R11, R10, 0x2, RZ ;  /* 0x000000020a0b2824 */ /* 0x000fe200078e00ff */
[----:B------:R-:W-:-:S04]  /*42090*/  @P2 LOP3.LUT R10, R4, 0x3f, RZ, 0x3c, !PT ;  /* 0x0000003f040a2812 */ /* 0x000fc800078e3cff */
[CC--:B------:R-:W-:Y:S02]  /*420a0*/  @P2 SHF.L.U64.HI R8, R11.reuse, R10.reuse, R8 ;  /* 0x0000000a0b082219 */ /* 0x0c0fe40000010208 */
[----:B------:R-:W-:Y:S02]  /*420b0*/  @P2 SHF.L.U32 R19, R11, R10, RZ ;  /* 0x0000000a0b132219 */ /* 0x000fe400000006ff */
[----:B------:R-:W2:Y:S01]  /*420c0*/  @P0 LDL.64 R10, [R18] ;  /* 0x00000000120a0983 */ /* 0x000ea20000100a00 */
[-CC-:B---3--:R-:W-:Y:S02]  /*420d0*/  @P2 SHF.R.U64 R6, R6, R4.reuse, R7.reuse ;  /* 0x0000000406062219 */ /* 0x188fe40000001207 */
[----:B------:R-:W-:Y:S02]  /*420e0*/  @P2 SHF.R.U32.HI R7, RZ, R4, R7 ;  /* 0x00000004ff072219 */ /* 0x000fe40000011607 */
[----:B------:R-:W-:Y:S02]  /*420f0*/  @P2 LOP3.LUT R6, R19, R6, RZ, 0xfc, !PT ;  /* 0x0000000613062212 */ /* 0x000fe400078efcff */
[----:B------:R-:W-:Y:S01]  /*42100*/  @P2 LOP3.LUT R7, R8, R7, RZ, 0xfc, !PT ;  /* 0x0000000708072212 */ /* 0x000fe200078efcff */
[----:B------:R-:W-:Y:S01]  /*42110*/  VIADD R8, R26, 0x1ea ;  /* 0x000001ea1a087836 */ /* 0x000fe20000000000 */
[----:B------:R-:W3:Y:S01]  /*42120*/  @!P0 LDL.64 R18, [R18] ;  /* 0x0000000012128983 */ /* 0x000ee20000100a00 */
[----:B----4-:R-:W-:-:S02]  /*42130*/  @!P2 SHF.R.U64 R6, R14, R4, R15 ;  /* 0x000000040e06a219 */ /* 0x010fc4000000120f */
[----:B------:R-:W-:Y:S02]  /*42140*/  @!P2 SHF.R.U32.HI R7, RZ, R4, R15 ;  /* 0x00000004ff07a219 */ /* 0x000fe4000001160f */
[----:B------:R-:W-:Y:S02]  /*42150*/  LOP3.LUT R15, R8, 0x2a, RZ, 0xc0, !PT ;  /* 0x0000002a080f7812 */ /* 0x000fe400078ec0ff */
[C---:B-----5:R-:W-:Y:S02]  /*42160*/  @P0 SHF.L.U64.HI R12, R28.reuse, 0x1, R29 ;  /* 0x000000011c0c0819 */ /* 0x060fe4000001021d */
[----:B------:R-:W-:Y:S01]  /*42170*/  ISETP.GE.U32.AND P1, PT, R15, 0x10, PT ;  /* 0x000000100f00780c */ /* 0x000fe20003f26070 */
[----:B------:R-:W-:Y:S01]  /*42180*/  @P0 IMAD.SHL.U32 R29, R28, 0x2, RZ ;  /* 0x000000021c1d0824 */ /* 0x000fe200078e00ff */
[----:B------:R-:W-:Y:S02]  /*42190*/  @P0 LOP3.LUT R4, R13, 0x3f, RZ, 0x3c, !PT ;  /* 0x0000003f0d040812 */ /* 0x000fe400078e3cff */
[----:B------:R-:W-:-:S02]  /*421a0*/  LEA.HI R27, R8, -R25, RZ, 0x1a ;  /* 0x80000019081b7211 */ /* 0x000fc400078fd0ff */
[----:B------:R-:W-:-:S03]  /*421b0*/  @P0 SHF.L.U64.HI R8, R29, R4, R12 ;  /* 0x000000041d080219 */ /* 0x000fc6000001020c */
[----:B------:R-:W-:-:S05]  /*421c0*/  IMAD R12, R27, 0x8, R0 ;  /* 0x000000081b0c7824 */ /* 0x000fca00078e0200 */
[----:B------:R-:W4:Y:S01]  /*421d0*/  @P1 LDL.64 R30, [R12] ;  /* 0x000000000c1e1983 */ /* 0x000f220000100a00 */
[-CC-:B--2---:R-:W-:Y:S02]  /*421e0*/  @P0 SHF.R.U64 R27, R10, R13.reuse, R11.reuse ;  /* 0x0000000d0a1b0219 */ /* 0x184fe4000000120b */
[----:B------:R-:W-:Y:S02]  /*421f0*/  @P0 SHF.R.U32.HI R14, RZ, R13, R11 ;  /* 0x0000000dff0e0219 */ /* 0x000fe4000001160b */
[----:B------:R-:W2:Y:S01]  /*42200*/  @P1 LDL.64 R10, [R12+0x8] ;  /* 0x000008000c0a1983 */ /* 0x000ea20000100a00 */
[----:B------:R-:W-:Y:S02]  /*42210*/  @P0 SHF.L.U32 R4, R29, R4, RZ ;  /* 0x000000041d040219 */ /* 0x000fe400000006ff */
[----:B------:R-:W-:Y:S02]  /*42220*/  @P0 LOP3.LUT R8, R8, R14, RZ, 0xfc, !PT ;  /* 0x0000000e08080212 */ /* 0x000fe400078efcff */
[----:B------:R-:W-:-:S02]  /*42230*/  @P0 LOP3.LUT R4, R4, R27, RZ, 0xfc, !PT ;  /* 0x0000001b04040212 */ /* 0x000fc400078efcff */
[-CC-:B---3--:R-:W-:Y:S02]  /*42240*/  @!P0 SHF.R.U64 R4, R18, R13.reuse, R19.reuse ;  /* 0x0000000d12048219 */ /* 0x188fe40000001213 */
[----:B------:R-:W-:Y:S02]  /*42250*/  @!P0 SHF.R.U32.HI R8, RZ, R13, R19 ;  /* 0x0000000dff088219 */ /* 0x000fe40000011613 */
[----:B------:R-:W-:Y:S01]  /*42260*/  LOP3.LUT P0, R14, R26, 0x20, RZ, 0xc0, !PT ;  /* 0x000000201a0e7812 */ /* 0x000fe2000780c0ff */
[----:B------:R-:W-:Y:S02]  /*42270*/  IMAD.MOV.U32 R18, RZ, RZ, R20 ;  /* 0x000000ffff127224 */ /* 0x000fe400078e0014 */
[----:B------:R-:W-:-:S10]  /*42280*/  IMAD.MOV.U32 R19, RZ, RZ, R21 ;  /* 0x000000ffff137224 */ /* 0x000fd400078e0015 */
[C---:B------:R-:W-:Y:S01]  /*42290*/  @P0 SHF.L.U64.HI R28, R22.reuse, 0x1, R23 ;  /* 0x00000001161c0819 */ /* 0x040fe20000010217 */
[----:B-1----:R-:W-:Y:S01]  /*422a0*/  @P0 IMAD.SHL.U32 R22, R22, 0x2, RZ ;  /* 0x0000000216160824 */ /* 0x002fe200078e00ff */
[----:B------:R-:W-:Y:S02]  /*422b0*/  @P0 LOP3.LUT R13, R14, 0x3f, RZ, 0x3c, !PT ;  /* 0x0000003f0e0d0812 */ /* 0x000fe400078e3cff */
[----:B------:R-:W-:Y:S02]  /*422c0*/  @P0 SHF.R.U64 R20, R18, R14, R19 ;  /* 0x0000000e12140219 */ /* 0x000fe40000001213 */
[CC--:B------:R-:W-:Y:S02]  /*422d0*/  @P0 SHF.L.U64.HI R28, R22.reuse, R13.reuse, R28 ;  /* 0x0000000d161c0219 */ /* 0x0c0fe4000001021c */
[----:B------:R-:W-:-:S04]  /*422e0*/  @P0 SHF.L.U32 R13, R22, R13, RZ ;  /* 0x0000000d160d0219 */ /* 0x000fc800000006ff */
[----:B------:R-:W-:Y:S02]  /*422f0*/  @P0 LOP3.LUT R18, R13, R20, RZ, 0xfc, !PT ;  /* 0x000000140d120212 */ /* 0x000fe400078efcff */
[C---:B--2---:R-:W-:Y:S01]  /*42300*/  @P1 SHF.L.U64.HI R21, R10.reuse, 0x1, R11 ;  /* 0x000000010a151819 */ /* 0x044fe2000001020b */
[----:B------:R-:W-:Y:S01]  /*42310*/  @P1 IMAD.SHL.U32 R11, R10, 0x2, RZ ;  /* 0x000000020a0b1824 */ /* 0x000fe200078e00ff */
[----:B------:R-:W-:-:S04]  /*42320*/  @P1 LOP3.LUT R10, R15, 0x3f, RZ, 0x3c, !PT ;  /* 0x0000003f0f0a1812 */ /* 0x000fc800078e3cff */
[CC--:B------:R-:W-:Y:S02]  /*42330*/  @P1 SHF.L.U64.HI R21, R11.reuse, R10.reuse, R21 ;  /* 0x0000000a0b151219 */ /* 0x0c0fe40000010215 */
[----:B------:R-:W-:Y:S01]  /*42340*/  @P1 SHF.L.U32 R20, R11, R10, RZ ;  /* 0x0000000a0b141219 */ /* 0x000fe200000006ff */
[----:B------:R-:W-:-:S05]  /*42350*/  VIADD R10, R26, 0x24c ;  /* 0x0000024c1a0a7836 */ /* 0x000fca0000000000 */
[----:B------:R-:W-:Y:S02]  /*42360*/  LOP3.LUT R29, R10, 0x2c, RZ, 0xc0, !PT ;  /* 0x0000002c0a1d7812 */ /* 0x000fe400078ec0ff */
[----:B----4-:R-:W-:Y:S02]  /*42370*/  @P1 SHF.R.U64 R11, R30, R15, R31 ;  /* 0x0000000f1e0b1219 */ /* 0x010fe4000000121f */
[----:B------:R-:W-:Y:S02]  /*42380*/  ISETP.GE.U32.AND P2, PT, R29, 0x10, PT ;  /* 0x000000101d00780c */ /* 0x000fe40003f46070 */
[----:B------:R-:W-:Y:S02]  /*42390*/  LEA.HI R27, R10, -R25, RZ, 0x1a ;  /* 0x800000190a1b7211 */ /* 0x000fe400078fd0ff */
[----:B------:R-:W-:Y:S02]  /*423a0*/  @P1 LOP3.LUT R20, R20, R11, RZ, 0xfc, !PT ;  /* 0x0000000b14141212 */ /* 0x000fe400078efcff */
[----:B------:R-:W2:Y:S01]  /*423b0*/  @!P1 LDL.64 R10, [R12] ;  /* 0x000000000c0a9983 */ /* 0x000ea20000100a00 */
[----:B------:R-:W-:-:S06]  /*423c0*/  IMAD R27, R27, 0x8, R0 ;  /* 0x000000081b1b7824 */ /* 0x000fcc00078e0200 */
[----:B------:R-:W3:Y:S04]  /*423d0*/  @P2 LDL.64 R22, [R27] ;  /* 0x000000001b162983 */ /* 0x000ee80000100a00 */
[----:B------:R-:W4:Y:S01]  /*423e0*/  @P2 LDL.64 R12, [R27+0x8] ;  /* 0x000008001b0c2983 */ /* 0x000f220000100a00 */
[----:B------:R-:W-:-:S04]  /*423f0*/  @P1 SHF.R.U32.HI R30, RZ, R15, R31 ;  /* 0x0000000fff1e1219 */ /* 0x000fc8000001161f */
[----:B------:R-:W-:Y:S02]  /*42400*/  @P1 LOP3.LUT R21, R21, R30, RZ, 0xfc, !PT ;  /* 0x0000001e15151212 */ /* 0x000fe400078efcff */
[-CC-:B--2---:R-:W-:Y:S02]  /*42410*/  @!P1 SHF.R.U64 R20, R10, R15.reuse, R11.reuse ;  /* 0x0000000f0a149219 */ /* 0x184fe4000000120b */
[----:B------:R-:W-:Y:S02]  /*42420*/  @!P1 SHF.R.U32.HI R21, RZ, R15, R11 ;  /* 0x0000000fff159219 */ /* 0x000fe4000001160b */
[----:B------:R-:W-:Y:S02]  /*42430*/  @P0 SHF.R.U32.HI R11, RZ, R14, R19 ;  /* 0x0000000eff0b0219 */ /* 0x000fe40000011613 */
[----:B------:R-:W-:Y:S02]  /*42440*/  @P2 LOP3.LUT R10, R29, 0x3f, RZ, 0x3c, !PT ;  /* 0x0000003f1d0a2812 */ /* 0x000fe400078e3cff */
[----:B------:R-:W-:Y:S01]  /*42450*/  @P0 LOP3.LUT R19, R28, R11, RZ, 0xfc, !PT ;  /* 0x0000000b1c130212 */ /* 0x000fe200078efcff */
[C---:B----4-:R-:W-:Y:S01]  /*42460*/  @P2 IMAD.SHL.U32 R11, R12.reuse, 0x2, RZ ;  /* 0x000000020c0b2824 */ /* 0x050fe200078e00ff */
[----:B------:R-:W-:-:S04]  /*42470*/  @P2 SHF.L.U64.HI R28, R12, 0x1, R13 ;  /* 0x000000010c1c2819 */ /* 0x000fc8000001020d */
[CC--:B------:R-:W-:Y:S02]  /*42480*/  @P2 SHF.L.U64.HI R28, R11.reuse, R10.reuse, R28 ;  /* 0x0000000a0b1c2219 */ /* 0x0c0fe4000001021c */
[----:B------:R-:W-:Y:S01]  /*42490*/  @P2 SHF.L.U32 R11, R11, R10, RZ ;  /* 0x0000000a0b0b2219 */ /* 0x000fe200000006ff */
[----:B------:R-:W-:Y:S01]  /*424a0*/  VIADD R10, R26, 0x2ae ;  /* 0x000002ae1a0a7836 */ /* 0x000fe20000000000 */
[-CC-:B---3--:R-:W-:Y:S02]  /*424b0*/  @P2 SHF.R.U64 R22, R22, R29.reuse, R23.reuse ;  /* 0x0000001d16162219 */ /* 0x188fe40000001217 */
[----:B------:R-:W-:Y:S02]  /*424c0*/  @P2 SHF.R.U32.HI R13, RZ, R29, R23 ;  /* 0x0000001dff0d2219 */ /* 0x000fe40000011617 */
[----:B------:R-:W-:-:S04]  /*424d0*/  LOP3.LUT R23, R10, 0x2e, RZ, 0xc0, !PT ;  /* 0x0000002e0a177812 */ /* 0x000fc800078ec0ff */
[----:B------:R-:W-:Y:S02]  /*424e0*/  ISETP.GE.U32.AND P0, PT, R23, 0x10, PT ;  /* 0x000000101700780c */ /* 0x000fe40003f06070 */
[----:B------:R-:W-:Y:S02]  /*424f0*/  LEA.HI R15, R10, -R25, RZ, 0x1a ;  /* 0x800000190a0f7211 */ /* 0x000fe400078fd0ff */
[----:B------:R-:W-:Y:S02]  /*42500*/  @P2 LOP3.LUT R22, R11, R22, RZ, 0xfc, !PT ;  /* 0x000000160b162212 */ /* 0x000fe400078efcff */
[----:B------:R0:W2:Y:S01]  /*42510*/  @!P2 LDL.64 R10, [R27] ;  /* 0x000000001b0aa983 */ /* 0x0000a20000100a00 */
[----:B------:R-:W-:Y:S01]  /*42520*/  @P2 LOP3.LUT R28, R28, R13, RZ, 0xfc, !PT ;  /* 0x0000000d1c1c2212 */ /* 0x000fe200078efcff */
[----:B0-----:R-:W-:-:S05]  /*42530*/  IMAD R27, R15, 0x8, R0 ;  /* 0x000000080f1b7824 */ /* 0x001fca00078e0200 */
[----:B------:R-:W3:Y:S04]  /*42540*/  @P0 LDL.64 R12, [R27+0x8] ;  /* 0x000008001b0c0983 */ /* 0x000ee80000100a00 */
[----:B------:R-:W4:Y:S01]  /*42550*/  @P0 LDL.64 R14, [R27] ;  /* 0x000000001b0e0983 */ /* 0x000f220000100a00 */
[----:B------:R-:W-:Y:S01]  /*42560*/  IMAD.WIDE.U32 R2, R24, 0x8, R2 ;  /* 0x0000000818027825 */ /* 0x000fe200078e0002 */
[----:B------:R-:W-:-:S05]  /*42570*/  LOP3.LUT R19, R19, 0x1ffff, RZ, 0xc0, !PT ;  /* 0x0001ffff13137812 */ /* 0x000fca00078ec0ff */
[----:B------:R0:W-:Y:S01]  /*42580*/  STG.E.64 desc[UR4][R2.64], R18 ;  /* 0x0000001202007986 */ /* 0x0001e2000c101b04 */
[-CC-:B--2---:R-:W-:Y:S02]  /*42590*/  @!P2 SHF.R.U64 R22, R10, R29.reuse, R11.reuse ;  /* 0x0000001d0a16a219 */ /* 0x184fe4000000120b */
[----:B------:R-:W-:Y:S02]  /*425a0*/  @!P2 SHF.R.U32.HI R28, RZ, R29, R11 ;  /* 0x0000001dff1ca219 */ /* 0x000fe4000001160b */
[----:B------:R-:W-:Y:S02]  /*425b0*/  @P0 LOP3.LUT R29, R23, 0x3f, RZ, 0x3c, !PT ;  /* 0x0000003f171d0812 */ /* 0x000fe400078e3cff */
[C---:B---3--:R-:W-:Y:S01]  /*425c0*/  @P0 SHF.L.U64.HI R10, R12.reuse, 0x1, R13 ;  /* 0x000000010c0a0819 */ /* 0x048fe2000001020d */
[----:B------:R-:W-:-:S05]  /*425d0*/  @P0 IMAD.SHL.U32 R12, R12, 0x2, RZ ;  /* 0x000000020c0c0824 */ /* 0x000fca00078e00ff */
[----:B0-----:R-:W-:Y:S01]  /*425e0*/  @P0 SHF.L.U64.HI R18, R12, R29, R10 ;  /* 0x0000001d0c120219 */ /* 0x001fe2000001020a */
[----:B------:R-:W-:-:S05]  /*425f0*/  VIADD R10, R26, 0x341 ;  /* 0x000003411a0a7836 */ /* 0x000fca0000000000 */
[----:B------:R-:W-:-:S04]  /*42600*/  LOP3.LUT R19, R10, 0x21, RZ, 0xc0, !PT ;  /* 0x000000210a137812 */ /* 0x000fc800078ec0ff */
[----:B------:R-:W-:Y:S02]  /*42610*/  ISETP.GE.U32.AND P1, PT, R19, 0x10, PT ;  /* 0x000000101300780c */ /* 0x000fe40003f26070 */
[----:B------:R-:W-:Y:S02]  /*42620*/  LEA.HI R13, R10, -R25, RZ, 0x1a ;  /* 0x800000190a0d7211 */ /* 0x000fe400078fd0ff */
[----:B------:R-:W-:Y:S01]  /*42630*/  @P0 SHF.L.U32 R29, R12, R29, RZ ;  /* 0x0000001d0c1d0219 */ /* 0x000fe200000006ff */
[----:B------:R0:W2:Y:S01]  /*42640*/  @!P0 LDL.64 R10, [R27] ;  /* 0x000000001b0a8983 */ /* 0x0000a20000100a00 */
[----:B----4-:R-:W-:Y:S01]  /*42650*/  @P0 SHF.R.U64 R12, R14, R23, R15 ;  /* 0x000000170e0c0219 */ /* 0x010fe2000000120f */
[----:B0-----:R-:W-:-:S03]  /*42660*/  IMAD R27, R13, 0x8, R0 ;  /* 0x000000080d1b7824 */ /* 0x001fc600078e0200 */
[----:B------:R-:W-:-:S03]  /*42670*/  @P0 LOP3.LUT R29, R29, R12, RZ, 0xfc, !PT ;  /* 0x0000000c1d1d0212 */ /* 0x000fc600078efcff */
[----:B------:R-:W3:Y:S01]  /*42680*/  @P1 LDL.64 R12, [R27+0x8] ;  /* 0x000008001b0c1983 */ /* 0x000ee20000100a00 */
[----:B------:R-:W-:-:S03]  /*42690*/  @P0 SHF.R.U32.HI R24, RZ, R23, R15 ;  /* 0x00000017ff180219 */ /* 0x000fc6000001160f */
[----:B------:R-:W4:Y:S01]  /*426a0*/  @P1 LDL.64 R14, [R27] ;  /* 0x000000001b0e1983 */ /* 0x000f220000100a00 */
[----:B------:R-:W-:Y:S01]  /*426b0*/  @P0 LOP3.LUT R18, R18, R24, RZ, 0xfc, !PT ;  /* 0x0000001812120212 */ /* 0x000fe200078efcff */
[----:B------:R-:W-:Y:S01]  /*426c0*/  VIADD R24, R26, 0x3a3 ;  /* 0x000003a31a187836 */ /* 0x000fe20000000000 */
[-CC-:B--2---:R-:W-:Y:S02]  /*426d0*/  @!P0 SHF.R.U64 R29, R10, R23.reuse, R11.reuse ;  /* 0x000000170a1d8219 */ /* 0x184fe4000000120b */
[----:B------:R-:W-:Y:S02]  /*426e0*/  @!P0 SHF.R.U32.HI R18, RZ, R23, R11 ;  /* 0x00000017ff128219 */ /* 0x000fe4000001160b */
[----:B------:R-:W-:Y:S01]  /*426f0*/  LOP3.LUT R11, R16, 0x1ffff, RZ, 0xc0, !PT ;  /* 0x0001ffff100b7812 */ /* 0x000fe200078ec0ff */
[----:B------:R-:W-:Y:S01]  /*42700*/  IMAD.MOV.U32 R10, RZ, RZ, R17 ;  /* 0x000000ffff0a7224 */ /* 0x000fe200078e0011 */
[----:B------:R-:W-:Y:S02]  /*42710*/  LOP3.LUT R17, R24, 0x23, RZ, 0xc0, !PT ;  /* 0x0000002318117812 */ /* 0x000fe400078ec0ff */
[C---:B---3--:R-:W-:Y:S01]  /*42720*/  @P1 SHF.L.U64.HI R16, R12.reuse, 0x1, R13 ;  /* 0x000000010c101819 */ /* 0x048fe2000001020d */
[----:B------:R-:W-:Y:S01]  /*42730*/  @P1 IMAD.SHL.U32 R13, R12, 0x2, RZ ;  /* 0x000000020c0d1824 */ /* 0x000fe200078e00ff */
[----:B------:R-:W-:-:S02]  /*42740*/  @P1 LOP3.LUT R12, R19, 0x3f, RZ, 0x3c, !PT ;  /* 0x0000003f130c1812 */ /* 0x000fc400078e3cff */
[----:B------:R-:W-:Y:S02]  /*42750*/  ISETP.GE.U32.AND P0, PT, R17, 0x10, PT ;  /* 0x000000101100780c */ /* 0x000fe40003f06070 */
[CC--:B------:R-:W-:Y:S02]  /*42760*/  @P1 SHF.L.U64.HI R16, R13.reuse, R12.reuse, R16 ;  /* 0x0000000c0d101219 */ /* 0x0c0fe40000010210 */
[----:B------:R-:W-:Y:S02]  /*42770*/  @P1 SHF.L.U32 R12, R13, R12, RZ ;  /* 0x0000000c0d0c1219 */ /* 0x000fe400000006ff */
[-CC-:B----4-:R-:W-:Y:S02]  /*42780*/  @P1 SHF.R.U64 R13, R14, R19.reuse, R15.reuse ;  /* 0x000000130e0d1219 */ /* 0x190fe4000000120f */
[----:B------:R-:W-:Y:S02]  /*42790*/  @P1 SHF.R.U32.HI R23, RZ, R19, R15 ;  /* 0x00000013ff171219 */ /* 0x000fe4000001160f */
[----:B------:R-:W-:Y:S01]  /*427a0*/  LEA.HI R15, R24, -R25, RZ, 0x1a ;  /* 0x80000019180f7211 */ /* 0x000fe200078fd0ff */
[----:B------:R0:W-:Y:S04]  /*427b0*/  STG.E.64 desc[UR4][R2.64+0x200], R10 ;  /* 0x0002000a02007986 */ /* 0x0001e8000c101b04 */
[----:B------:R-:W-:-:S05]  /*427c0*/  IMAD R24, R15, 0x8, R0 ;  /* 0x000000080f187824 */ /* 0x000fca00078e0200 */
[----:B------:R-:W2:Y:S04]  /*427d0*/  @P0 LDL.64 R14, [R24] ;  /* 0x00000000180e0983 */ /* 0x000ea80000100a00 */
[----:B0-----:R-:W3:Y:S01]  /*427e0*/  @!P1 LDL.64 R10, [R27] ;  /* 0x000000001b0a9983 */ /* 0x001ee20000100a00 */
[----:B------:R-:W-:-:S03]  /*427f0*/  @P1 LOP3.LUT R27, R12, R13, RZ, 0xfc, !PT ;  /* 0x0000000d0c1b1212 */ /* 0x000fc600078efcff */
[----:B------:R-:W4:Y:S01]  /*42800*/  @P0 LDL.64 R12, [R24+0x8] ;  /* 0x00000800180c0983 */ /* 0x000f220000100a00 */
[----:B------:R-:W-:Y:S01]  /*42810*/  VIADD R30, R26, 0x405 ;  /* 0x000004051a1e7836 */ /* 0x000fe20000000000 */
[----:B------:R-:W-:-:S04]  /*42820*/  @P1 LOP3.LUT R16, R16, R23, RZ, 0xfc, !PT ;  /* 0x0000001710101212 */ /* 0x000fc800078efcff */
[----:B------:R-:W-:-:S05]  /*42830*/  LEA.HI R23, R30, -R25, RZ, 0x1a ;  /* 0x800000191e177211 */ /* 0x000fca00078fd0ff */
[----:B------:R-:W-:Y:S01]  /*42840*/  IMAD R23, R23, 0x8, R0 ;  /* 0x0000000817177824 */ /* 0x000fe200078e0200 */
[-C--:B---3--:R-:W-:Y:S01]  /*42850*/  @!P1 SHF.R.U64 R27, R10, R19.reuse, R11 ;  /* 0x000000130a1b9219 */ /* 0x088fe2000000120b */
[----:B------:R-:W-:Y:S01]  /*42860*/  IMAD.MOV.U32 R10, RZ, RZ, R9 ;  /* 0x000000ffff0a7224 */ /* 0x000fe200078e0009 */
[----:B------:R-:W-:Y:S02]  /*42870*/  LOP3.LUT R9, R30, 0x25, RZ, 0xc0, !PT ;  /* 0x000000251e097812 */ /* 0x000fe400078ec0ff */
[----:B------:R-:W-:Y:S02]  /*42880*/  @!P1 SHF.R.U32.HI R16, RZ, R19, R11 ;  /* 0x00000013ff109219 */ /* 0x000fe4000001160b */
[----:B------:R-:W-:Y:S02]  /*42890*/  LOP3.LUT R11, R5, 0x1ffff, RZ, 0xc0, !PT ;  /* 0x0001ffff050b7812 */ /* 0x000fe400078ec0ff */
[----:B------:R-:W-:Y:S02]  /*428a0*/  ISETP.GE.U32.AND P1, PT, R9, 0x10, PT ;  /* 0x000000100900780c */ /* 0x000fe40003f26070 */
[C---:B----4-:R-:W-:Y:S01]  /*428b0*/  @P0 SHF.L.U64.HI R5, R12.reuse, 0x1, R13 ;  /* 0x000000010c050819 */ /* 0x050fe2000001020d */
[----:B------:R-:W-:Y:S01]  /*428c0*/  @P0 IMAD.SHL.U32 R13, R12, 0x2, RZ ;  /* 0x000000020c0d0824 */ /* 0x000fe200078e00ff */
[----:B------:R-:W-:-:S04]  /*428d0*/  @P0 LOP3.LUT R12, R17, 0x3f, RZ, 0x3c, !PT ;  /* 0x0000003f110c0812 */ /* 0x000fc800078e3cff */
[CC--:B------:R-:W-:Y:S02]  /*428e0*/  @P0 SHF.L.U64.HI R5, R13.reuse, R12.reuse, R5 ;  /* 0x0000000c0d050219 */ /* 0x0c0fe40000010205 */
[----:B------:R-:W-:Y:S02]  /*428f0*/  @P0 SHF.L.U32 R12, R13, R12, RZ ;  /* 0x0000000c0d0c0219 */ /* 0x000fe400000006ff */
[----:B--2---:R-:W-:Y:S01]  /*42900*/  @P0 SHF.R.U64 R13, R14, R17, R15 ;  /* 0x000000110e0d0219 */ /* 0x004fe2000000120f */
[----:B------:R0:W-:Y:S04]  /*42910*/  STG.E.64 desc[UR4][R2.64+0x400], R10 ;  /* 0x0004000a02007986 */ /* 0x0001e8000c101b04 */
[----:B0-----:R-:W2:Y:S01]  /*42920*/  @!P0 LDL.64 R10, [R24] ;  /* 0x00000000180a8983 */ /* 0x001ea20000100a00 */
[----:B------:R-:W-:-:S03]  /*42930*/  @P0 LOP3.LUT R24, R12, R13, RZ, 0xfc, !PT ;  /* 0x0000000d0c180212 */ /* 0x000fc600078efcff */
[----:B------:R-:W3:Y:S01]  /*42940*/  @P1 LDL.64 R12, [R23+0x8] ;  /* 0x00000800170c1983 */ /* 0x000ee20000100a00 */
[----:B------:R-:W-:-:S03]  /*42950*/  @P0 SHF.R.U32.HI R19, RZ, R17, R15 ;  /* 0x00000011ff130219 */ /* 0x000fc6000001160f */
[----:B------:R-:W4:Y:S01]  /*42960*/  @P1 LDL.64 R14, [R23] ;  /* 0x00000000170e1983 */ /* 0x000f220000100a00 */
[----:B------:R-:W-:Y:S02]  /*42970*/  @P0 LOP3.LUT R5, R5, R19, RZ, 0xfc, !PT ;  /* 0x0000001305050212 */ /* 0x000fe400078efcff */
[----:B------:R-:W-:-:S05]  /*42980*/  LOP3.LUT R7, R7, 0x1ffff, RZ, 0xc0, !PT ;  /* 0x0001ffff07077812 */ /* 0x000fca00078ec0ff */
[----:B------:R0:W-:Y:S01]  /*42990*/  STG.E.64 desc[UR4][R2.64+0x600], R6 ;  /* 0x0006000602007986 */ /* 0x0001e2000c101b04 */
[-CC-:B--2---:R-:W-:Y:S02]  /*429a0*/  @!P0 SHF.R.U64 R24, R10, R17.reuse, R11.reuse ;  /* 0x000000110a188219 */ /* 0x184fe4000000120b */
[----:B------:R-:W-:Y:S02]  /*429b0*/  @!P0 SHF.R.U32.HI R5, RZ, R17, R11 ;  /* 0x00000011ff058219 */ /* 0x000fe4000001160b */
[C---:B---3--:R-:W-:Y:S01]  /*429c0*/  @P1 SHF.L.U64.HI R10, R12.reuse, 0x1, R13 ;  /* 0x000000010c0a1819 */ /* 0x048fe2000001020d */
[----:B------:R-:W-:Y:S02]  /*429d0*/  @P1 IMAD.SHL.U32 R30, R12, 0x2, RZ ;  /* 0x000000020c1e1824 */ /* 0x000fe400078e00ff */
[----:B------:R-:W-:-:S05]  /*429e0*/  VIADD R12, R26, 0x467 ;  /* 0x000004671a0c7836 */ /* 0x000fca0000000000 */
[C---:B------:R-:W-:Y:S02]  /*429f0*/  LOP3.LUT R17, R12.reuse, 0x27, RZ, 0xc0, !PT ;  /* 0x000000270c117812 */ /* 0x040fe400078ec0ff */
[----:B------:R-:W-:Y:S02]  /*42a00*/  @P1 LOP3.LUT R11, R9, 0x3f, RZ, 0x3c, !PT ;  /* 0x0000003f090b1812 */ /* 0x000fe400078e3cff */
[----:B------:R-:W-:Y:S02]  /*42a10*/  ISETP.GE.U32.AND P0, PT, R17, 0x10, PT ;  /* 0x000000101100780c */ /* 0x000fe40003f06070 */
[----:B------:R-:W-:Y:S02]  /*42a20*/  LEA.HI R19, R12, -R25, RZ, 0x1a ;  /* 0x800000190c137211 */ /* 0x000fe400078fd0ff */
[CC--:B------:R-:W-:Y:S02]  /*42a30*/  @P1 SHF.L.U64.HI R10, R30.reuse, R11.reuse, R10 ;  /* 0x0000000b1e0a1219 */ /* 0x0c0fe4000001020a */
[----:B------:R-:W-:-:S02]  /*42a40*/  @P1 SHF.L.U32 R11, R30, R11, RZ ;  /* 0x0000000b1e0b1219 */ /* 0x000fc400000006ff */
[-CC-:B----4-:R-:W-:Y:S01]  /*42a50*/  @P1 SHF.R.U64 R14, R14, R9.reuse, R15.reuse ;  /* 0x000000090e0e1219 */ /* 0x190fe2000000120f */
[----:B------:R-:W-:Y:S01]  /*42a60*/  IMAD R19, R19, 0x8, R0 ;  /* 0x0000000813137824 */ /* 0x000fe200078e0200 */
[----:B------:R-:W-:Y:S02]  /*42a70*/  @P1 SHF.R.U32.HI R13, RZ, R9, R15 ;  /* 0x00000009ff0d1219 */ /* 0x000fe4000001160f */
[----:B------:R-:W-:Y:S02]  /*42a80*/  @P1 LOP3.LUT R15, R11, R14, RZ, 0xfc, !PT ;  /* 0x0000000e0b0f1212 */ /* 0x000fe400078efcff */
[----:B------:R-:W-:Y:S01]  /*42a90*/  @P1 LOP3.LUT R14, R10, R13, RZ, 0xfc, !PT ;  /* 0x0000000d0a0e1212 */ /* 0x000fe200078efcff */
[----:B------:R-:W2:Y:S04]  /*42aa0*/  @P0 LDL.64 R30, [R19] ;  /* 0x00000000131e0983 */ /* 0x000ea80000100a00 */
[----:B------:R1:W3:Y:S04]  /*42ab0*/  @!P1 LDL.64 R10, [R23] ;  /* 0x00000000170a9983 */ /* 0x0002e80000100a00 */
[----:B------:R-:W4:Y:S04]  /*42ac0*/  @P0 LDL.64 R12, [R19+0x8] ;  /* 0x00000800130c0983 */ /* 0x000f280000100a00 */
[----:B0-----:R0:W5:Y:S01]  /*42ad0*/  @!P0 LDL.64 R6, [R19] ;  /* 0x0000000013068983 */ /* 0x0011620000100a00 */
[----:B-1----:R-:W-:-:S02]  /*42ae0*/  LOP3.LUT R23, R28, 0x1ffff, RZ, 0xc0, !PT ;  /* 0x0001ffff1c177812 */ /* 0x002fc400078ec0ff */
[----:B------:R-:W-:-:S03]  /*42af0*/  LOP3.LUT R21, R21, 0x1ffff, RZ, 0xc0, !PT ;  /* 0x0001ffff15157812 */ /* 0x000fc600078ec0ff */
[----:B------:R1:W-:Y:S04]  /*42b00*/  STG.E.64 desc[UR4][R2.64+0xc00], R22 ;  /* 0x000c001602007986 */ /* 0x0003e8000c101b04 */
[----:B------:R-:W-:Y:S01]  /*42b10*/  STG.E.64 desc[UR4][R2.64+0xa00], R20 ;  /* 0x000a001402007986 */ /* 0x000fe2000c101b04 */
[----:B0-----:R-:W-:Y:S01]  /*42b20*/  LOP3.LUT R19, R18, 0x1ffff, RZ, 0xc0, !PT ;  /* 0x0001ffff12137812 */ /* 0x001fe200078ec0ff */
[----:B------:R-:W-:-:S05]  /*42b30*/  IMAD.MOV.U32 R18, RZ, RZ, R29 ;  /* 0x000000ffff127224 */ /* 0x000fca00078e001d */
[----:B------:R-:W-:Y:S01]  /*42b40*/  STG.E.64 desc[UR4][R2.64+0xe00], R18 ;  /* 0x000e001202007986 */ /* 0x000fe2000c101b04 */
[----:B------:R-:W-:Y:S02]  /*42b50*/  LOP3.LUT R29, R16, 0x1ffff, RZ, 0xc0, !PT ;  /* 0x0001ffff101d7812 */ /* 0x000fe400078ec0ff */
[-CC-:B---3--:R-:W-:Y:S02]  /*42b60*/  @!P1 SHF.R.U64 R15, R10, R9.reuse, R11.reuse ;  /* 0x000000090a0f9219 */ /* 0x188fe4000000120b */
[----:B------:R-:W-:Y:S02]  /*42b70*/  @!P1 SHF.R.U32.HI R14, RZ, R9, R11 ;  /* 0x00000009ff0e9219 */ /* 0x000fe4000001160b */
[C---:B----4-:R-:W-:Y:S01]  /*42b80*/  @P0 SHF.L.U64.HI R10, R12.reuse, 0x1, R13 ;  /* 0x000000010c0a0819 */ /* 0x050fe2000001020d */
[----:B------:R-:W-:Y:S01]  /*42b90*/  @P0 IMAD.SHL.U32 R12, R12, 0x2, RZ ;  /* 0x000000020c0c0824 */ /* 0x000fe200078e00ff */
[----:B------:R-:W-:-:S04]  /*42ba0*/  @P0 LOP3.LUT R9, R17, 0x3f, RZ, 0x3c, !PT ;  /* 0x0000003f11090812 */ /* 0x000fc800078e3cff */
[CC--:B------:R-:W-:Y:S02]  /*42bb0*/  @P0 SHF.L.U64.HI R10, R12.reuse, R9.reuse, R10 ;  /* 0x000000090c0a0219 */ /* 0x0c0fe4000001020a */
[----:B------:R-:W-:Y:S02]  /*42bc0*/  @P0 SHF.L.U32 R9, R12, R9, RZ ;  /* 0x000000090c090219 */ /* 0x000fe400000006ff */
[-CC-:B--2---:R-:W-:Y:S01]  /*42bd0*/  @P0 SHF.R.U64 R12, R30, R17.reuse, R31.reuse ;  /* 0x000000111e0c0219 */ /* 0x184fe2000000121f */
[----:B------:R-:W-:Y:S01]  /*42be0*/  VIADD R30, R26, 0x4c9 ;  /* 0x000004c91a1e7836 */ /* 0x000fe20000000000 */
[----:B------:R-:W-:Y:S02]  /*42bf0*/  @P0 SHF.R.U32.HI R31, RZ, R17, R31 ;  /* 0x00000011ff1f0219 */ /* 0x000fe4000001161f */
[----:B------:R-:W-:Y:S02]  /*42c00*/  @P0 LOP3.LUT R11, R9, R12, RZ, 0xfc, !PT ;  /* 0x0000000c090b0212 */ /* 0x000fe400078efcff */
[----:B------:R-:W-:-:S02]  /*42c10*/  LOP3.LUT R12, R30, 0x29, RZ, 0xc0, !PT ;  /* 0x000000291e0c7812 */ /* 0x000fc400078ec0ff */
[----:B------:R-:W-:Y:S02]  /*42c20*/  @P0 LOP3.LUT R10, R10, R31, RZ, 0xfc, !PT ;  /* 0x0000001f0a0a0212 */ /* 0x000fe400078efcff */
[-CC-:B-----5:R-:W-:Y:S02]  /*42c30*/  @!P0 SHF.R.U64 R11, R6, R17.reuse, R7.reuse ;  /* 0x00000011060b8219 */ /* 0x1a0fe40000001207 */
[----:B------:R-:W-:Y:S02]  /*42c40*/  @!P0 SHF.R.U32.HI R10, RZ, R17, R7 ;  /* 0x00000011ff0a8219 */ /* 0x000fe40000011607 */
[----:B------:R-:W-:Y:S02]  /*42c50*/  ISETP.GE.U32.AND P0, PT, R12, 0x10, PT ;  /* 0x000000100c00780c */ /* 0x000fe40003f06070 */
[----:B------:R-:W-:-:S05]  /*42c60*/  LEA.HI R13, R30, -R25, RZ, 0x1a ;  /* 0x800000191e0d7211 */ /* 0x000fca00078fd0ff */
[----:B------:R-:W-:-:S06]  /*42c70*/  IMAD R13, R13, 0x8, R0 ;  /* 0x000000080d0d7824 */ /* 0x000fcc00078e0200 */
[----:B------:R-:W2:Y:S01]  /*42c80*/  @P0 LDL.64 R6, [R13+0x8] ;  /* 0x000008000d060983 */ /* 0x000ea20000100a00 */
[----:B------:R-:W-:Y:S01]  /*42c90*/  VIADD R30, R26, 0x52b ;  /* 0x0000052b1a1e7836 */ /* 0x000fe20000000000 */
[----:B------:R-:W-:Y:S01]  /*42ca0*/  LOP3.LUT R9, R8, 0x1ffff, RZ, 0xc0, !PT ;  /* 0x0001ffff08097812 */ /* 0x000fe200078ec0ff */
[----:B------:R-:W-:Y:S01]  /*42cb0*/  IMAD.MOV.U32 R8, RZ, RZ, R4 ;  /* 0x000000ffff087224 */ /* 0x000fe200078e0004 */
[----:B-1----:R-:W3:Y:S02]  /*42cc0*/  @!P0 LDL.64 R22, [R13] ;  /* 0x000000000d168983 */ /* 0x002ee40000100a00 */
[----:B------:R-:W-:Y:S02]  /*42cd0*/  LOP3.LUT R4, R30, 0x2b, RZ, 0xc0, !PT ;  /* 0x0000002b1e047812 */ /* 0x000fe400078ec0ff */
[----:B------:R0:W-:Y:S02]  /*42ce0*/  STG.E.64 desc[UR4][R2.64+0x800], R8 ;  /* 0x0008000802007986 */ /* 0x0001e4000c101b04 */
[----:B------:R-:W-:-:S02]  /*42cf0*/  ISETP.GE.U32.AND P1, PT, R4, 0x10, PT ;  /* 0x000000100400780c */ /* 0x000fc40003f26070 */
[----:B------:R-:W-:Y:S01]  /*42d00*/  LEA.HI R17, R30, -R25, RZ, 0x1a ;  /* 0x800000191e117211 */ /* 0x000fe200078fd0ff */
[----:B0-----:R2:W4:Y:S04]  /*42d10*/  @P0 LDL.64 R8, [R13] ;  /* 0x000000000d080983 */ /* 0x0015280000100a00 */
[----:B------:R-:W-:-:S06]  /*42d20*/  IMAD R17, R17, 0x8, R0 ;  /* 0x0000000811117824 */ /* 0x000fcc00078e0200 */
[----:B------:R-:W5:Y:S04]  /*42d30*/  @P1 LDL.64 R20, [R17+0x8] ;  /* 0x0000080011141983 */ /* 0x000f680000100a00 */
[----:B------:R-:W5:Y:S04]  /*42d40*/  @P1 LDL.64 R18, [R17] ;  /* 0x0000000011121983 */ /* 0x000f680000100a00 */
[----:B------:R-:W5:Y:S01]  /*42d50*/  @!P1 LDL.64 R16, [R17] ;  /* 0x0000000011109983 */ /* 0x000f620000100a00 */
[----:B------:R-:W-:-:S05]  /*42d60*/  IMAD.MOV.U32 R28, RZ, RZ, R27 ;  /* 0x000000ffff1c7224 */ /* 0x000fca00078e001b */
[----:B------:R0:W-:Y:S02]  /*42d70*/  STG.E.64 desc[UR4][R2.64+0x1100], R28 ;  /* 0x0011001c02007986 */ /* 0x0001e4000c101b04 */
[----:B0-----:R-:W-:Y:S01]  /*42d80*/  LOP3.LUT R29, R5, 0x1ffff, RZ, 0xc0, !PT ;  /* 0x0001ffff051d7812 */ /* 0x001fe200078ec0ff */
[----:B------:R-:W-:Y:S01]  /*42d90*/  IMAD.MOV.U32 R28, RZ, RZ, R24 ;  /* 0x000000ffff1c7224 */ /* 0x000fe200078e0018 */
[----:B------:R-:W-:-:S04]  /*42da0*/  @P0 LOP3.LUT R24, R12, 0x3f, RZ, 0x3c, !PT ;  /* 0x0000003f0c180812 */ /* 0x000fc800078e3cff */
[----:B------:R4:W-:Y:S01]  /*42db0*/  STG.E.64 desc[UR4][R2.64+0x1300], R28 ;  /* 0x0013001c02007986 */ /* 0x0009e2000c101b04 */
[C---:B--2---:R-:W-:Y:S01]  /*42dc0*/  @P0 SHF.L.U64.HI R13, R6.reuse, 0x1, R7 ;  /* 0x00000001060d0819 */ /* 0x044fe20000010207 */
[----:B------:R-:W-:Y:S02]  /*42dd0*/  @P0 IMAD.SHL.U32 R7, R6, 0x2, RZ ;  /* 0x0000000206070824 */ /* 0x000fe400078e00ff */
[----:B------:R-:W-:-:S05]  /*42de0*/  VIADD R6, R26, 0x58d ;  /* 0x0000058d1a067836 */ /* 0x000fca0000000000 */
[----:B------:R-:W-:-:S04]  /*42df0*/  LOP3.LUT R5, R6, 0x2d, RZ, 0xc0, !PT ;  /* 0x0000002d06057812 */ /* 0x000fc800078ec0ff */
[----:B------:R-:W-:Y:S02]  /*42e00*/  ISETP.GE.U32.AND P2, PT, R5, 0x10, PT ;  /* 0x000000100500780c */ /* 0x000fe40003f46070 */
[----:B------:R-:W-:Y:S02]  /*42e10*/  LEA.HI R27, R6, -R25, RZ, 0x1a ;  /* 0x80000019061b7211 */ /* 0x000fe400078fd0ff */
[CC--:B------:R-:W-:Y:S01]  /*42e20*/  @P0 SHF.L.U64.HI R13, R7.reuse, R24.reuse, R13 ;  /* 0x00000018070d0219 */ /* 0x0c0fe2000001020d */
[----:B------:R-:W-:Y:S01]  /*42e30*/  IMAD.MOV.U32 R6, RZ, RZ, R15 ;  /* 0x000000ffff067224 */ /* 0x000fe200078e000f */
[----:B------:R-:W-:Y:S02]  /*42e40*/  @P0 SHF.L.U32 R24, R7, R24, RZ ;  /* 0x0000001807180219 */ /* 0x000fe400000006ff */
[----:B------:R-:W-:Y:S01]  /*42e50*/  LOP3.LUT R7, R14, 0x1ffff, RZ, 0xc0, !PT ;  /* 0x0001ffff0e077812 */ /* 0x000fe200078ec0ff */
[----:B------:R-:W-:Y:S01]  /*42e60*/  IMAD R14, R27, 0x8, R0 ;  /* 0x000000081b0e7824 */ /* 0x000fe200078e0200 */
[----:B----4-:R-:W-:-:S03]  /*42e70*/  @P0 SHF.R.U64 R29, R8, R12, R9 ;  /* 0x0000000c081d0219 */ /* 0x010fc60000001209 */
[----:B------:R0:W-:Y:S01]  /*42e80*/  STG.E.64 desc[UR4][R2.64+0x1500], R6 ;  /* 0x0015000602007986 */ /* 0x0001e2000c101b04 */
[----:B------:R-:W-:Y:S02]  /*42e90*/  @P0 SHF.R.U32.HI R8, RZ, R12, R9 ;  /* 0x0000000cff080219 */ /* 0x000fe40000011609 */
[----:B------:R-:W-:Y:S02]  /*42ea0*/  @P0 LOP3.LUT R9, R24, R29, RZ, 0xfc, !PT ;  /* 0x0000001d18090212 */ /* 0x000fe400078efcff */
[----:B------:R-:W-:Y:S02]  /*42eb0*/  @P0 LOP3.LUT R8, R13, R8, RZ, 0xfc, !PT ;  /* 0x000000080d080212 */ /* 0x000fe400078efcff */
[-CC-:B---3--:R-:W-:Y:S01]  /*42ec0*/  @!P0 SHF.R.U64 R9, R22, R12.reuse, R23.reuse ;  /* 0x0000000c16098219 */ /* 0x188fe20000001217 */
[----:B0-----:R-:W2:Y:S01]  /*42ed0*/  @P2 LDL.64 R6, [R14+0x8] ;  /* 0x000008000e062983 */ /* 0x001ea20000100a00 */
[----:B------:R-:W-:-:S03]  /*42ee0*/  @!P0 SHF.R.U32.HI R8, RZ, R12, R23 ;  /* 0x0000000cff088219 */ /* 0x000fc60000011617 */
[----:B------:R-:W3:Y:S01]  /*42ef0*/  @P2 LDL.64 R12, [R14] ;  /* 0x000000000e0c2983 */ /* 0x000ee20000100a00 */
[C---:B-----5:R-:W-:Y:S01]  /*42f00*/  @P1 SHF.L.U64.HI R21, R20.reuse, 0x1, R21 ;  /* 0x0000000114151819 */ /* 0x060fe20000010215 */
[----:B------:R-:W-:Y:S01]  /*42f10*/  @P1 IMAD.SHL.U32 R24, R20, 0x2, RZ ;  /* 0x0000000214181824 */ /* 0x000fe200078e00ff */
[----:B------:R-:W-:Y:S01]  /*42f20*/  @P1 LOP3.LUT R15, R4, 0x3f, RZ, 0x3c, !PT ;  /* 0x0000003f040f1812 */ /* 0x000fe200078e3cff */
[----:B------:R-:W-:-:S03]  /*42f30*/  VIADD R20, R26, 0x31 ;  /* 0x000000311a147836 */ /* 0x000fc60000000000 */
[CC--:B------:R-:W-:Y:S02]  /*42f40*/  @P1 SHF.L.U64.HI R22, R24.reuse, R15.reuse, R21 ;  /* 0x0000000f18161219 */ /* 0x0c0fe40000010215 */
[----:B------:R-:W-:Y:S02]  /*42f50*/  @P1 SHF.L.U32 R23, R24, R15, RZ ;  /* 0x0000000f18171219 */ /* 0x000fe400000006ff */
[----:B------:R-:W-:Y:S02]  /*42f60*/  LEA.HI R15, R20, -R25, RZ, 0x1a ;  /* 0x80000019140f7211 */ /* 0x000fe400078fd0ff */
[-CC-:B------:R-:W-:Y:S02]  /*42f70*/  @P1 SHF.R.U64 R18, R18, R4.reuse, R19.reuse ;  /* 0x0000000412121219 */ /* 0x180fe40000001213 */
[----:B------:R-:W-:Y:S01]  /*42f80*/  @P1 SHF.R.U32.HI R19, RZ, R4, R19 ;  /* 0x00000004ff131219 */ /* 0x000fe20000011613 */
[----:B------:R-:W-:Y:S01]  /*42f90*/  IMAD R24, R15, 0x8, R0 ;  /* 0x000000080f187824 */ /* 0x000fe200078e0200 */
[----:B------:R-:W-:Y:S01]  /*42fa0*/  @P1 LOP3.LUT R23, R23, R18, RZ, 0xfc, !PT ;  /* 0x0000001217171212 */ /* 0x000fe200078efcff */
[----:B------:R-:W4:Y:S01]  /*42fb0*/  @!P2 LDL.64 R14, [R14] ;  /* 0x000000000e0ea983 */ /* 0x000f220000100a00 */
[----:B------:R-:W-:-:S02]  /*42fc0*/  @P1 LOP3.LUT R22, R22, R19, RZ, 0xfc, !PT ;  /* 0x0000001316161212 */ /* 0x000fc400078efcff */
[-CC-:B------:R-:W-:Y:S01]  /*42fd0*/  @!P1 SHF.R.U64 R23, R16, R4.reuse, R17.reuse ;  /* 0x0000000410179219 */ /* 0x180fe20000001211 */
[----:B------:R-:W5:Y:S01]  /*42fe0*/  LDL.64 R18, [R24+0x8] ;  /* 0x0000080018127983 */ /* 0x000f620000100a00 */
[----:B------:R-:W-:-:S03]  /*42ff0*/  @!P1 SHF.R.U32.HI R22, RZ, R4, R17 ;  /* 0x00000004ff169219 */ /* 0x000fc60000011611 */
[----:B------:R-:W5:Y:S01]  /*43000*/  LDL.64 R16, [R24] ;  /* 0x0000000018107983 */ /* 0x000f620000100a00 */
[----:B------:R-:W-:Y:S01]  /*43010*/  VIADD R21, R26, 0x93 ;  /* 0x000000931a157836 */ /* 0x000fe20000000000 */
[----:B------:R-:W-:Y:S01]  /*43020*/  LOP3.LUT R29, R10, 0x1ffff, RZ, 0xc0, !PT ;  /* 0x0001ffff0a1d7812 */ /* 0x000fe200078ec0ff */
[----:B------:R-:W-:-:S03]  /*43030*/  IMAD.MOV.U32 R30, RZ, RZ, R9 ;  /* 0x000000ffff1e7224 */ /* 0x000fc600078e0009 */
[----:B------:R-:W-:Y:S01]  /*43040*/  LEA.HI R27, R21, -R25, RZ, 0x1a ;  /* 0x80000019151b7211 */ /* 0x000fe200078fd0ff */
[----:B------:R-:W-:Y:S01]  /*43050*/  IMAD.MOV.U32 R28, RZ, RZ, R11 ;  /* 0x000000ffff1c7224 */ /* 0x000fe200078e000b */
[----:B------:R-:W-:Y:S02]  /*43060*/  LOP3.LUT R31, R8, 0x1ffff, RZ, 0xc0, !PT ;  /* 0x0001ffff081f7812 */ /* 0x000fe400078ec0ff */
[----:B------:R-:W-:Y:S01]  /*43070*/  @P2 LOP3.LUT R4, R5, 0x3f, RZ, 0x3c, !PT ;  /* 0x0000003f05042812 */ /* 0x000fe200078e3cff */
[----:B------:R-:W-:Y:S01]  /*43080*/  IMAD R27, R27, 0x8, R0 ;  /* 0x000000081b1b7824 */ /* 0x000fe200078e0200 */
[----:B------:R0:W-:Y:S04]  /*43090*/  STG.E.64 desc[UR4][R2.64+0x1700], R28 ;  /* 0x0017001c02007986 */ /* 0x0001e8000c101b04 */
[----:B------:R-:W5:Y:S04]  /*430a0*/  LDL.64 R10, [R27+0x8] ;  /* 0x000008001b0a7983 */ /* 0x000f680000100a00 */
[----:B0-----:R0:W5:Y:S04]  /*430b0*/  LDL.64 R28, [R27] ;  /* 0x000000001b1c7983 */ /* 0x0011680000100a00 */
[----:B------:R1:W-:Y:S01]  /*430c0*/  STG.E.64 desc[UR4][R2.64+0x1900], R30 ;  /* 0x0019001e02007986 */ /* 0x0003e2000c101b04 */
[C---:B--2---:R-:W-:Y:S01]  /*430d0*/  @P2 IMAD.SHL.U32 R9, R6.reuse, 0x2, RZ ;  /* 0x0000000206092824 */ /* 0x044fe200078e00ff */
[----:B------:R-:W-:-:S02]  /*430e0*/  @P2 SHF.L.U64.HI R8, R6, 0x1, R7 ;  /* 0x0000000106082819 */ /* 0x000fc40000010207 */
[----:B------:R-:W-:Y:S02]  /*430f0*/  LOP3.LUT R7, R22, 0x1ffff, RZ, 0xc0, !PT ;  /* 0x0001ffff16077812 */ /* 0x000fe400078ec0ff */
[CC--:B------:R-:W-:Y:S02]  /*43100*/  @P2 SHF.L.U64.HI R22, R9.reuse, R4.reuse, R8 ;  /* 0x0000000409162219 */ /* 0x0c0fe40000010208 */
[----:B------:R-:W-:Y:S01]  /*43110*/  @P2 SHF.L.U32 R8, R9, R4, RZ ;  /* 0x0000000409082219 */ /* 0x000fe200000006ff */
[----:B------:R-:W-:Y:S01]  /*43120*/  VIADD R4, R26, 0xf5 ;  /* 0x000000f51a047836 */ /* 0x000fe20000000000 */
[-CC-:B---3--:R-:W-:Y:S02]  /*43130*/  @P2 SHF.R.U64 R9, R12, R5.reuse, R13.reuse ;  /* 0x000000050c092219 */ /* 0x188fe4000000120d */
[----:B------:R-:W-:Y:S01]  /*43140*/  @P2 SHF.R.U32.HI R13, RZ, R5, R13 ;  /* 0x00000005ff0d2219 */ /* 0x000fe2000001160d */
[----:B------:R-:W-:-:S03]  /*43150*/  IMAD.MOV.U32 R6, RZ, RZ, R23 ;  /* 0x000000ffff067224 */ /* 0x000fc600078e0017 */
[----:B------:R-:W-:Y:S02]  /*43160*/  @P2 LOP3.LUT R22, R22, R13, RZ, 0xfc, !PT ;  /* 0x0000000d16162212 */ /* 0x000fe400078efcff */
[----:B------:R-:W-:Y:S02]  /*43170*/  LEA.HI R13, R4, -R25, RZ, 0x1a ;  /* 0x80000019040d7211 */ /* 0x000fe400078fd0ff */
[----:B------:R-:W-:Y:S02]  /*43180*/  @P2 LOP3.LUT R23, R8, R9, RZ, 0xfc, !PT ;  /* 0x0000000908172212 */ /* 0x000fe400078efcff */
[----:B------:R-:W-:Y:S01]  /*43190*/  LOP3.LUT R9, R20, 0x31, RZ, 0xc0, !PT ;  /* 0x0000003114097812 */ /* 0x000fe200078ec0ff */
[----:B------:R-:W-:Y:S02]  /*431a0*/  VIADD R20, R26, 0x157 ;  /* 0x000001571a147836 */ /* 0x000fe40000000000 */
[----:B-1----:R-:W-:Y:S01]  /*431b0*/  IMAD R30, R13, 0x8, R0 ;  /* 0x000000080d1e7824 */ /* 0x002fe200078e0200 */
[----:B------:R1:W-:Y:S02]  /*431c0*/  STG.E.64 desc[UR4][R2.64+0x1b00], R6 ;  /* 0x001b000602007986 */ /* 0x0003e4000c101b04 */
[----:B0-----:R-:W-:-:S02]  /*431d0*/  LEA.HI R27, R20, -R25, RZ, 0x1a ;  /* 0x80000019141b7211 */ /* 0x001fc400078fd0ff */
[-CC-:B----4-:R-:W-:Y:S02]  /*431e0*/  @!P2 SHF.R.U64 R23, R14, R5.reuse, R15.reuse ;  /* 0x000000050e17a219 */ /* 0x190fe4000000120f */
[----:B------:R-:W-:Y:S01]  /*431f0*/  @!P2 SHF.R.U32.HI R22, RZ, R5, R15 ;  /* 0x00000005ff16a219 */ /* 0x000fe2000001160f */
[----:B------:R-:W-:Y:S01]  /*43200*/  IMAD R27, R27, 0x8, R0 ;  /* 0x000000081b1b7824 */ /* 0x000fe200078e0200 */
[----:B------:R-:W-:Y:S01]  /*43210*/  IADD3 R13, PT, PT, -R9, 0x40, RZ ;  /* 0x00000040090d7810 */ /* 0x000fe20007ffe1ff */
[----:B------:R-:W2:Y:S04]  /*43220*/  LDL.64 R14, [R30+0x8] ;  /* 0x000008001e0e7983 */ /* 0x000ea80000100a00 */
[----:B-1----:R-:W3:Y:S01]  /*43230*/  LDL.64 R6, [R30] ;  /* 0x000000001e067983 */ /* 0x002ee20000100a00 */
[----:B-----5:R-:W-:-:S02]  /*43240*/  SHF.R.U64 R24, R16, R9, R17 ;  /* 0x0000000910187219 */ /* 0x020fc40000001211 */
[----:B------:R-:W-:Y:S02]  /*43250*/  SHF.R.U32.HI R16, RZ, R9, R17 ;  /* 0x00000009ff107219 */ /* 0x000fe40000011611 */
[CC--:B------:R-:W-:Y:S01]  /*43260*/  SHF.L.U64.HI R5, R18.reuse, R13.reuse, R19 ;  /* 0x0000000d12057219 */ /* 0x0c0fe20000010213 */
[----:B------:R-:W4:Y:S01]  /*43270*/  LDL.64 R8, [R27+0x8] ;  /* 0x000008001b087983 */ /* 0x000f220000100a00 */
[----:B------:R-:W-:-:S03]  /*43280*/  SHF.L.U32 R17, R18, R13, RZ ;  /* 0x0000000d12117219 */ /* 0x000fc600000006ff */
[----:B------:R0:W5:Y:S01]  /*43290*/  LDL.64 R12, [R27] ;  /* 0x000000001b0c7983 */ /* 0x0001620000100a00 */
[----:B------:R-:W-:-:S04]  /*432a0*/  LOP3.LUT R21, R21, 0x33, RZ, 0xc0, !PT ;  /* 0x0000003315157812 */ /* 0x000fc800078ec0ff */
[-CC-:B------:R-:W-:Y:S02]  /*432b0*/  SHF.R.U64 R18, R28, R21.reuse, R29.reuse ;  /* 0x000000151c127219 */ /* 0x180fe4000000121d */
[----:B------:R-:W-:Y:S02]  /*432c0*/  SHF.R.U32.HI R28, RZ, R21, R29 ;  /* 0x00000015ff1c7219 */ /* 0x000fe4000001161d */
[----:B------:R-:W-:-:S04]  /*432d0*/  IADD3 R21, PT, PT, -R21, 0x40, RZ ;  /* 0x0000004015157810 */ /* 0x000fc80007ffe1ff */
[-C--:B------:R-:W-:Y:S02]  /*432e0*/  SHF.L.U64.HI R19, R10, R21.reuse, R11 ;  /* 0x000000150a137219 */ /* 0x080fe4000001020b */
[----:B------:R-:W-:Y:S01]  /*432f0*/  LOP3.LUT R11, R16, 0x1ffff, R5, 0xf8, !PT ;  /* 0x0001ffff100b7812 */ /* 0x000fe200078ef805 */
[----:B------:R-:W-:Y:S01]  /*43300*/  VIADD R5, R26, 0x1b9 ;  /* 0x000001b91a057836 */ /* 0x000fe20000000000 */
[----:B------:R-:W-:Y:S01]  /*43310*/  SHF.L.U32 R21, R10, R21, RZ ;  /* 0x000000150a157219 */ /* 0x000fe200000006ff */
[----:B------:R-:W-:Y:S01]  /*43320*/  IMAD.MOV.U32 R16, RZ, RZ, R23 ;  /* 0x000000ffff107224 */ /* 0x000fe200078e0017 */
[----:B------:R-:W-:Y:S02]  /*43330*/  LOP3.LUT R10, R17, R24, RZ, 0xfc, !PT ;  /* 0x00000018110a7212 */ /* 0x000fe400078efcff */
[----:B------:R-:W-:Y:S02]  /*43340*/  LOP3.LUT R18, R21, R18, RZ, 0xfc, !PT ;  /* 0x0000001215127212 */ /* 0x000fe400078efcff */
[----:B------:R-:W-:-:S02]  /*43350*/  LOP3.LUT R21, R4, 0x35, RZ, 0xc0, !PT ;  /* 0x0000003504157812 */ /* 0x000fc400078ec0ff */
[----:B------:R-:W-:Y:S01]  /*43360*/  LEA.HI R23, R5, -R25, RZ, 0x1a ;  /* 0x8000001905177211 */ /* 0x000fe200078fd0ff */
[----:B------:R-:W-:Y:S01]  /*43370*/  VIADD R4, R26, 0x21b ;  /* 0x0000021b1a047836 */ /* 0x000fe20000000000 */
[----:B------:R-:W-:Y:S02]  /*43380*/  LOP3.LUT R17, R22, 0x1ffff, RZ, 0xc0, !PT ;  /* 0x0001ffff16117812 */ /* 0x000fe400078ec0ff */
[----:B0-----:R-:W-:Y:S01]  /*43390*/  IADD3 R27, PT, PT, -R21, 0x40, RZ ;  /* 0x00000040151b7810 */ /* 0x001fe20007ffe1ff */
[----:B------:R-:W-:Y:S01]  /*433a0*/  IMAD R31, R23, 0x8, R0 ;  /* 0x00000008171f7824 */ /* 0x000fe200078e0200 */
[----:B------:R0:W-:Y:S04]  /*433b0*/  STG.E.64 desc[UR4][R2.64+0x100], R10 ;  /* 0x0001000a02007986 */ /* 0x0001e8000c101b04 */
[----:B------:R1:W-:Y:S01]  /*433c0*/  STG.E.64 desc[UR4][R2.64+0x1d00], R16 ;  /* 0x001d001002007986 */ /* 0x0003e2000c101b04 */
[----:B------:R-:W-:-:S03]  /*433d0*/  LOP3.LUT R19, R28, 0x1ffff, R19, 0xf8, !PT ;  /* 0x0001ffff1c137812 */ /* 0x000fc600078ef813 */
[----:B------:R-:W4:Y:S01]  /*433e0*/  LDL.64 R28, [R31+0x8] ;  /* 0x000008001f1c7983 */ /* 0x000f220000100a00 */
[----:B0-----:R-:W-:-:S03]  /*433f0*/  LEA.HI R11, R4, -R25, RZ, 0x1a ;  /* 0x80000019040b7211 */ /* 0x001fc600078fd0ff */
[----:B-1----:R-:W4:Y:S02]  /*43400*/  LDL.64 R16, [R31] ;  /* 0x000000001f107983 */ /* 0x002f240000100a00 */
[----:B------:R-:W-:-:S05]  /*43410*/  IMAD R30, R11, 0x8, R0 ;  /* 0x000000080b1e7824 */ /* 0x000fca00078e0200 */
[----:B------:R-:W4:Y:S04]  /*43420*/  LDL.64 R10, [R30] ;  /* 0x000000001e0a7983 */ /* 0x000f280000100a00 */
[----:B------:R0:W-:Y:S01]  /*43430*/  STG.E.64 desc[UR4][R2.64+0x300], R18 ;  /* 0x0003001202007986 */ /* 0x0001e2000c101b04 */
[-CC-:B---3--:R-:W-:Y:S02]  /*43440*/  SHF.R.U64 R22, R6, R21.reuse, R7.reuse ;  /* 0x0000001506167219 */ /* 0x188fe40000001207 */
[----:B------:R-:W-:Y:S02]  /*43450*/  SHF.R.U32.HI R6, RZ, R21, R7 ;  /* 0x00000015ff067219 */ /* 0x000fe40000011607 */
[----:B------:R-:W-:Y:S02]  /*43460*/  LOP3.LUT R21, R20, 0x37, RZ, 0xc0, !PT ;  /* 0x0000003714157812 */ /* 0x000fe400078ec0ff */
[----:B--2---:R-:W-:-:S02]  /*43470*/  SHF.L.U64.HI R7, R14, R27, R15 ;  /* 0x0000001b0e077219 */ /* 0x004fc4000001020f */
[----:B------:R-:W-:Y:S01]  /*43480*/  SHF.L.U32 R27, R14, R27, RZ ;  /* 0x0000001b0e1b7219 */ /* 0x000fe200000006ff */
[----:B------:R-:W-:Y:S01]  /*43490*/  VIADD R14, R26, 0x27d ;  /* 0x0000027d1a0e7836 */ /* 0x000fe20000000000 */
[----:B------:R-:W-:Y:S02]  /*434a0*/  IADD3 R23, PT, PT, -R21, 0x40, RZ ;  /* 0x0000004015177810 */ /* 0x000fe40007ffe1ff */
[-CC-:B-----5:R-:W-:Y:S02]  /*434b0*/  SHF.R.U64 R20, R12, R21.reuse, R13.reuse ;  /* 0x000000150c147219 */ /* 0x1a0fe4000000120d */
[----:B------:R-:W-:Y:S02]  /*434c0*/  SHF.R.U32.HI R15, RZ, R21, R13 ;  /* 0x00000015ff0f7219 */ /* 0x000fe4000001160d */
[----:B----4-:R-:W-:Y:S01]  /*434d0*/  SHF.L.U64.HI R21, R8, R23, R9 ;  /* 0x0000001708157219 */ /* 0x010fe20000010209 */
[----:B------:R-:W2:Y:S01]  /*434e0*/  LDL.64 R12, [R30+0x8] ;  /* 0x000008001e0c7983 */ /* 0x000ea20000100a00 */
[----:B------:R-:W-:-:S05]  /*434f0*/  LEA.HI R9, R14, -R25, RZ, 0x1a ;  /* 0x800000190e097211 */ /* 0x000fca00078fd0ff */
[----:B------:R-:W-:Y:S01]  /*43500*/  IMAD R24, R9, 0x8, R0 ;  /* 0x0000000809187824 */ /* 0x000fe200078e0200 */
[----:B------:R-:W-:-:S04]  /*43510*/  SHF.L.U32 R23, R8, R23, RZ ;  /* 0x0000001708177219 */ /* 0x000fc800000006ff */
[----:B------:R-:W3:Y:S01]  /*43520*/  LDL.64 R8, [R24] ;  /* 0x0000000018087983 */ /* 0x000ee20000100a00 */
[----:B0-----:R-:W-:-:S03]  /*43530*/  LOP3.LUT R19, R6, 0x1ffff, R7, 0xf8, !PT ;  /* 0x0001ffff06137812 */ /* 0x001fc600078ef807 */
[----:B------:R-:W4:Y:S01]  /*43540*/  LDL.64 R6, [R24+0x8] ;  /* 0x0000080018067983 */ /* 0x000f220000100a00 */
[----:B------:R-:W-:Y:S02]  /*43550*/  LOP3.LUT R5, R5, 0x39, RZ, 0xc0, !PT ;  /* 0x0000003905057812 */ /* 0x000fe400078ec0ff */
[----:B------:R-:W-:Y:S02]  /*43560*/  LOP3.LUT R20, R23, R20, RZ, 0xfc, !PT ;  /* 0x0000001417147212 */ /* 0x000fe400078efcff */
[----:B------:R-:W-:Y:S02]  /*43570*/  LOP3.LUT R21, R15, 0x1ffff, R21, 0xf8, !PT ;  /* 0x0001ffff0f157812 */ /* 0x000fe400078ef815 */
[----:B------:R-:W-:Y:S02]  /*43580*/  IADD3 R15, PT, PT, -R5, 0x40, RZ ;  /* 0x00000040050f7810 */ /* 0x000fe40007ffe1ff */
[----:B------:R-:W-:Y:S01]  /*43590*/  LOP3.LUT R18, R27, R22, RZ, 0xfc, !PT ;  /* 0x000000161b127212 */ /* 0x000fe200078efcff */
[----:B------:R-:W-:Y:S04]  /*435a0*/  STG.E.64 desc[UR4][R2.64+0x700], R20 ;  /* 0x0007001402007986 */ /* 0x000fe8000c101b04 */
[----:B------:R0:W-:Y:S01]  /*435b0*/  STG.E.64 desc[UR4][R2.64+0x500], R18 ;  /* 0x0005001202007986 */ /* 0x0001e2000c101b04 */
[----:B------:R-:W-:-:S02]  /*435c0*/  SHF.R.U64 R16, R16, R5, R17 ;  /* 0x0000000510107219 */ /* 0x000fc40000001211 */
[----:B------:R-:W-:Y:S02]  /*435d0*/  SHF.R.U32.HI R23, RZ, R5, R17 ;  /* 0x00000005ff177219 */ /* 0x000fe40000011611 */
[----:B------:R-:W-:Y:S01]  /*435e0*/  LOP3.LUT R5, R4, 0x3b, RZ, 0xc0, !PT ;  /* 0x0000003b04057812 */ /* 0x000fe200078ec0ff */
[----:B------:R-:W-:Y:S01]  /*435f0*/  VIADD R4, R26, 0x2df ;  /* 0x000002df1a047836 */ /* 0x000fe20000000000 */
[----:B------:R-:W-:Y:S02]  /*43600*/  SHF.L.U64.HI R17, R28, R15, R29 ;  /* 0x0000000f1c117219 */ /* 0x000fe4000001021d */
[--C-:B0-----:R-:W-:Y:S02]  /*43610*/  SHF.R.U64 R19, R10, R5, R11.reuse ;  /* 0x000000050a137219 */ /* 0x101fe4000000120b */
[----:B------:R-:W-:Y:S02]  /*43620*/  LEA.HI R29, R4, -R25, RZ, 0x1a ;  /* 0x80000019041d7211 */ /* 0x000fe400078fd0ff */
[----:B------:R-:W-:-:S02]  /*43630*/  SHF.R.U32.HI R10, RZ, R5, R11 ;  /* 0x00000005ff0a7219 */ /* 0x000fc4000001160b */
[----:B------:R-:W-:Y:S01]  /*43640*/  IADD3 R21, PT, PT, -R5, 0x40, RZ ;  /* 0x0000004005157810 */ /* 0x000fe20007ffe1ff */
[----:B------:R-:W-:Y:S01]  /*43650*/  VIADD R5, R26, 0x310 ;  /* 0x000003101a057836 */ /* 0x000fe20000000000 */
[----:B------:R-:W-:Y:S01]  /*43660*/  SHF.L.U32 R28, R28, R15, RZ ;  /* 0x0000000f1c1c7219 */ /* 0x000fe200000006ff */
[----:B------:R-:W-:Y:S01]  /*43670*/  IMAD R29, R29, 0x8, R0 ;  /* 0x000000081d1d7824 */ /* 0x000fe200078e0200 */
[----:B------:R-:W-:Y:S02]  /*43680*/  LOP3.LUT R15, R14, 0x3d, RZ, 0xc0, !PT ;  /* 0x0000003d0e0f7812 */ /* 0x000fe400078ec0ff */
[----:B------:R-:W-:-:S05]  /*43690*/  LEA.HI R27, R5, -R25, RZ, 0x1a ;  /* 0x80000019051b7211 */ /* 0x000fca00078fd0ff */
[----:B------:R-:W-:Y:S01]  /*436a0*/  IMAD R27, R27, 0x8, R0 ;  /* 0x000000081b1b7824 */ /* 0x000fe200078e0200 */
[CC--:B--2---:R-:W-:Y:S02]  /*436b0*/  SHF.L.U64.HI R11, R12.reuse, R21.reuse, R13 ;  /* 0x000000150c0b7219 */ /* 0x0c4fe4000001020d */
[----:B------:R-:W-:Y:S02]  /*436c0*/  SHF.L.U32 R18, R12, R21, RZ ;  /* 0x000000150c127219 */ /* 0x000fe400000006ff */
[----:B------:R-:W2:Y:S01]  /*436d0*/  LDL.64 R12, [R29] ;  /* 0x000000001d0c7983 */ /* 0x000ea20000100a00 */
[-CC-:B---3--:R-:W-:Y:S02]  /*436e0*/  SHF.R.U64 R20, R8, R15.reuse, R9.reuse ;  /* 0x0000000f08147219 */ /* 0x188fe40000001209 */
[----:B------:R-:W-:Y:S02]  /*436f0*/  SHF.R.U32.HI R21, RZ, R15, R9 ;  /* 0x0000000fff157219 */ /* 0x000fe40000011609 */
[----:B------:R-:W-:Y:S01]  /*43700*/  IADD3 R15, PT, PT, -R15, 0x40, RZ ;  /* 0x000000400f0f7810 */ /* 0x000fe20007ffe1ff */
[----:B------:R-:W3:Y:S03]  /*43710*/  LDL.64 R8, [R27] ;  /* 0x000000001b087983 */ /* 0x000ee60000100a00 */
[----:B----4-:R-:W-:-:S02]  /*43720*/  SHF.L.U64.HI R22, R6, R15, R7 ;  /* 0x0000000f06167219 */ /* 0x010fc40000010207 */
[----:B------:R-:W-:Y:S02]  /*43730*/  SHF.L.U32 R24, R6, R15, RZ ;  /* 0x0000000f06187219 */ /* 0x000fe400000006ff */
[----:B------:R-:W4:Y:S04]  /*43740*/  LDL.64 R14, [R29+0x8] ;  /* 0x000008001d0e7983 */ /* 0x000f280000100a00 */
[----:B------:R0:W5:Y:S01]  /*43750*/  LDL.64 R6, [R27+0x8] ;  /* 0x000008001b067983 */ /* 0x0001620000100a00 */
[----:B------:R-:W-:Y:S02]  /*43760*/  LOP3.LUT R18, R18, R19, RZ, 0xfc, !PT ;  /* 0x0000001312127212 */ /* 0x000fe400078efcff */
[----:B------:R-:W-:Y:S02]  /*43770*/  LOP3.LUT R19, R10, 0x1ffff, R11, 0xf8, !PT ;  /* 0x0001ffff0a137812 */ /* 0x000fe400078ef80b */
[----:B------:R-:W-:Y:S01]  /*43780*/  LOP3.LUT R11, R4, 0x3f, RZ, 0xc0, !PT ;  /* 0x0000003f040b7812 */ /* 0x000fe200078ec0ff */
[----:B------:R-:W-:-:S02]  /*43790*/  VIADD R4, R26, 0x372 ;  /* 0x000003721a047836 */ /* 0x000fc40000000000 */
[----:B------:R-:W-:Y:S01]  /*437a0*/  STG.E.64 desc[UR4][R2.64+0xb00], R18 ;  /* 0x000b001202007986 */ /* 0x000fe2000c101b04 */
[----:B------:R-:W-:Y:S02]  /*437b0*/  LOP3.LUT R17, R23, 0x1ffff, R17, 0xf8, !PT ;  /* 0x0001ffff17117812 */ /* 0x000fe400078ef811 */
[----:B------:R-:W-:Y:S02]  /*437c0*/  LOP3.LUT R23, R5, 0x30, RZ, 0xc0, !PT ;  /* 0x0000003005177812 */ /* 0x000fe400078ec0ff */
[----:B0-----:R-:W-:Y:S02]  /*437d0*/  LEA.HI R27, R4, -R25, RZ, 0x1a ;  /* 0x80000019041b7211 */ /* 0x001fe400078fd0ff */
[----:B------:R-:W-:Y:S01]  /*437e0*/  LOP3.LUT R21, R21, 0x1ffff, R22, 0xf8, !PT ;  /* 0x0001ffff15157812 */ /* 0x000fe200078ef816 */
[----:B------:R-:W-:Y:S01]  /*437f0*/  VIADD R5, R26, 0x436 ;  /* 0x000004361a057836 */ /* 0x000fe20000000000 */
[----:B------:R-:W-:Y:S01]  /*43800*/  LOP3.LUT R16, R28, R16, RZ, 0xfc, !PT ;  /* 0x000000101c107212 */ /* 0x000fe200078efcff */
[----:B------:R-:W-:Y:S01]  /*43810*/  IMAD R28, R27, 0x8, R0 ;  /* 0x000000081b1c7824 */ /* 0x000fe200078e0200 */
[----:B------:R-:W-:-:S02]  /*43820*/  LOP3.LUT R20, R24, R20, RZ, 0xfc, !PT ;  /* 0x0000001418147212 */ /* 0x000fc400078efcff */
[----:B------:R-:W-:Y:S01]  /*43830*/  IADD3 R27, PT, PT, -R23, 0x40, RZ ;  /* 0x00000040171b7810 */ /* 0x000fe20007ffe1ff */
[----:B------:R0:W-:Y:S04]  /*43840*/  STG.E.64 desc[UR4][R2.64+0x900], R16 ;  /* 0x0009001002007986 */ /* 0x0001e8000c101b04 */
[----:B------:R1:W-:Y:S04]  /*43850*/  STG.E.64 desc[UR4][R2.64+0xd00], R20 ;  /* 0x000d001402007986 */ /* 0x0003e8000c101b04 */
[----:B0-----:R-:W5:Y:S04]  /*43860*/  LDL.64 R16, [R28] ;  /* 0x000000001c107983 */ /* 0x001f680000100a00 */
[----:B-1----:R-:W5:Y:S01]  /*43870*/  LDL.64 R20, [R28+0x8] ;  /* 0x000008001c147983 */ /* 0x002f620000100a00 */
[----:B--2---:R-:W-:-:S02]  /*43880*/  SHF.R.U64 R18, R12, R11, R13 ;  /* 0x0000000b0c127219 */ /* 0x004fc4000000120d */
[----:B------:R-:W-:Y:S02]  /*43890*/  SHF.R.U32.HI R10, RZ, R11, R13 ;  /* 0x0000000bff0a7219 */ /* 0x000fe4000001160d */
[----:B------:R-:W-:Y:S01]  /*438a0*/  IADD3 R13, PT, PT, -R11, 0x40, RZ ;  /* 0x000000400b0d7810 */ /* 0x000fe20007ffe1ff */
[----:B------:R-:W-:Y:S01]  /*438b0*/  VIADD R12, R26, 0x3d4 ;  /* 0x000003d41a0c7836 */ /* 0x000fe20000000000 */
[----:B---3--:R-:W-:Y:S02]  /*438c0*/  SHF.R.U64 R22, R8, R23, R9 ;  /* 0x0000001708167219 */ /* 0x008fe40000001209 */
[CC--:B----4-:R-:W-:Y:S02]  /*438d0*/  SHF.L.U64.HI R11, R14.reuse, R13.reuse, R15 ;  /* 0x0000000d0e0b7219 */ /* 0x0d0fe4000001020f */
[----:B------:R-:W-:Y:S02]  /*438e0*/  SHF.L.U32 R15, R14, R13, RZ ;  /* 0x0000000d0e0f7219 */ /* 0x000fe400000006ff */
[----:B------:R-:W-:-:S02]  /*438f0*/  SHF.R.U32.HI R13, RZ, R23, R9 ;  /* 0x00000017ff0d7219 */ /* 0x000fc40000011609 */
[----:B------:R-:W-:Y:S02]  /*43900*/  LEA.HI R9, R12, -R25, RZ, 0x1a ;  /* 0x800000190c097211 */ /* 0x000fe400078fd0ff */
[----:B-----5:R-:W-:-:S03]  /*43910*/  SHF.L.U64.HI R23, R6, R27, R7 ;  /* 0x0000001b06177219 */ /* 0x020fc60000010207 */
[--C-:B------:R-:W-:Y:S01]  /*43920*/  IMAD R29, R9, 0x8, R0.reuse ;  /* 0x00000008091d7824 */ /* 0x100fe200078e0200 */
[----:B------:R-:W-:Y:S02]  /*43930*/  LEA.HI R9, R5, -R25, RZ, 0x1a ;  /* 0x8000001905097211 */ /* 0x000fe400078fd0ff */
[----:B------:R-:W-:Y:S02]  /*43940*/  SHF.L.U32 R27, R6, R27, RZ ;  /* 0x0000001b061b7219 */ /* 0x000fe400000006ff */
[----:B------:R-:W2:Y:S01]  /*43950*/  LDL.64 R6, [R29] ;  /* 0x000000001d067983 */ /* 0x000ea20000100a00 */
[----:B------:R-:W-:Y:S01]  /*43960*/  IMAD R24, R9, 0x8, R0 ;  /* 0x0000000809187824 */ /* 0x000fe200078e0200 */
[----:B------:R-:W-:Y:S02]  /*43970*/  LOP3.LUT R18, R15, R18, RZ, 0xfc, !PT ;  /* 0x000000120f127212 */ /* 0x000fe400078efcff */
[----:B------:R0:W3:Y:S04]  /*43980*/  LDL.64 R8, [R29+0x8] ;  /* 0x000008001d087983 */ /* 0x0000e80000100a00 */
[----:B------:R-:W4:Y:S01]  /*43990*/  LDL.64 R14, [R24] ;  /* 0x00000000180e7983 */ /* 0x000f220000100a00 */
[----:B------:R-:W-:-:S03]  /*439a0*/  LOP3.LUT R19, R10, 0x1ffff, R11, 0xf8, !PT ;  /* 0x0001ffff0a137812 */ /* 0x000fc600078ef80b */
[----:B------:R-:W5:Y:S01]  /*439b0*/  LDL.64 R10, [R24+0x8] ;  /* 0x00000800180a7983 */ /* 0x000f620000100a00 */
[----:B------:R-:W-:Y:S02]  /*439c0*/  LOP3.LUT R23, R13, 0x1ffff, R23, 0xf8, !PT ;  /* 0x0001ffff0d177812 */ /* 0x000fe400078ef817 */
[----:B------:R-:W-:Y:S01]  /*439d0*/  LOP3.LUT R13, R4, 0x32, RZ, 0xc0, !PT ;  /* 0x00000032040d7812 */ /* 0x000fe200078ec0ff */
[----:B------:R-:W-:Y:S01]  /*439e0*/  VIADD R4, R26, 0x498 ;  /* 0x000004981a047836 */ /* 0x000fe20000000000 */
[----:B------:R-:W-:Y:S02]  /*439f0*/  LOP3.LUT R22, R27, R22, RZ, 0xfc, !PT ;  /* 0x000000161b167212 */ /* 0x000fe400078efcff */
[----:B------:R-:W-:Y:S02]  /*43a00*/  IADD3 R27, PT, PT, -R13, 0x40, RZ ;  /* 0x000000400d1b7810 */ /* 0x000fe40007ffe1ff */
[----:B0-----:R-:W-:Y:S02]  /*43a10*/  LOP3.LUT R29, R12, 0x34, RZ, 0xc0, !PT ;  /* 0x000000340c1d7812 */ /* 0x001fe400078ec0ff */
[----:B------:R-:W-:-:S02]  /*43a20*/  SHF.R.U64 R16, R16, R13, R17 ;  /* 0x0000000d10107219 */ /* 0x000fc40000001211 */
[----:B------:R-:W-:Y:S01]  /*43a30*/  SHF.R.U32.HI R13, RZ, R13, R17 ;  /* 0x0000000dff0d7219 */ /* 0x000fe20000011611 */
[----:B------:R0:W-:Y:S01]  /*43a40*/  STG.E.64 desc[UR4][R2.64+0xf00], R18 ;  /* 0x000f001202007986 */ /* 0x0001e2000c101b04 */
[----:B------:R-:W-:Y:S02]  /*43a50*/  LEA.HI R17, R4, -R25, RZ, 0x1a ;  /* 0x8000001904117211 */ /* 0x000fe400078fd0ff */
[CC--:B------:R-:W-:Y:S01]  /*43a60*/  SHF.L.U32 R12, R20.reuse, R27.reuse, RZ ;  /* 0x0000001b140c7219 */ /* 0x0c0fe200000006ff */
[----:B------:R1:W-:Y:S02]  /*43a70*/  STG.E.64 desc[UR4][R2.64+0x1000], R22 ;  /* 0x0010001602007986 */ /* 0x0003e4000c101b04 */
[----:B------:R-:W-:Y:S01]  /*43a80*/  IMAD R17, R17, 0x8, R0 ;  /* 0x0000000811117824 */ /* 0x000fe200078e0200 */
[----:B0-----:R-:W-:Y:S02]  /*43a90*/  SHF.L.U64.HI R18, R20, R27, R21 ;  /* 0x0000001b14127219 */ /* 0x001fe40000010215 */
[----:B------:R-:W-:-:S02]  /*43aa0*/  IADD3 R21, PT, PT, -R29, 0x40, RZ ;  /* 0x000000401d157810 */ /* 0x000fc40007ffe1ff */
[----:B------:R-:W-:Y:S02]  /*43ab0*/  LOP3.LUT R27, R5, 0x36, RZ, 0xc0, !PT ;  /* 0x00000036051b7812 */ /* 0x000fe400078ec0ff */
[----:B------:R-:W-:Y:S02]  /*43ac0*/  LOP3.LUT R12, R12, R16, RZ, 0xfc, !PT ;  /* 0x000000100c0c7212 */ /* 0x000fe400078efcff */
[-CC-:B--2---:R-:W-:Y:S02]  /*43ad0*/  SHF.R.U64 R19, R6, R29.reuse, R7.reuse ;  /* 0x0000001d06137219 */ /* 0x184fe40000001207 */
[----:B------:R-:W-:Y:S01]  /*43ae0*/  SHF.R.U32.HI R6, RZ, R29, R7 ;  /* 0x0000001dff067219 */ /* 0x000fe20000011607 */
[----:B------:R-:W-:Y:S01]  /*43af0*/  VIADD R7, R26, 0x4fa ;  /* 0x000004fa1a077836 */ /* 0x000fe20000000000 */
[CC--:B---3--:R-:W-:Y:S02]  /*43b00*/  SHF.L.U64.HI R5, R8.reuse, R21.reuse, R9 ;  /* 0x0000001508057219 */ /* 0x0c8fe40000010209 */
[----:B-1----:R-:W-:-:S02]  /*43b10*/  SHF.L.U32 R23, R8, R21, RZ ;  /* 0x0000001508177219 */ /* 0x002fc400000006ff */
[-CC-:B----4-:R-:W-:Y:S01]  /*43b20*/  SHF.R.U64 R20, R14, R27.reuse, R15.reuse ;  /* 0x0000001b0e147219 */ /* 0x190fe2000000120f */
[----:B------:R-:W2:Y:S01]  /*43b30*/  LDL.64 R8, [R17] ;  /* 0x0000000011087983 */ /* 0x000ea20000100a00 */
[----:B------:R-:W-:Y:S02]  /*43b40*/  SHF.R.U32.HI R21, RZ, R27, R15 ;  /* 0x0000001bff157219 */ /* 0x000fe4000001160f */
[----:B------:R-:W-:Y:S02]  /*43b50*/  IADD3 R27, PT, PT, -R27, 0x40, RZ ;  /* 0x000000401b1b7810 */ /* 0x000fe40007ffe1ff */
[----:B------:R-:W-:Y:S02]  /*43b60*/  LEA.HI R15, R7, -R25, RZ, 0x1a ;  /* 0x80000019070f7211 */ /* 0x000fe400078fd0ff */
[CC--:B-----5:R-:W-:Y:S02]  /*43b70*/  SHF.L.U64.HI R22, R10.reuse, R27.reuse, R11 ;  /* 0x0000001b0a167219 */ /* 0x0e0fe4000001020b */
[----:B------:R-:W-:Y:S01]  /*43b80*/  SHF.L.U32 R24, R10, R27, RZ ;  /* 0x0000001b0a187219 */ /* 0x000fe200000006ff */
[----:B------:R-:W-:Y:S01]  /*43b90*/  IMAD R27, R15, 0x8, R0 ;  /* 0x000000080f1b7824 */ /* 0x000fe200078e0200 */
[----:B------:R-:W3:Y:S04]  /*43ba0*/  LDL.64 R10, [R17+0x8] ;  /* 0x00000800110a7983 */ /* 0x000ee80000100a00 */
[----:B------:R-:W4:Y:S04]  /*43bb0*/  LDL.64 R14, [R27] ;  /* 0x000000001b0e7983 */ /* 0x000f280000100a00 */
[----:B------:R0:W5:Y:S01]  /*43bc0*/  LDL.64 R16, [R27+0x8] ;  /* 0x000008001b107983 */ /* 0x0001620000100a00 */
[----:B------:R-:W-:-:S02]  /*43bd0*/  LOP3.LUT R13, R13, 0x1ffff, R18, 0xf8, !PT ;  /* 0x0001ffff0d0d7812 */ /* 0x000fc400078ef812 */
[----:B------:R-:W-:Y:S02]  /*43be0*/  LOP3.LUT R18, R23, R19, RZ, 0xfc, !PT ;  /* 0x0000001317127212 */ /* 0x000fe400078efcff */
[----:B------:R-:W-:Y:S01]  /*43bf0*/  LOP3.LUT R20, R24, R20, RZ, 0xfc, !PT ;  /* 0x0000001418147212 */ /* 0x000fe200078efcff */
[----:B------:R-:W-:Y:S01]  /*43c00*/  VIADD R24, R26, 0x5ef ;  /* 0x000005ef1a187836 */ /* 0x000fe20000000000 */
[----:B------:R-:W-:Y:S01]  /*43c10*/  LOP3.LUT R19, R6, 0x1ffff, R5, 0xf8, !PT ;  /* 0x0001ffff06137812 */ /* 0x000fe200078ef805 */
[----:B------:R-:W-:Y:S01]  /*43c20*/  VIADD R6, R26, 0x55c ;  /* 0x0000055c1a067836 */ /* 0x000fe20000000000 */
[----:B------:R-:W-:Y:S02]  /*43c30*/  LOP3.LUT R21, R21, 0x1ffff, R22, 0xf8, !PT ;  /* 0x0001ffff15157812 */ /* 0x000fe400078ef816 */
[----:B------:R-:W-:Y:S01]  /*43c40*/  LOP3.LUT R22, R24, 0x2f, RZ, 0xc0, !PT ;  /* 0x0000002f18167812 */ /* 0x000fe200078ec0ff */
[----:B------:R-:W-:Y:S01]  /*43c50*/  VIADD R26, R26, 0x5be ;  /* 0x000005be1a1a7836 */ /* 0x000fe20000000000 */
[----:B0-----:R-:W-:Y:S01]  /*43c60*/  LEA.HI R27, R6, -R25, RZ, 0x1a ;  /* 0x80000019061b7211 */ /* 0x001fe200078fd0ff */
[----:B------:R0:W-:Y:S01]  /*43c70*/  STG.E.64 desc[UR4][R2.64+0x1400], R18 ;  /* 0x0014001202007986 */ /* 0x0001e2000c101b04 */
[----:B------:R-:W-:-:S02]  /*43c80*/  ISETP.NE.AND P0, PT, R22, 0xf, PT ;  /* 0x0000000f1600780c */ /* 0x000fc40003f05270 */
[----:B------:R-:W-:Y:S01]  /*43c90*/  LOP3.LUT R5, R4, 0x38, RZ, 0xc0, !PT ;  /* 0x0000003804057812 */ /* 0x000fe200078ec0ff */
[----:B------:R-:W-:Y:S01]  /*43ca0*/  IMAD R30, R27, 0x8, R0 ;  /* 0x000000081b1e7824 */ /* 0x000fe200078e0200 */
[----:B------:R1:W-:Y:S02]  /*43cb0*/  STG.E.64 desc[UR4][R2.64+0x1200], R12 ;  /* 0x0012000c02007986 */ /* 0x0003e4000c101b04 */
[----:B------:R-:W-:Y:S02]  /*43cc0*/  IADD3 R27, PT, PT, -R5, 0x40, RZ ;  /* 0x00000040051b7810 */ /* 0x000fe40007ffe1ff */
[----:B0-----:R-:W-:Y:S02]  /*43cd0*/  LOP3.LUT R19, R7, 0x3a, RZ, 0xc0, !PT ;  /* 0x0000003a07137812 */ /* 0x001fe400078ec0ff */
[-C--:B------:R-:W-:Y:S02]  /*43ce0*/  LEA.HI R7, R24, -R25.reuse, RZ, 0x1a ;  /* 0x8000001918077211 */ /* 0x080fe400078fd0ff */
[----:B------:R-:W-:-:S02]  /*43cf0*/  LEA.HI R25, R26, -R25, RZ, 0x1a ;  /* 0x800000191a197211 */ /* 0x000fc400078fd0ff */
[----:B------:R-:W-:-:S03]  /*43d00*/  IADD3 R29, PT, PT, -R19, 0x40, RZ ;  /* 0x00000040131d7810 */ /* 0x000fc60007ffe1ff */
[----:B------:R-:W-:Y:S01]  /*43d10*/  IMAD R31, R25, 0x8, R0 ;  /* 0x00000008191f7824 */ /* 0x000fe200078e0200 */
[----:B------:R0:W-:Y:S01]  /*43d20*/  STG.E.64 desc[UR4][R2.64+0x1600], R20 ;  /* 0x0016001402007986 */ /* 0x0001e2000c101b04 */
[-CC-:B--2---:R-:W-:Y:S02]  /*43d30*/  SHF.R.U64 R23, R8, R5.reuse, R9.reuse ;  /* 0x0000000508177219 */ /* 0x184fe40000001209 */
[----:B-1----:R-:W-:Y:S02]  /*43d40*/  SHF.R.U32.HI R12, RZ, R5, R9 ;  /* 0x00000005ff0c7219 */ /* 0x002fe40000011609 */
[----:B------:R-:W2:Y:S04]  /*43d50*/  LDL.64 R4, [R30] ;  /* 0x000000001e047983 */ /* 0x000ea80000100a00 */
[----:B------:R-:W2:Y:S01]  /*43d60*/  LDL.64 R8, [R30+0x8] ;  /* 0x000008001e087983 */ /* 0x000ea20000100a00 */
[----:B---3--:R-:W-:-:S02]  /*43d70*/  SHF.L.U64.HI R13, R10, R27, R11 ;  /* 0x0000001b0a0d7219 */ /* 0x008fc4000001020b */
[----:B------:R-:W-:Y:S01]  /*43d80*/  SHF.L.U32 R18, R10, R27, RZ ;  /* 0x0000001b0a127219 */ /* 0x000fe200000006ff */
[----:B------:R-:W-:Y:S01]  /*43d90*/  @P0 IMAD R27, R7, 0x8, R0 ;  /* 0x00000008071b0824 */ /* 0x000fe200078e0200 */
[----:B------:R-:W3:Y:S01]  /*43da0*/  LDL.64 R10, [R31] ;  /* 0x000000001f0a7983 */ /* 0x000ee20000100a00 */
[----:B----4-:R-:W-:Y:S02]  /*43db0*/  SHF.R.U64 R24, R14, R19, R15 ;  /* 0x000000130e187219 */ /* 0x010fe4000000120f */
[CC--:B-----5:R-:W-:Y:S01]  /*43dc0*/  SHF.L.U64.HI R28, R16.reuse, R29.reuse, R17 ;  /* 0x0000001d101c7219 */ /* 0x0e0fe20000010211 */
[----:B0-----:R-:W4:Y:S01]  /*43dd0*/  @P0 LDL.64 R20, [R27+0x8] ;  /* 0x000008001b140983 */ /* 0x001f220000100a00 */
[----:B------:R-:W-:Y:S02]  /*43de0*/  SHF.L.U32 R29, R16, R29, RZ ;  /* 0x0000001d101d7219 */ /* 0x000fe400000006ff */
[----:B------:R-:W-:Y:S02]  /*43df0*/  SHF.R.U32.HI R25, RZ, R19, R15 ;  /* 0x00000013ff197219 */ /* 0x000fe4000001160f */
[----:B------:R-:W-:Y:S01]  /*43e00*/  LOP3.LUT R16, R18, R23, RZ, 0xfc, !PT ;  /* 0x0000001712107212 */ /* 0x000fe200078efcff */
[----:B------:R-:W5:Y:S04]  /*43e10*/  LDL.64 R14, [R31+0x8] ;  /* 0x000008001f0e7983 */ /* 0x000f680000100a00 */
[----:B------:R-:W5:Y:S01]  /*43e20*/  @P0 LDL.64 R18, [R27] ;  /* 0x000000001b120983 */ /* 0x000f620000100a00 */
[----:B------:R-:W-:-:S02]  /*43e30*/  LOP3.LUT R17, R12, 0x1ffff, R13, 0xf8, !PT ;  /* 0x0001ffff0c117812 */ /* 0x000fc400078ef80d */
[----:B------:R-:W-:Y:S02]  /*43e40*/  LOP3.LUT R13, R6, 0x3c, RZ, 0xc0, !PT ;  /* 0x0000003c060d7812 */ /* 0x000fe400078ec0ff */
[----:B------:R-:W-:Y:S02]  /*43e50*/  LOP3.LUT R24, R29, R24, RZ, 0xfc, !PT ;  /* 0x000000181d187212 */ /* 0x000fe400078efcff */
[----:B------:R-:W-:Y:S01]  /*43e60*/  IADD3 R23, PT, PT, -R13, 0x40, RZ ;  /* 0x000000400d177810 */ /* 0x000fe20007ffe1ff */
[----:B------:R3:W-:Y:S01]  /*43e70*/  STG.E.64 desc[UR4][R2.64+0x1800], R16 ;  /* 0x0018001002007986 */ /* 0x0007e2000c101b04 */
[----:B------:R-:W-:-:S05]  /*43e80*/  LOP3.LUT R25, R25, 0x1ffff, R28, 0xf8, !PT ;  /* 0x0001ffff19197812 */ /* 0x000fca00078ef81c */
[----:B------:R0:W-:Y:S01]  /*43e90*/  STG.E.64 desc[UR4][R2.64+0x1a00], R24 ;  /* 0x001a001802007986 */ /* 0x0001e2000c101b04 */
[-CC-:B--2---:R-:W-:Y:S02]  /*43ea0*/  SHF.R.U64 R29, R4, R13.reuse, R5.reuse ;  /* 0x0000000d041d7219 */ /* 0x184fe40000001205 */
[----:B------:R-:W-:Y:S02]  /*43eb0*/  SHF.R.U32.HI R6, RZ, R13, R5 ;  /* 0x0000000dff067219 */ /* 0x000fe40000011605 */
[-C--:B------:R-:W-:Y:S02]  /*43ec0*/  SHF.L.U64.HI R5, R8, R23.reuse, R9 ;  /* 0x0000001708057219 */ /* 0x080fe40000010209 */
[----:B------:R-:W-:Y:S02]  /*43ed0*/  LOP3.LUT R9, R26, 0x3e, RZ, 0xc0, !PT ;  /* 0x0000003e1a097812 */ /* 0x000fe400078ec0ff */
[----:B------:R-:W-:Y:S02]  /*43ee0*/  SHF.L.U32 R4, R8, R23, RZ ;  /* 0x0000001708047219 */ /* 0x000fe400000006ff */
[----:B------:R-:W-:-:S02]  /*43ef0*/  IADD3 R13, PT, PT, -R9, 0x40, RZ ;  /* 0x00000040090d7810 */ /* 0x000fc40007ffe1ff */
[-CC-:B---3--:R-:W-:Y:S02]  /*43f00*/  SHF.R.U64 R17, R10, R9.reuse, R11.reuse ;  /* 0x000000090a117219 */ /* 0x188fe4000000120b */
[----:B------:R-:W-:Y:S02]  /*43f10*/  SHF.R.U32.HI R23, RZ, R9, R11 ;  /* 0x00000009ff177219 */ /* 0x000fe4000001160b */
[----:B------:R-:W-:Y:S02]  /*43f20*/  @P0 IADD3 R9, PT, PT, -R22, 0x40, RZ ;  /* 0x0000004016090810 */ /* 0x000fe40007ffe1ff */
[----:B------:R-:W-:Y:S02]  /*43f30*/  LOP3.LUT R5, R6, 0x1ffff, R5, 0xf8, !PT ;  /* 0x0001ffff06057812 */ /* 0x000fe400078ef805 */
[----:B----4-:R-:W-:Y:S02]  /*43f40*/  @P0 SHF.L.U32 R10, R20, R9, RZ ;  /* 0x00000009140a0219 */ /* 0x010fe400000006ff */
[----:B-----5:R-:W-:-:S02]  /*43f50*/  SHF.L.U64.HI R6, R14, R13, R15 ;  /* 0x0000000d0e067219 */ /* 0x020fc4000001020f */
[----:B------:R-:W-:Y:S02]  /*43f60*/  SHF.L.U32 R8, R14, R13, RZ ;  /* 0x0000000d0e087219 */ /* 0x000fe400000006ff */
[-CC-:B------:R-:W-:Y:S02]  /*43f70*/  @P0 SHF.R.U64 R11, R18, R22.reuse, R19.reuse ;  /* 0x00000016120b0219 */ /* 0x180fe40000001213 */
[----:B------:R-:W-:Y:S02]  /*43f80*/  @P0 SHF.R.U32.HI R19, RZ, R22, R19 ;  /* 0x00000016ff130219 */ /* 0x000fe40000011613 */
[----:B------:R-:W-:Y:S02]  /*43f90*/  @P0 SHF.L.U64.HI R20, R20, R9, R21 ;  /* 0x0000000914140219 */ /* 0x000fe40000010215 */
[----:B------:R-:W-:Y:S02]  /*43fa0*/  @P0 LOP3.LUT R10, R10, R11, RZ, 0xfc, !PT ;  /* 0x0000000b0a0a0212 */ /* 0x000fe400078efcff */
[----:B------:R-:W-:-:S02]  /*43fb0*/  LOP3.LUT R4, R4, R29, RZ, 0xfc, !PT ;  /* 0x0000001d04047212 */ /* 0x000fc400078efcff */
[----:B------:R-:W-:Y:S02]  /*43fc0*/  LOP3.LUT R8, R8, R17, RZ, 0xfc, !PT ;  /* 0x0000001108087212 */ /* 0x000fe400078efcff */
[----:B------:R-:W-:Y:S02]  /*43fd0*/  LOP3.LUT R9, R23, 0x1ffff, R6, 0xf8, !PT ;  /* 0x0001ffff17097812 */ /* 0x000fe400078ef806 */
        /* <DEDUP_REMOVED lines=11> */
.L_x_67:
        /* <DEDUP_REMOVED lines=19> */
[----:B0-----:R-:W2:Y:S04]  /*441c0*/  LDG.E.64.CONSTANT R6, desc[UR4][R28.64+0x68] ;  /* 0x000068041c067981 */ /* 0x001ea8000c1e9b00 */
[----:B---3--:R0:W-:Y:S04]  /*441d0*/  STL.64 [R11+0x28], R4 ;  /* 0x000028040b007387 */ /* 0x0081e80000100a00 */
[----:B0-----:R-:W3:Y:S04]  /*441e0*/  LDG.E.64.CONSTANT R4, desc[UR4][R28.64+0x70] ;  /* 0x000070041c047981 */ /* 0x001ee8000c1e9b00 */
[----:B----4-:R0:W-:Y:S04]  /*441f0*/  STL.64 [R11+0x18], R26 ;  /* 0x0000181a0b007387 */ /* 0x0101e80000100a00 */
[----:B-----5:R-:W-:Y:S04]  /*44200*/  STL.64 [R11+0x30], R18 ;  /* 0x000030120b007387 */ /* 0x020fe80000100a00 */
[----:B------:R-:W-:Y:S04]  /*44210*/  STL.64 [R11+0x38], R20 ;  /* 0x000038140b007387 */ /* 0x000fe80000100a00 */
[----:B------:R-:W-:Y:S04]  /*44220*/  STL.64 [R11+0x40], R22 ;  /* 0x000040160b007387 */ /* 0x000fe80000100a00 */
[----:B------:R1:W-:Y:S04]  /*44230*/  STL.64 [R11+0x48], R8 ;  /* 0x000048080b007387 */ /* 0x0003e80000100a00 */
[----:B------:R4:W-:Y:S04]  /*44240*/  STL.64 [R11+0x50], R12 ;  /* 0x0000500c0b007387 */ /* 0x0009e80000100a00 */
[----:B------:R5:W-:Y:S04]  /*44250*/  STL.64 [R11+0x58], R14 ;  /* 0x0000580e0b007387 */ /* 0x000be80000100a00 */
[----:B------:R5:W-:Y:S04]  /*44260*/  STL.64 [R11+0x60], R16 ;  /* 0x000060100b007387 */ /* 0x000be80000100a00 */
[----:B0-----:R-:W3:Y:S04]  /*44270*/  LDG.E.64.CONSTANT R26, desc[UR4][R28.64+0x80] ;  /* 0x000080041c1a7981 */ /* 0x001ee8000c1e9b00 */
[----:B-1----:R-:W3:Y:S04]  /*44280*/  LDG.E.64.CONSTANT R8, desc[UR4][R28.64+0x90] ;  /* 0x000090041c087981 */ /* 0x002ee8000c1e9b00 */
[----:B----4-:R-:W4:Y:S04]  /*44290*/  LDG.E.64.CONSTANT R12, desc[UR4][R28.64+0x98] ;  /* 0x000098041c0c7981 */ /* 0x010f28000c1e9b00 */
[----:B-----5:R-:W5:Y:S04]  /*442a0*/  LDG.E.64.CONSTANT R14, desc[UR4][R28.64+0xa0] ;  /* 0x0000a0041c0e7981 */ /* 0x020f68000c1e9b00 */
[----:B------:R-:W5:Y:S04]  /*442b0*/  LDG.E.64.CONSTANT R16, desc[UR4][R28.64+0xa8] ;  /* 0x0000a8041c107981 */ /* 0x000f68000c1e9b00 */
[----:B------:R-:W5:Y:S04]  /*442c0*/  LDG.E.64.CONSTANT R18, desc[UR4][R28.64+0xb0] ;  /* 0x0000b0041c127981 */ /* 0x000f68000c1e9b00 */
[----:B------:R-:W5:Y:S04]  /*442d0*/  LDG.E.64.CONSTANT R20, desc[UR4][R28.64+0xb8] ;  /* 0x0000b8041c147981 */ /* 0x000f68000c1e9b00 */
[----:B------:R-:W5:Y:S04]  /*442e0*/  LDG.E.64.CONSTANT R22, desc[UR4][R28.64+0xc0] ;  /* 0x0000c0041c167981 */ /* 0x000f68000c1e9b00 */
[----:B--2---:R0:W-:Y:S04]  /*442f0*/  STL.64 [R11+0x68], R6 ;  /* 0x000068060b007387 */ /* 0x0041e80000100a00 */
[----:B0-----:R-:W2:Y:S04]  /*44300*/  LDG.E.64.CONSTANT R6, desc[UR4][R28.64+0x88] ;  /* 0x000088041c067981 */ /* 0x001ea8000c1e9b00 */
[----:B---3--:R0:W-:Y:S04]  /*44310*/  STL.64 [R11+0x70], R4 ;  /* 0x000070040b007387 */ /* 0x0081e80000100a00 */
[----:B------:R1:W-:Y:S01]  /*44320*/  STL.64 [R11], R30 ;  /* 0x0000001e0b007387 */ /* 0x0003e20000100a00 */
[----:B0-----:R-:W-:-:S05]  /*44330*/  IMAD R5, R10, 0x600, RZ ;  /* 0x000006000a057824 */ /* 0x001fca00078e02ff */
[----:B-1----:R-:W-:-:S05]  /*44340*/  LEA.HI R30, R5, -R0, RZ, 0x1a ;  /* 0x80000000051e7211 */ /* 0x002fca00078fd0ff */
[----:B------:R-:W-:-:S04]  /*44350*/  IMAD R4, R30, 0x8, R11 ;  /* 0x000000081e047824 */ /* 0x000fc800078e020b */
[----:B------:R-:W-:Y:S01]  /*44360*/  IMAD R30, R30, 0x8, R4 ;  /* 0x000000081e1e7824 */ /* 0x000fe200078e0204 */
[----:B------:R-:W-:Y:S04]  /*44370*/  STL.64 [R11+0x8], R32 ;  /* 0x000008200b007387 */ /* 0x000fe80000100a00 */
[----:B------:R-:W-:Y:S04]  /*44380*/  STL.64 [R11+0x10], R34 ;  /* 0x000010220b007387 */ /* 0x000fe80000100a00 */
[----:B------:R-:W-:Y:S04]  /*44390*/  STL.64 [R11+0x78], R24 ;  /* 0x000078180b007387 */ /* 0x000fe80000100a00 */
[----:B------:R-:W-:Y:S04]  /*443a0*/  STL.64 [R11+0x80], R26 ;  /* 0x0000801a0b007387 */ /* 0x000fe80000100a00 */
[----:B------:R0:W-:Y:S04]  /*443b0*/  STL.64 [R11+0x90], R8 ;  /* 0x000090080b007387 */ /* 0x0001e80000100a00 */
[----:B----4-:R-:W-:Y:S04]  /*443c0*/  STL.64 [R11+0x98], R12 ;  /* 0x0000980c0b007387 */ /* 0x010fe80000100a00 */
[----:B-----5:R1:W-:Y:S04]  /*443d0*/  STL.64 [R11+0xa0], R14 ;  /* 0x0000a00e0b007387 */ /* 0x0203e80000100a00 */
[----:B------:R3:W-:Y:S04]  /*443e0*/  STL.64 [R11+0xa8], R16 ;  /* 0x0000a8100b007387 */ /* 0x0007e80000100a00 */
[----:B------:R-:W-:Y:S04]  /*443f0*/  STL.64 [R11+0xb0], R18 ;  /* 0x0000b0120b007387 */ /* 0x000fe80000100a00 */
[----:B------:R-:W-:Y:S04]  /*44400*/  STL.64 [R11+0xb8], R20 ;  /* 0x0000b8140b007387 */ /* 0x000fe80000100a00 */
[----:B------:R-:W-:Y:S01]  /*44410*/  STL.64 [R11+0xc0], R22 ;  /* 0x0000c0160b007387 */ /* 0x000fe20000100a00 */
[----:B0-----:R-:W-:-:S05]  /*44420*/  VIADD R9, R5, 0xc0 ;  /* 0x000000c005097836 */ /* 0x001fca0000000000 */
[----:B------:R-:W-:-:S05]  /*44430*/  LEA.HI R9, R9, -R0, RZ, 0x1a ;  /* 0x8000000009097211 */ /* 0x000fca00078fd0ff */
[----:B-1----:R-:W-:Y:S01]  /*44440*/  IMAD R14, R9, 0x8, R4 ;  /* 0x00000008090e7824 */ /* 0x002fe200078e0204 */
[----:B--2---:R0:W-:Y:S04]  /*44450*/  STL.64 [R11+0x88], R6 ;  /* 0x000088060b007387 */ /* 0x0041e80000100a00 */
[----:B------:R-:W2:Y:S04]  /*44460*/  LDL R25, [R30+0x4] ;  /* 0x000004001e197983 */ /* 0x000ea80000100800 */
[----:B---3--:R-:W2:Y:S01]  /*44470*/  LDL.64 R16, [R30+0x8] ;  /* 0x000008001e107983 */ /* 0x008ea20000100a00 */
[----:B0-----:R-:W-:-:S03]  /*44480*/  VIADD R7, R5, 0x80 ;  /* 0x0000008005077836 */ /* 0x001fc60000000000 */
[----:B------:R-:W3:Y:S02]  /*44490*/  LDL.64 R8, [R14+0x8] ;  /* 0x000008000e087983 */ /* 0x000ee40000100a00 */
[----:B------:R-:W-:Y:S02]  /*444a0*/  LEA.HI R7, R7, -R0, RZ, 0x1a ;  /* 0x8000000007077211 */ /* 0x000fe400078fd0ff */
[----:B------:R-:W4:Y:S03]  /*444b0*/  LDL R26, [R14+0x4] ;  /* 0x000004000e1a7983 */ /* 0x000f260000100800 */
[----:B------:R-:W-:-:S06]  /*444c0*/  IMAD R7, R7, 0x8, R4 ;  /* 0x0000000807077824 */ /* 0x000fcc00078e0204 */
[----:B------:R-:W5:Y:S01]  /*444d0*/  LDL.64 R6, [R7] ;  /* 0x0000000007067983 */ /* 0x000f620000100a00 */
[C---:B------:R-:W-:Y:S02]  /*444e0*/  VIADD R11, R5.reuse, 0x140 ;  /* 0x00000140050b7836 */ /* 0x040fe40000000000 */
[----:B------:R-:W-:-:S03]  /*444f0*/  VIADD R13, R5, 0x180 ;  /* 0x00000180050d7836 */ /* 0x000fc60000000000 */
[----:B------:R-:W-:-:S05]  /*44500*/  LEA.HI R11, R11, -R0, RZ, 0x1a ;  /* 0x800000000b0b7211 */ /* 0x000fca00078fd0ff */
[----:B------:R-:W-:Y:S01]  /*44510*/  IMAD R12, R11, 0x8, R4 ;  /* 0x000000080b0c7824 */ /* 0x000fe200078e0204 */
[----:B------:R-:W-:Y:S01]  /*44520*/  LEA.HI R11, R13, -R0, RZ, 0x1a ;  /* 0x800000000d0b7211 */ /* 0x000fe200078fd0ff */
[----:B------:R-:W-:-:S04]  /*44530*/  VIADD R15, R5, 0x210 ;  /* 0x00000210050f7836 */ /* 0x000fc80000000000 */
[----:B------:R-:W-:Y:S01]  /*44540*/  IMAD R20, R11, 0x8, R4 ;  /* 0x000000080b147824 */ /* 0x000fe200078e0204 */
[----:B------:R-:W4:Y:S01]  /*44550*/  LDL.64 R12, [R12] ;  /* 0x000000000c0c7983 */ /* 0x000f220000100a00 */
[----:B------:R-:W-:Y:S01]  /*44560*/  IMAD.WIDE.U32 R10, R10, 0x8, R2 ;  /* 0x000000080a0a7825 */ /* 0x000fe200078e0002 */
[----:B------:R-:W-:Y:S02]  /*44570*/  LEA.HI R15, R15, -R0, RZ, 0x1a ;  /* 0x800000000f0f7211 */ /* 0x000fe400078fd0ff */
[----:B------:R-:W4:Y:S01]  /*44580*/  LDL R24, [R20+0x4] ;  /* 0x0000040014187983 */ /* 0x000f220000100800 */
[C---:B------:R-:W-:Y:S02]  /*44590*/  VIADD R3, R5.reuse, 0x2d0 ;  /* 0x000002d005037836 */ /* 0x040fe40000000000 */
[C---:B------:R-:W-:Y:S02]  /*445a0*/  VIADD R21, R5.reuse, 0x330 ;  /* 0x0000033005157836 */ /* 0x040fe40000000000 */
[----:B------:R-:W-:-:S02]  /*445b0*/  VIADD R19, R5, 0x270 ;  /* 0x0000027005137836 */ /* 0x000fc40000000000 */
[----:B------:R-:W-:Y:S01]  /*445c0*/  IMAD R22, R15, 0x8, R4 ;  /* 0x000000080f167824 */ /* 0x000fe200078e0204 */
[-C--:B------:R-:W-:Y:S01]  /*445d0*/  LEA.HI R21, R21, -R0.reuse, RZ, 0x1a ;  /* 0x8000000015157211 */ /* 0x080fe200078fd0ff */
[----:B------:R0:W4:Y:S01]  /*445e0*/  LDL.64 R14, [R20+0x8] ;  /* 0x00000800140e7983 */ /* 0x0001220000100a00 */
[----:B------:R-:W-:-:S03]  /*445f0*/  LEA.HI R19, R19, -R0, RZ, 0x1a ;  /* 0x8000000013137211 */ /* 0x000fc600078fd0ff */
[--C-:B------:R-:W-:Y:S01]  /*44600*/  IMAD R28, R21, 0x8, R4.reuse ;  /* 0x00000008151c7824 */ /* 0x100fe200078e0204 */
[----:B------:R-:W4:Y:S01]  /*44610*/  LDL.64 R22, [R22] ;  /* 0x0000000016167983 */ /* 0x000f220000100a00 */
[----:B------:R-:W-:-:S05]  /*44620*/  IMAD R27, R19, 0x8, R4 ;  /* 0x00000008131b7824 */ /* 0x000fca00078e0204 */
[----:B------:R-:W4:Y:S01]  /*44630*/  LDL.64 R18, [R27+0x8] ;  /* 0x000008001b127983 */ /* 0x000f220000100a00 */
[----:B------:R-:W-:-:S05]  /*44640*/  VIADD R29, R5, 0x3f0 ;  /* 0x000003f0051d7836 */ /* 0x000fca0000000000 */
[----:B------:R-:W-:-:S05]  /*44650*/  LEA.HI R29, R29, -R0, RZ, 0x1a ;  /* 0x800000001d1d7211 */ /* 0x000fca00078fd0ff */
[----:B------:R-:W-:Y:S01]  /*44660*/  IMAD R29, R29, 0x8, R4 ;  /* 0x000000081d1d7824 */ /* 0x000fe200078e0204 */
[----:B--2---:R-:W-:Y:S02]  /*44670*/  SHF.L.W.U32.HI R2, R25, 0x10, R16 ;  /* 0x0000001019027819 */ /* 0x004fe40000010e10 */
[----:B------:R-:W-:Y:S01]  /*44680*/  SHF.L.W.U32.HI R16, R16, 0x10, R17 ;  /* 0x0000001010107819 */ /* 0x000fe20000010e11 */
[----:B------:R1:W2:Y:S01]  /*44690*/  LDL R25, [R27+0x4] ;  /* 0x000004001b197983 */ /* 0x0002a20000100800 */
[----:B------:R-:W-:Y:S02]  /*446a0*/  LEA.HI R17, R3, -R0, RZ, 0x1a ;  /* 0x8000000003117211 */ /* 0x000fe400078fd0ff */
[----:B------:R-:W-:-:S03]  /*446b0*/  LOP3.LUT R3, R16, 0xffff, RZ, 0xc0, !PT ;  /* 0x0000ffff10037812 */ /* 0x000fc600078ec0ff */
[----:B0-----:R-:W-:Y:S02]  /*446c0*/  IMAD R20, R17, 0x8, R4 ;  /* 0x0000000811147824 */ /* 0x001fe400078e0204 */
[----:B------:R0:W-:Y:S04]  /*446d0*/  STG.E.64 desc[UR4][R10.64+0x100], R2 ;  /* 0x000100020a007986 */ /* 0x0001e8000c101b04 */
[----:B------:R-:W2:Y:S01]  /*446e0*/  LDL.64 R20, [R20] ;  /* 0x0000000014147983 */ /* 0x000ea20000100a00 */
[----:B-1----:R-:W-:-:S03]  /*446f0*/  VIADD R27, R5, 0x390 ;  /* 0x00000390051b7836 */ /* 0x002fc60000000000 */
[----:B------:R-:W2:Y:S04]  /*44700*/  LDL.64 R16, [R28+0x8] ;  /* 0x000008001c107983 */ /* 0x000ea80000100a00 */
[----:B0-----:R-:W2:Y:S01]  /*44710*/  LDL R3, [R28+0x4] ;  /* 0x000004001c037983 */ /* 0x001ea20000100800 */
[----:B------:R-:W-:Y:S02]  /*44720*/  LEA.HI R27, R27, -R0, RZ, 0x1a ;  /* 0x800000001b1b7211 */ /* 0x000fe400078fd0ff */
[--C-:B-----5:R-:W-:Y:S02]  /*44730*/  SHF.R.U64 R6, R6, 0x10, R7.reuse ;  /* 0x0000001006067819 */ /* 0x120fe40000001207 */
[----:B------:R-:W-:Y:S01]  /*44740*/  SHF.R.U32.HI R7, RZ, 0x10, R7 ;  /* 0x00000010ff077819 */ /* 0x000fe20000011607 */
[----:B------:R-:W-:Y:S01]  /*44750*/  IMAD R27, R27, 0x8, R4 ;  /* 0x000000081b1b7824 */ /* 0x000fe200078e0204 */
[----:B---3--:R-:W-:-:S03]  /*44760*/  SHF.L.W.U32.HI R2, R8, 0x10, R9 ;  /* 0x0000001008027819 */ /* 0x008fc60000010e09 */
[----:B------:R4:W-:Y:S02]  /*44770*/  STG.E.64 desc[UR4][R10.64+0x300], R6 ;  /* 0x000300060a007986 */ /* 0x0009e4000c101b04 */
[----:B----4-:R-:W-:Y:S02]  /*44780*/  SHF.L.W.U32.HI R6, R26, 0x10, R8 ;  /* 0x000000101a067819 */ /* 0x010fe40000010e08 */
[----:B------:R-:W-:Y:S01]  /*44790*/  LOP3.LUT R7, R2, 0xffff, RZ, 0xc0, !PT ;  /* 0x0000ffff02077812 */ /* 0x000fe200078ec0ff */
[----:B------:R0:W3:Y:S04]  /*447a0*/  LDL.64 R8, [R27] ;  /* 0x000000001b087983 */ /* 0x0000e80000100a00 */
[----:B------:R1:W-:Y:S04]  /*447b0*/  STG.E.64 desc[UR4][R10.64+0x500], R6 ;  /* 0x000500060a007986 */ /* 0x0003e8000c101b04 */
[----:B------:R-:W4:Y:S04]  /*447c0*/  LDL R2, [R29+0x4] ;  /* 0x000004001d027983 */ /* 0x000f280000100800 */
[----:B-1----:R-:W4:Y:S01]  /*447d0*/  LDL.64 R6, [R29+0x8] ;  /* 0x000008001d067983 */ /* 0x002f220000100a00 */
[----:B------:R-:W-:-:S02]  /*447e0*/  SHF.R.U64 R12, R12, 0x10, R13 ;  /* 0x000000100c0c7819 */ /* 0x000fc4000000120d */
[----:B------:R-:W-:Y:S02]  /*447f0*/  SHF.R.U32.HI R13, RZ, 0x10, R13 ;  /* 0x00000010ff0d7819 */ /* 0x000fe4000001160d */
[----:B------:R-:W-:-:S03]  /*44800*/  SHF.L.W.U32.HI R15, R14, 0x10, R15 ;  /* 0x000000100e0f7819 */ /* 0x000fc60000010e0f */
[----:B------:R1:W-:Y:S01]  /*44810*/  STG.E.64 desc[UR4][R10.64+0x700], R12 ;  /* 0x0007000c0a007986 */ /* 0x0003e2000c101b04 */
[----:B------:R-:W-:Y:S02]  /*44820*/  SHF.L.W.U32.HI R14, R24, 0x10, R14 ;  /* 0x00000010180e7819 */ /* 0x000fe40000010e0e */
[----:B------:R-:W-:Y:S02]  /*44830*/  LOP3.LUT R15, R15, 0xffff, RZ, 0xc0, !PT ;  /* 0x0000ffff0f0f7812 */ /* 0x000fe400078ec0ff */
[----:B------:R-:W-:-:S03]  /*44840*/  SHF.L.W.U32.HI R19, R18, 0x10, R19 ;  /* 0x0000001012137819 */ /* 0x000fc60000010e13 */
[----:B------:R5:W-:Y:S01]  /*44850*/  STG.E.64 desc[UR4][R10.64+0x900], R14 ;  /* 0x0009000e0a007986 */ /* 0x000be2000c101b04 */
[----:B------:R-:W-:Y:S01]  /*44860*/  LOP3.LUT R19, R19, 0xffff, RZ, 0xc0, !PT ;  /* 0x0000ffff13137812 */ /* 0x000fe200078ec0ff */
[C---:B-1----:R-:W-:Y:S02]  /*44870*/  VIADD R13, R5.reuse, 0x4b0 ;  /* 0x000004b0050d7836 */ /* 0x042fe40000000000 */
[----:B-----5:R-:W-:-:S05]  /*44880*/  VIADD R15, R5, 0x510 ;  /* 0x00000510050f7836 */ /* 0x020fca0000000000 */
[-C--:B------:R-:W-:Y:S01]  /*44890*/  LEA.HI R15, R15, -R0.reuse, RZ, 0x1a ;  /* 0x800000000f0f7211 */ /* 0x080fe200078fd0ff */
[----:B0-----:R-:W-:Y:S01]  /*448a0*/  VIADD R27, R5, 0x450 ;  /* 0x00000450051b7836 */ /* 0x001fe20000000000 */
[--C-:B------:R-:W-:Y:S02]  /*448b0*/  SHF.R.U64 R22, R22, 0x10, R23.reuse ;  /* 0x0000001016167819 */ /* 0x100fe40000001217 */
[----:B------:R-:W-:Y:S01]  /*448c0*/  SHF.R.U32.HI R23, RZ, 0x10, R23 ;  /* 0x00000010ff177819 */ /* 0x000fe20000011617 */
[----:B------:R-:W-:Y:S01]  /*448d0*/  IMAD R26, R15, 0x8, R4 ;  /* 0x000000080f1a7824 */ /* 0x000fe200078e0204 */
[----:B------:R-:W-:-:S03]  /*448e0*/  LEA.HI R27, R27, -R0, RZ, 0x1a ;  /* 0x800000001b1b7211 */ /* 0x000fc600078fd0ff */
[----:B------:R-:W-:Y:S02]  /*448f0*/  STG.E.64 desc[UR4][R10.64+0xb00], R22 ;  /* 0x000b00160a007986 */ /* 0x000fe4000c101b04 */
[----:B------:R-:W-:-:S05]  /*44900*/  IMAD R27, R27, 0x8, R4 ;  /* 0x000000081b1b7824 */ /* 0x000fca00078e0204 */
[----:B------:R-:W5:Y:S04]  /*44910*/  LDL.64 R28, [R27] ;  /* 0x000000001b1c7983 */ /* 0x000f680000100a00 */
[----:B------:R-:W5:Y:S01]  /*44920*/  LDL.64 R26, [R26] ;  /* 0x000000001a1a7983 */ /* 0x000f620000100a00 */
[----:B--2---:R-:W-:Y:S02]  /*44930*/  SHF.L.W.U32.HI R18, R25, 0x10, R18 ;  /* 0x0000001019127819 */ /* 0x004fe40000010e12 */
[----:B------:R-:W-:Y:S02]  /*44940*/  SHF.R.U64 R12, R20, 0x10, R21 ;  /* 0x00000010140c7819 */ /* 0x000fe40000001215 */
[----:B------:R-:W-:Y:S02]  /*44950*/  SHF.L.W.U32.HI R20, R3, 0x10, R16 ;  /* 0x0000001003147819 */ /* 0x000fe40000010e10 */
[----:B------:R-:W-:Y:S01]  /*44960*/  SHF.L.W.U32.HI R16, R16, 0x10, R17 ;  /* 0x0000001010107819 */ /* 0x000fe20000010e11 */
[----:B------:R-:W-:-:S02]  /*44970*/  VIADD R17, R5, 0x570 ;  /* 0x0000057005117836 */ /* 0x000fc40000000000 */
[----:B------:R-:W-:-:S03]  /*44980*/  VIADD R3, R5, 0x40 ;  /* 0x0000004005037836 */ /* 0x000fc60000000000 */
[-C--:B------:R-:W-:Y:S01]  /*44990*/  LEA.HI R17, R17, -R0.reuse, RZ, 0x1a ;  /* 0x8000000011117211 */ /* 0x080fe200078fd0ff */
[----:B------:R0:W-:Y:S01]  /*449a0*/  STG.E.64 desc[UR4][R10.64+0xd00], R18 ;  /* 0x000d00120a007986 */ /* 0x0001e2000c101b04 */
[-C--:B------:R-:W-:Y:S02]  /*449b0*/  LEA.HI R3, R3, -R0.reuse, RZ, 0x1a ;  /* 0x8000000003037211 */ /* 0x080fe400078fd0ff */
[----:B------:R-:W-:Y:S02]  /*449c0*/  LEA.HI R25, R13, -R0, RZ, 0x1a ;  /* 0x800000000d197211 */ /* 0x000fe400078fd0ff */
[----:B------:R-:W-:Y:S02]  /*449d0*/  SHF.R.U32.HI R13, RZ, 0x10, R21 ;  /* 0x00000010ff0d7819 */ /* 0x000fe40000011615 */
[----:B------:R-:W-:Y:S01]  /*449e0*/  LOP3.LUT R21, R16, 0xffff, RZ, 0xc0, !PT ;  /* 0x0000ffff10157812 */ /* 0x000fe200078ec0ff */
[--C-:B------:R-:W-:Y:S02]  /*449f0*/  IMAD R16, R3, 0x8, R4.reuse ;  /* 0x0000000803107824 */ /* 0x100fe400078e0204 */
[----:B0-----:R-:W-:-:S02]  /*44a00*/  IMAD R18, R17, 0x8, R4 ;  /* 0x0000000811127824 */ /* 0x001fc400078e0204 */
[C---:B------:R-:W-:Y:S01]  /*44a10*/  VIADD R17, R5.reuse, 0x2a0 ;  /* 0x000002a005117836 */ /* 0x040fe20000000000 */
[--C-:B---3--:R-:W-:Y:S01]  /*44a20*/  SHF.R.U64 R14, R8, 0x10, R9.reuse ;  /* 0x00000010080e7819 */ /* 0x108fe20000001209 */
[C---:B------:R-:W-:Y:S01]  /*44a30*/  VIADD R3, R5.reuse, 0x1c0 ;  /* 0x000001c005037836 */ /* 0x040fe20000000000 */
[----:B------:R-:W-:Y:S01]  /*44a40*/  SHF.R.U32.HI R15, RZ, 0x10, R9 ;  /* 0x00000010ff0f7819 */ /* 0x000fe20000011609 */
[----:B------:R-:W-:Y:S01]  /*44a50*/  VIADD R9, R5, 0x100 ;  /* 0x0000010005097836 */ /* 0x000fe20000000000 */
[-C--:B------:R-:W-:Y:S01]  /*44a60*/  LEA.HI R31, R17, -R0.reuse, RZ, 0x1a ;  /* 0x80000000111f7211 */ /* 0x080fe200078fd0ff */
[----:B------:R-:W-:Y:S02]  /*44a70*/  VIADD R17, R5, 0x360 ;  /* 0x0000036005117836 */ /* 0x000fe40000000000 */
[----:B------:R-:W-:Y:S01]  /*44a80*/  IMAD R30, R25, 0x8, R4 ;  /* 0x00000008191e7824 */ /* 0x000fe200078e0204 */
[-C--:B------:R-:W-:Y:S01]  /*44a90*/  LEA.HI R23, R9, -R0.reuse, RZ, 0x1a ;  /* 0x8000000009177211 */ /* 0x080fe200078fd0ff */
[----:B------:R0:W-:Y:S01]  /*44aa0*/  STG.E.64 desc[UR4][R10.64+0xf00], R12 ;  /* 0x000f000c0a007986 */ /* 0x0001e2000c101b04 */
[----:B------:R-:W-:-:S03]  /*44ab0*/  LEA.HI R17, R17, -R0, RZ, 0x1a ;  /* 0x8000000011117211 */ /* 0x000fc600078fd0ff */
[----:B------:R-:W2:Y:S01]  /*44ac0*/  LDL.64 R24, [R30+0x8] ;  /* 0x000008001e187983 */ /* 0x000ea20000100a00 */
[----:B----4-:R-:W-:-:S03]  /*44ad0*/  SHF.L.W.U32.HI R2, R2, 0x10, R6 ;  /* 0x0000001002027819 */ /* 0x010fc60000010e06 */
[----:B------:R1:W3:Y:S01]  /*44ae0*/  LDL R22, [R30+0x4] ;  /* 0x000004001e167983 */ /* 0x0002e20000100800 */
[----:B------:R-:W-:Y:S02]  /*44af0*/  SHF.L.W.U32.HI R6, R6, 0x10, R7 ;  /* 0x0000001006067819 */ /* 0x000fe40000010e07 */
[----:B------:R-:W-:Y:S01]  /*44b00*/  LEA.HI R7, R3, -R0, RZ, 0x1a ;  /* 0x8000000003077211 */ /* 0x000fe200078fd0ff */
[----:B------:R-:W4:Y:S01]  /*44b10*/  LDL R9, [R16+0x8] ;  /* 0x0000080010097983 */ /* 0x000f220000100800 */
[----:B------:R-:W-:Y:S01]  /*44b20*/  LOP3.LUT R3, R6, 0xffff, RZ, 0xc0, !PT ;  /* 0x0000ffff06037812 */ /* 0x000fe200078ec0ff */
[--C-:B------:R-:W-:Y:S02]  /*44b30*/  IMAD R23, R23, 0x8, R4.reuse ;  /* 0x0000000817177824 */ /* 0x100fe400078e0204 */
[--C-:B------:R-:W-:Y:S01]  /*44b40*/  IMAD R32, R7, 0x8, R4.reuse ;  /* 0x0000000807207824 */ /* 0x100fe200078e0204 */
[----:B0-----:R-:W4:Y:S01]  /*44b50*/  LDL.64 R12, [R18+0x8] ;  /* 0x00000800120c7983 */ /* 0x001f220000100a00 */
[----:B------:R-:W-:-:S02]  /*44b60*/  IMAD R31, R31, 0x8, R4 ;  /* 0x000000081f1f7824 */ /* 0x000fc400078e0204 */
[----:B-1----:R-:W-:Y:S01]  /*44b70*/  IMAD R30, R17, 0x8, R4 ;  /* 0x00000008111e7824 */ /* 0x002fe200078e0204 */
[----:B------:R-:W4:Y:S04]  /*44b80*/  LDL R8, [R16+0x4] ;  /* 0x0000040010087983 */ /* 0x000f280000100800 */
[----:B------:R-:W4:Y:S04]  /*44b90*/  LDL R19, [R18+0x4] ;  /* 0x0000040012137983 */ /* 0x000f280000100800 */
[----:B------:R0:W-:Y:S04]  /*44ba0*/  STG.E.64 desc[UR4][R10.64+0x1300], R14 ;  /* 0x0013000e0a007986 */ /* 0x0001e8000c101b04 */
[----:B------:R1:W-:Y:S04]  /*44bb0*/  STG.E.64 desc[UR4][R10.64+0x1500], R2 ;  /* 0x001500020a007986 */ /* 0x0003e8000c101b04 */
[----:B------:R-:W4:Y:S04]  /*44bc0*/  LDL R7, [R32+0x8] ;  /* 0x0000080020077983 */ /* 0x000f280000100800 */
[----:B------:R-:W4:Y:S04]  /*44bd0*/  LDL R6, [R30+0x8] ;  /* 0x000008001e067983 */ /* 0x000f280000100800 */
[----:B0-----:R-:W4:Y:S04]  /*44be0*/  LDL R15, [R23+0x8] ;  /* 0x00000800170f7983 */ /* 0x001f280000100800 */
[----:B-1----:R-:W4:Y:S04]  /*44bf0*/  LDL R3, [R31+0x8] ;  /* 0x000008001f037983 */ /* 0x002f280000100800 */
[----:B------:R0:W-:Y:S04]  /*44c00*/  STG.E.64 desc[UR4][R10.64+0x1100], R20 ;  /* 0x001100140a007986 */ /* 0x0001e8000c101b04 */
[----:B------:R1:W4:Y:S04]  /*44c10*/  LDL R14, [R23+0x4] ;  /* 0x00000400170e7983 */ /* 0x0003280000100800 */
[----:B------:R-:W4:Y:S04]  /*44c20*/  LDL R16, [R32+0x4] ;  /* 0x0000040020107983 */ /* 0x000f280000100800 */
[----:B------:R-:W4:Y:S04]  /*44c30*/  LDL R18, [R31+0x4] ;  /* 0x000004001f127983 */ /* 0x000f280000100800 */
[----:B0-----:R-:W4:Y:S01]  /*44c40*/  LDL R20, [R30+0x4] ;  /* 0x000004001e147983 */ /* 0x001f220000100800 */
[----:B------:R-:W-:-:S02]  /*44c50*/  VIADD R21, R5, 0x5a0 ;  /* 0x000005a005157836 */ /* 0x000fc40000000000 */
[C---:B------:R-:W-:Y:S02]  /*44c60*/  VIADD R17, R5.reuse, 0x4e0 ;  /* 0x000004e005117836 */ /* 0x040fe40000000000 */
[----:B-1----:R-:W-:Y:S01]  /*44c70*/  VIADD R23, R5, 0x420 ;  /* 0x0000042005177836 */ /* 0x002fe20000000000 */
[-C--:B------:R-:W-:Y:S01]  /*44c80*/  LEA.HI R21, R21, -R0.reuse, RZ, 0x1a ;  /* 0x8000000015157211 */ /* 0x080fe200078fd0ff */
[----:B------:R-:W-:Y:S01]  /*44c90*/  VIADD R5, R5, 0x5d0 ;  /* 0x000005d005057836 */ /* 0x000fe20000000000 */
[----:B------:R-:W-:-:S03]  /*44ca0*/  LEA.HI R17, R17, -R0, RZ, 0x1a ;  /* 0x8000000011117211 */ /* 0x000fc600078fd0ff */
[--C-:B------:R-:W-:Y:S01]  /*44cb0*/  IMAD R21, R21, 0x8, R4.reuse ;  /* 0x0000000815157824 */ /* 0x100fe200078e0204 */
[----:B------:R-:W-:Y:S02]  /*44cc0*/  LEA.HI R5, R5, -R0, RZ, 0x1a ;  /* 0x8000000005057211 */ /* 0x000fe400078fd0ff */
[----:B-----5:R-:W-:Y:S02]  /*44cd0*/  SHF.R.U64 R28, R28, 0x10, R29 ;  /* 0x000000101c1c7819 */ /* 0x020fe4000000121d */
[----:B------:R-:W-:Y:S01]  /*44ce0*/  SHF.R.U64 R26, R26, 0x10, R27 ;  /* 0x000000101a1a7819 */ /* 0x000fe2000000121b */
[----:B------:R-:W-:Y:S01]  /*44cf0*/  IMAD R5, R5, 0x8, R4 ;  /* 0x0000000805057824 */ /* 0x000fe200078e0204 */
[----:B------:R-:W-:Y:S02]  /*44d00*/  SHF.R.U32.HI R29, RZ, 0x10, R29 ;  /* 0x00000010ff1d7819 */ /* 0x000fe4000001161d */
[----:B------:R-:W-:-:S03]  /*44d10*/  SHF.R.U32.HI R27, RZ, 0x10, R27 ;  /* 0x00000010ff1b7819 */ /* 0x000fc6000001161b */
[----:B------:R0:W-:Y:S04]  /*44d20*/  STG.E.64 desc[UR4][R10.64+0x1700], R28 ;  /* 0x0017001c0a007986 */ /* 0x0001e8000c101b04 */
[----:B------:R1:W-:Y:S04]  /*44d30*/  STG.E.64 desc[UR4][R10.64+0x1b00], R26 ;  /* 0x001b001a0a007986 */ /* 0x0003e8000c101b04 */
[----:B0-----:R-:W5:Y:S04]  /*44d40*/  LDL.64 R28, [R4+0xa8] ;  /* 0x0000a800041c7983 */ /* 0x001f680000100a00 */
[----:B-1----:R-:W5:Y:S01]  /*44d50*/  LDL.64 R26, [R4] ;  /* 0x00000000041a7983 */ /* 0x002f620000100a00 */
[----:B--2---:R-:W-:Y:S01]  /*44d60*/  SHF.L.W.U32.HI R2, R24, 0x10, R25 ;  /* 0x0000001018027819 */ /* 0x004fe20000010e19 */
[----:B------:R-:W-:Y:S01]  /*44d70*/  IMAD R25, R17, 0x8, R4 ;  /* 0x0000000811197824 */ /* 0x000fe200078e0204 */
[----:B---3--:R-:W-:-:S02]  /*44d80*/  SHF.L.W.U32.HI R22, R22, 0x10, R24 ;  /* 0x0000001016167819 */ /* 0x008fc40000010e18 */
[----:B------:R-:W-:Y:S02]  /*44d90*/  LEA.HI R24, R23, -R0, RZ, 0x1a ;  /* 0x8000000017187211 */ /* 0x000fe400078fd0ff */
[----:B----4-:R-:W-:Y:S02]  /*44da0*/  LOP3.LUT R9, R9, 0xffff, RZ, 0xc0, !PT ;  /* 0x0000ffff09097812 */ /* 0x010fe400078ec0ff */
[----:B------:R-:W-:Y:S02]  /*44db0*/  LOP3.LUT R23, R2, 0xffff, RZ, 0xc0, !PT ;  /* 0x0000ffff02177812 */ /* 0x000fe400078ec0ff */
[----:B------:R-:W-:Y:S01]  /*44dc0*/  SHF.L.W.U32.HI R0, R12, 0x10, R13 ;  /* 0x000000100c007819 */ /* 0x000fe20000010e0d */
[----:B------:R-:W-:Y:S02]  /*44dd0*/  IMAD R24, R24, 0x8, R4 ;  /* 0x0000000818187824 */ /* 0x000fe400078e0204 */
[----:B------:R0:W-:Y:S01]  /*44de0*/  STG.E.64 desc[UR4][R10.64+0x1900], R22 ;  /* 0x001900160a007986 */ /* 0x0001e2000c101b04 */
[----:B------:R-:W-:-:S03]  /*44df0*/  LOP3.LUT R13, R0, 0xffff, RZ, 0xc0, !PT ;  /* 0x0000ffff000d7812 */ /* 0x000fc600078ec0ff */
[----:B------:R1:W-:Y:S01]  /*44e00*/  STG.E.64 desc[UR4][R10.64+0x200], R8 ;  /* 0x000200080a007986 */ /* 0x0003e2000c101b04 */
[----:B------:R-:W-:-:S03]  /*44e10*/  SHF.L.W.U32.HI R12, R19, 0x10, R12 ;  /* 0x00000010130c7819 */ /* 0x000fc60000010e0c */
[----:B------:R-:W2:Y:S04]  /*44e20*/  LDL R2, [R25+0x4] ;  /* 0x0000040019027983 */ /* 0x000ea80000100800 */
[----:B0-----:R-:W3:Y:S04]  /*44e30*/  LDL R22, [R25+0x8] ;  /* 0x0000080019167983 */ /* 0x001ee80000100800 */
[----:B-1----:R-:W4:Y:S01]  /*44e40*/  LDL R9, [R21+0x8] ;  /* 0x0000080015097983 */ /* 0x002f220000100800 */
[----:B------:R-:W-:-:S03]  /*44e50*/  LOP3.LUT R17, R7, 0xffff, RZ, 0xc0, !PT ;  /* 0x0000ffff07117812 */ /* 0x000fc600078ec0ff */
[----:B------:R0:W2:Y:S01]  /*44e60*/  LDL R8, [R21+0x4] ;  /* 0x0000040015087983 */ /* 0x0000a20000100800 */
[----:B------:R-:W-:-:S03]  /*44e70*/  LOP3.LUT R15, R15, 0xffff, RZ, 0xc0, !PT ;  /* 0x0000ffff0f0f7812 */ /* 0x000fc600078ec0ff */
[----:B------:R-:W2:Y:S01]  /*44e80*/  LDL R0, [R24+0x8] ;  /* 0x0000080018007983 */ /* 0x000ea20000100800 */
[----:B------:R-:W-:Y:S02]  /*44e90*/  LOP3.LUT R19, R3, 0xffff, RZ, 0xc0, !PT ;  /* 0x0000ffff03137812 */ /* 0x000fe400078ec0ff */
[----:B0-----:R-:W-:Y:S01]  /*44ea0*/  LOP3.LUT R21, R6, 0xffff, RZ, 0xc0, !PT ;  /* 0x0000ffff06157812 */ /* 0x001fe200078ec0ff */
[----:B------:R0:W-:Y:S04]  /*44eb0*/  STG.E.64 desc[UR4][R10.64+0x1d00], R12 ;  /* 0x001d000c0a007986 */ /* 0x0001e8000c101b04 */
[----:B------:R-:W2:Y:S04]  /*44ec0*/  LDL.64 R6, [R4+0x78] ;  /* 0x0000780004067983 */ /* 0x000ea80000100a00 */
[----:B------:R1:W-:Y:S04]  /*44ed0*/  STG.E.64 desc[UR4][R10.64+0x600], R14 ;  /* 0x0006000e0a007986 */ /* 0x0003e8000c101b04 */
[----:B------:R1:W-:Y:S04]  /*44ee0*/  STG.E.64 desc[UR4][R10.64+0xa00], R16 ;  /* 0x000a00100a007986 */ /* 0x0003e8000c101b04 */
[----:B------:R1:W-:Y:S04]  /*44ef0*/  STG.E.64 desc[UR4][R10.64+0xe00], R18 ;  /* 0x000e00120a007986 */ /* 0x0003e8000c101b04 */
[----:B------:R1:W-:Y:S04]  /*44f00*/  STG.E.64 desc[UR4][R10.64+0x1200], R20 ;  /* 0x001200140a007986 */ /* 0x0003e8000c101b04 */
[----:B0-----:R-:W2:Y:S04]  /*44f10*/  LDL.64 R12, [R4+0x18] ;  /* 0x00001800040c7983 */ /* 0x001ea80000100a00 */
[----:B-1----:R-:W2:Y:S04]  /*44f20*/  LDL.64 R14, [R4+0x30] ;  /* 0x00003000040e7983 */ /* 0x002ea80000100a00 */
[----:B------:R-:W2:Y:S04]  /*44f30*/  LDL.64 R16, [R4+0x48] ;  /* 0x0000480004107983 */ /* 0x000ea80000100a00 */
[----:B------:R-:W2:Y:S04]  /*44f40*/  LDL.64 R18, [R4+0x60] ;  /* 0x0000600004127983 */ /* 0x000ea80000100a00 */
[----:B------:R-:W2:Y:S04]  /*44f50*/  LDL.64 R20, [R4+0x90] ;  /* 0x0000900004147983 */ /* 0x000ea80000100a00 */
[----:B------:R-:W2:Y:S04]  /*44f60*/  LDL R24, [R24+0x4] ;  /* 0x0000040018187983 */ /* 0x000ea80000100800 */
[----:B------:R-:W2:Y:S01]  /*44f70*/  LDL.64 R4, [R5] ;  /* 0x0000000005047983 */ /* 0x000ea20000100a00 */
[----:B-----5:R-:W-:-:S02]  /*44f80*/  LOP3.LUT R29, R29, 0xffff, RZ, 0xc0, !PT ;  /* 0x0000ffff1d1d7812 */ /* 0x020fc400078ec0ff */
[----:B------:R-:W-:-:S03]  /*44f90*/  LOP3.LUT R27, R27, 0xffff, RZ, 0xc0, !PT ;  /* 0x0000ffff1b1b7812 */ /* 0x000fc600078ec0ff */
[----:B------:R-:W-:Y:S04]  /*44fa0*/  STG.E.64 desc[UR4][R10.64+0x1c00], R28 ;  /* 0x001c001c0a007986 */ /* 0x000fe8000c101b04 */
[----:B------:R-:W-:Y:S01]  /*44fb0*/  STG.E.64 desc[UR4][R10.64], R26 ;  /* 0x0000001a0a007986 */ /* 0x000fe2000c101b04 */
[----:B---3--:R-:W-:Y:S02]  /*44fc0*/  LOP3.LUT R3, R22, 0xffff, RZ, 0xc0, !PT ;  /* 0x0000ffff16037812 */ /* 0x008fe400078ec0ff */
[----:B----4-:R-:W-:-:S03]  /*44fd0*/  LOP3.LUT R9, R9, 0xffff, RZ, 0xc0, !PT ;  /* 0x0000ffff09097812 */ /* 0x010fc600078ec0ff */
[----:B--2---:R0:W-:Y:S01]  /*44fe0*/  STG.E.64 desc[UR4][R10.64+0x1a00], R2 ;  /* 0x001a00020a007986 */ /* 0x0041e2000c101b04 */
[----:B------:R-:W-:-:S03]  /*44ff0*/  LOP3.LUT R25, R0, 0xffff, RZ, 0xc0, !PT ;  /* 0x0000ffff00197812 */ /* 0x000fc600078ec0ff */
[----:B------:R-:W-:Y:S01]  /*45000*/  STG.E.64 desc[UR4][R10.64+0x1e00], R8 ;  /* 0x001e00080a007986 */ /* 0x000fe2000c101b04 */
[----:B------:R-:W-:-:S05]  /*45010*/  LOP3.LUT R7, R7, 0xffff, RZ, 0xc0, !PT ;  /* 0x0000ffff07077812 */ /* 0x000fca00078ec0ff */
[----:B------:R-:W-:Y:S01]  /*45020*/  STG.E.64 desc[UR4][R10.64+0x1400], R6 ;  /* 0x001400060a007986 */ /* 0x000fe2000c101b04 */
[----:B------:R-:W-:Y:S02]  /*45030*/  LOP3.LUT R13, R13, 0xffff, RZ, 0xc0, !PT ;  /* 0x0000ffff0d0d7812 */ /* 0x000fe400078ec0ff */
[----:B------:R-:W-:Y:S02]  /*45040*/  LOP3.LUT R15, R15, 0xffff, RZ, 0xc0, !PT ;  /* 0x0000ffff0f0f7812 */ /* 0x000fe400078ec0ff */
[----:B------:R-:W-:Y:S02]  /*45050*/  LOP3.LUT R17, R17, 0xffff, RZ, 0xc0, !PT ;  /* 0x0000ffff11117812 */ /* 0x000fe400078ec0ff */
[----:B------:R-:W-:Y:S02]  /*45060*/  LOP3.LUT R19, R19, 0xffff, RZ, 0xc0, !PT ;  /* 0x0000ffff13137812 */ /* 0x000fe400078ec0ff */
[----:B------:R-:W-:Y:S01]  /*45070*/  LOP3.LUT R21, R21, 0xffff, RZ, 0xc0, !PT ;  /* 0x0000ffff15157812 */ /* 0x000fe200078ec0ff */
[----:B------:R-:W-:Y:S01]  /*45080*/  STG.E.64 desc[UR4][R10.64+0x400], R12 ;  /* 0x0004000c0a007986 */ /* 0x000fe2000c101b04 */
[----:B0-----:R-:W-:-:S02]  /*45090*/  SHF.R.U64 R2, R4, 0x10, R5 ;  /* 0x0000001004027819 */ /* 0x001fc40000001205 */
[----:B------:R-:W-:Y:S01]  /*450a0*/  SHF.R.U32.HI R3, RZ, 0x10, R5 ;  /* 0x00000010ff037819 */ /* 0x000fe20000011605 */
[----:B------:R-:W-:Y:S04]  /*450b0*/  STG.E.64 desc[UR4][R10.64+0x1600], R24 ;  /* 0x001600180a007986 */ /* 0x000fe8000c101b04 */
[----:B------:R-:W-:Y:S04]  /*450c0*/  STG.E.64 desc[UR4][R10.64+0x800], R14 ;  /* 0x0008000e0a007986 */ /* 0x000fe8000c101b04 */
[----:B------:R-:W-:Y:S04]  /*450d0*/  STG.E.64 desc[UR4][R10.64+0xc00], R16 ;  /* 0x000c00100a007986 */ /* 0x000fe8000c101b04 */
[----:B------:R-:W-:Y:S04]  /*450e0*/  STG.E.64 desc[UR4][R10.64+0x1000], R18 ;  /* 0x001000120a007986 */ /* 0x000fe8000c101b04 */
[----:B------:R-:W-:Y:S04]  /*450f0*/  STG.E.64 desc[UR4][R10.64+0x1800], R20 ;  /* 0x001800140a007986 */ /* 0x000fe8000c101b04 */
[----:B------:R-:W-:Y:S01]  /*45100*/  STG.E.64 desc[UR4][R10.64+0x1f00], R2 ;  /* 0x001f00020a007986 */ /* 0x000fe2000c101b04 */
[----:B------:R-:W-:Y:S05]  /*45110*/  EXIT ;  /* 0x000000000000794d */ /* 0x000fea0003800000 */
.L_x_66:
        /* <DEDUP_REMOVED lines=21> */
[----:B0-----:R-:W3:Y:S04]  /*45270*/  LDG.E.64.CONSTANT R4, desc[UR4][R24.64+0x60] ;  /* 0x0000600418047981 */ /* 0x001ee8000c1e9b00 */
[----:B------:R-:W3:Y:S04]  /*45280*/  LDG.E.64.CONSTANT R6, desc[UR4][R24.64+0x68] ;  /* 0x0000680418067981 */ /* 0x000ee8000c1e9b00 */
[----:B----4-:R0:W-:Y:S04]  /*45290*/  STL.128 [R1+0x40], R12 ;  /* 0x0000400c01007387 */ /* 0x0101e80000100c00 */
[----:B-----5:R1:W-:Y:S04]  /*452a0*/  STL.128 [R1+0x50], R16 ;  /* 0x0000501001007387 */ /* 0x0203e80000100c00 */
[----:B0-----:R-:W4:Y:S04]  /*452b0*/  LDG.E.64.CONSTANT R12, desc[UR4][R24.64+0x80] ;  /* 0x00008004180c7981 */ /* 0x001f28000c1e9b00 */
[----:B-1----:R-:W5:Y:S04]  /*452c0*/  LDG.E.64.CONSTANT R16, desc[UR4][R24.64+0x70] ;  /* 0x0000700418107981 */ /* 0x002f68000c1e9b00 */
[----:B------:R-:W5:Y:S04]  /*452d0*/  LDG.E.64.CONSTANT R18, desc[UR4][R24.64+0x78] ;  /* 0x0000780418127981 */ /* 0x000f68000c1e9b00 */
[----:B------:R-:W4:Y:S04]  /*452e0*/  LDG.E.64.CONSTANT R14, desc[UR4][R24.64+0x88] ;  /* 0x00008804180e7981 */ /* 0x000f28000c1e9b00 */
[----:B--2---:R0:W-:Y:S04]  /*452f0*/  STL.128 [R1+0x30], R8 ;  /* 0x0000300801007387 */ /* 0x0041e80000100c00 */
[----:B0-----:R-:W2:Y:S04]  /*45300*/  LDG.E.64.CONSTANT R8, desc[UR4][R24.64+0x90] ;  /* 0x0000900418087981 */ /* 0x001ea8000c1e9b00 */
[----:B------:R-:W2:Y:S04]  /*45310*/  LDG.E.64.CONSTANT R10, desc[UR4][R24.64+0x98] ;  /* 0x00009804180a7981 */ /* 0x000ea8000c1e9b00 */
[----:B---3--:R0:W-:Y:S04]  /*45320*/  STL.128 [R1+0x60], R4 ;  /* 0x0000600401007387 */ /* 0x0081e80000100c00 */
[----:B0-----:R-:W3:Y:S04]  /*45330*/  LDG.E.64.CONSTANT R4, desc[UR4][R24.64+0xa0] ;  /* 0x0000a00418047981 */ /* 0x001ee8000c1e9b00 */
[----:B------:R-:W3:Y:S04]  /*45340*/  LDG.E.64.CONSTANT R6, desc[UR4][R24.64+0xa8] ;  /* 0x0000a80418067981 */ /* 0x000ee8000c1e9b00 */
[----:B-----5:R0:W-:Y:S04]  /*45350*/  STL.128 [R1+0x70], R16 ;  /* 0x0000701001007387 */ /* 0x0201e80000100c00 */
[----:B----4-:R1:W-:Y:S04]  /*45360*/  STL.128 [R1+0x80], R12 ;  /* 0x0000800c01007387 */ /* 0x0103e80000100c00 */
[----:B0-----:R-:W4:Y:S04]  /*45370*/  LDG.E.64.CONSTANT R16, desc[UR4][R24.64] ;  /* 0x0000000418107981 */ /* 0x001f28000c1e9b00 */
[----:B-1----:R-:W5:Y:S04]  /*45380*/  LDG.E.64.CONSTANT R12, desc[UR4][R24.64+0xc0] ;  /* 0x0000c004180c7981 */ /* 0x002f68000c1e9b00 */
[----:B------:R-:W5:Y:S04]  /*45390*/  LDG.E.64.CONSTANT R14, desc[UR4][R24.64+0xc8] ;  /* 0x0000c804180e7981 */ /* 0x000f68000c1e9b00 */
[----:B------:R-:W4:Y:S04]  /*453a0*/  LDG.E.64.CONSTANT R18, desc[UR4][R24.64+0x8] ;  /* 0x0000080418127981 */ /* 0x000f28000c1e9b00 */
[----:B--2---:R0:W-:Y:S04]  /*453b0*/  STL.128 [R1+0x90], R8 ;  /* 0x0000900801007387 */ /* 0x0041e80000100c00 */
[----:B0-----:R-:W2:Y:S04]  /*453c0*/  LDG.E.64.CONSTANT R8, desc[UR4][R24.64+0xb0] ;  /* 0x0000b00418087981 */ /* 0x001ea8000c1e9b00 */
[----:B------:R-:W2:Y:S01]  /*453d0*/  LDG.E.64.CONSTANT R10, desc[UR4][R24.64+0xb8] ;  /* 0x0000b804180a7981 */ /* 0x000ea2000c1e9b00 */
[----:B------:R-:W-:-:S03]  /*453e0*/  VIADD R28, R22, 0x66 ;  /* 0x00000066161c7836 */ /* 0x000fc60000000000 */
[----:B---3--:R0:W-:Y:S02]  /*453f0*/  STL.128 [R1+0xa0], R4 ;  /* 0x0000a00401007387 */ /* 0x0081e40000100c00 */
[C---:B------:R-:W-:Y:S02]  /*45400*/  LEA.HI R23, R28.reuse, -R21, RZ, 0x1a ;  /* 0x800000151c177211 */ /* 0x040fe400078fd0ff */
[----:B0-----:R-:W-:-:S04]  /*45410*/  LOP3.LUT R4, R28, 0x26, RZ, 0xc0, !PT ;  /* 0x000000261c047812 */ /* 0x001fc800078ec0ff */
[----:B------:R-:W-:Y:S01]  /*45420*/  ISETP.GE.U32.AND P0, PT, R4, 0xe, PT ;  /* 0x0000000e0400780c */ /* 0x000fe20003f06070 */
[----:B------:R-:W-:Y:S01]  /*45430*/  IMAD R23, R23, 0x8, R0 ;  /* 0x0000000817177824 */ /* 0x000fe200078e0200 */
[----:B------:R-:W-:Y:S04]  /*45440*/  STL.64 [R1+0xd0], R26 ;  /* 0x0000d01a01007387 */ /* 0x000fe80000100a00 */
[----:B-----5:R-:W-:Y:S04]  /*45450*/  STL.128 [R1+0xc0], R12 ;  /* 0x0000c00c01007387 */ /* 0x020fe80000100c00 */
[----:B----4-:R-:W-:Y:S01]  /*45460*/  STL.128 [R1], R16 ;  /* 0x0000001001007387 */ /* 0x010fe20000100c00 */
[----:B------:R-:W-:-:S03]  /*45470*/  VIADD R6, R22, 0xcc ;  /* 0x000000cc16067836 */ /* 0x000fc60000000000 */
[----:B--2---:R0:W-:Y:S04]  /*45480*/  STL.128 [R1+0xb0], R8 ;  /* 0x0000b00801007387 */ /* 0x0041e80000100c00 */
[----:B------:R-:W2:Y:S04]  /*45490*/  @P0 LDL.64 R28, [R23+0x8] ;  /* 0x00000800171c0983 */ /* 0x000ea80000100a00 */
[----:B------:R-:W3:Y:S01]  /*454a0*/  @P0 LDL.64 R30, [R23] ;  /* 0x00000000171e0983 */ /* 0x000ee20000100a00 */
[----:B------:R-:W-:-:S04]  /*454b0*/  LOP3.LUT R25, R6, 0x2c, RZ, 0xc0, !PT ;  /* 0x0000002c06197812 */ /* 0x000fc800078ec0ff */
[----:B------:R-:W-:Y:S02]  /*454c0*/  ISETP.GE.U32.AND P1, PT, R25, 0xe, PT ;  /* 0x0000000e1900780c */ /* 0x000fe40003f26070 */
[----:B------:R-:W-:Y:S01]  /*454d0*/  LEA.HI R5, R6, -R21, RZ, 0x1a ;  /* 0x8000001506057211 */ /* 0x000fe200078fd0ff */
[----:B0-----:R-:W4:Y:S04]  /*454e0*/  @!P0 LDL.64 R8, [R23] ;  /* 0x0000000017088983 */ /* 0x001f280000100a00 */
[----:B------:R-:W-:-:S06]  /*454f0*/  IMAD R32, R5, 0x8, R0 ;  /* 0x0000000805207824 */ /* 0x000fcc00078e0200 */
[----:B------:R-:W5:Y:S04]  /*45500*/  @P1 LDL.64 R14, [R32+0x8] ;  /* 0x00000800200e1983 */ /* 0x000f680000100a00 */
[----:B------:R-:W5:Y:S01]  /*45510*/  @P1 LDL.64 R26, [R32] ;  /* 0x00000000201a1983 */ /* 0x000f620000100a00 */
[----:B------:R-:W-:-:S03]  /*45520*/  VIADD R24, R22, 0x165 ;  /* 0x0000016516187836 */ /* 0x000fc60000000000 */
[----:B------:R-:W5:Y:S02]  /*45530*/  @!P1 LDL.64 R12, [R32] ;  /* 0x00000000200c9983 */ /* 0x000f640000100a00 */
[----:B------:R-:W-:-:S04]  /*45540*/  LOP3.LUT R6, R24, 0x25, RZ, 0xc0, !PT ;  /* 0x0000002518067812 */ /* 0x000fc800078ec0ff */
[----:B------:R-:W-:Y:S02]  /*45550*/  ISETP.GE.U32.AND P2, PT, R6, 0xe, PT ;  /* 0x0000000e0600780c */ /* 0x000fe40003f46070 */
[----:B------:R-:W-:Y:S02]  /*45560*/  @P0 LOP3.LUT R7, R4, 0x3f, RZ, 0x3c, !PT ;  /* 0x0000003f04070812 */ /* 0x000fe400078e3cff */
        /* <DEDUP_REMOVED lines=9> */
[-C--:B------:R-:W-:Y:S02]  /*45600*/  @P0 SHF.R.U32.HI R30, RZ, R4.reuse, R31 ;  /* 0x00000004ff1e0219 */ /* 0x080fe4000001161f */
[--C-:B----4-:R-:W-:Y:S02]  /*45610*/  @!P0 SHF.R.U64 R7, R8, R4, R9.reuse ;  /* 0x0000000408078219 */ /* 0x110fe40000001209 */
[----:B------:R-:W-:Y:S02]  /*45620*/  @P0 LOP3.LUT R5, R5, R30, RZ, 0xfc, !PT ;  /* 0x0000001e05050212 */ /* 0x000fe400078efcff */
[----:B------:R-:W-:Y:S02]  /*45630*/  @!P0 SHF.R.U32.HI R5, RZ, R4, R9 ;  /* 0x00000004ff058219 */ /* 0x000fe40000011609 */
[C---:B-----5:R-:W-:Y:S01]  /*45640*/  @P1 SHF.L.U64.HI R4, R14.reuse, 0x1, R15 ;  /* 0x000000010e041819 */ /* 0x060fe2000001020f */
[----:B------:R-:W-:Y:S01]  /*45650*/  @P1 IMAD.SHL.U32 R15, R14, 0x2, RZ ;  /* 0x000000020e0f1824 */ /* 0x000fe200078e00ff */
[----:B------:R-:W-:Y:S01]  /*45660*/  @P1 LOP3.LUT R8, R25, 0x3f, RZ, 0x3c, !PT ;  /* 0x0000003f19081812 */ /* 0x000fe200078e3cff */
[----:B------:R-:W-:-:S03]  /*45670*/  VIADD R14, R22, 0x1cb ;  /* 0x000001cb160e7836 */ /* 0x000fc60000000000 */
[CC--:B------:R-:W-:Y:S02]  /*45680*/  @P1 SHF.L.U64.HI R4, R15.reuse, R8.reuse, R4 ;  /* 0x000000080f041219 */ /* 0x0c0fe40000010204 */
[----:B------:R-:W-:Y:S02]  /*45690*/  @P1 SHF.L.U32 R8, R15, R8, RZ ;  /* 0x000000080f081219 */ /* 0x000fe400000006ff */
[----:B------:R-:W-:Y:S02]  /*456a0*/  LOP3.LUT R23, R14, 0x2b, RZ, 0xc0, !PT ;  /* 0x0000002b0e177812 */ /* 0x000fe400078ec0ff */
[-CC-:B------:R-:W-:Y:S02]  /*456b0*/  @P1 SHF.R.U64 R15, R26, R25.reuse, R27.reuse ;  /* 0x000000191a0f1219 */ /* 0x180fe4000000121b */
[----:B------:R-:W-:Y:S02]  /*456c0*/  @P1 SHF.R.U32.HI R27, RZ, R25, R27 ;  /* 0x00000019ff1b1219 */ /* 0x000fe4000001161b */
[----:B------:R-:W-:-:S02]  /*456d0*/  ISETP.GE.U32.AND P0, PT, R23, 0xe, PT ;  /* 0x0000000e1700780c */ /* 0x000fc40003f06070 */
[----:B------:R-:W-:Y:S02]  /*456e0*/  @P1 LOP3.LUT R4, R4, R27, RZ, 0xfc, !PT ;  /* 0x0000001b04041212 */ /* 0x000fe400078efcff */
[----:B------:R-:W-:Y:S02]  /*456f0*/  @P1 LOP3.LUT R15, R8, R15, RZ, 0xfc, !PT ;  /* 0x0000000f080f1212 */ /* 0x000fe400078efcff */
[----:B------:R-:W-:Y:S01]  /*45700*/  LEA.HI R27, R14, -R21, RZ, 0x1a ;  /* 0x800000150e1b7211 */ /* 0x000fe200078fd0ff */
[----:B------:R-:W3:Y:S01]  /*45710*/  @P2 LDL.64 R8, [R24] ;  /* 0x0000000018082983 */ /* 0x000ee20000100a00 */
        /* <DEDUP_REMOVED lines=10> */
[----:B------:R-:W2:Y:S04]  /*457c0*/  @P0 LDL.64 R10, [R28] ;  /* 0x000000001c0a0983 */ /* 0x000ea80000100a00 */
[----:B------:R-:W2:Y:S01]  /*457d0*/  @!P0 LDL.64 R28, [R28] ;  /* 0x000000001c1c8983 */ /* 0x000ea20000100a00 */
[-CC-:B---3--:R-:W-:Y:S02]  /*457e0*/  @P2 SHF.R.U64 R27, R8, R6.reuse, R9.reuse ;  /* 0x00000006081b2219 */ /* 0x188fe40000001209 */
[----:B------:R-:W-:-:S02]  /*457f0*/  @P2 SHF.R.U32.HI R9, RZ, R6, R9 ;  /* 0x00000006ff092219 */ /* 0x000fc40000011609 */
[----:B------:R-:W-:Y:S02]  /*45800*/  @P2 LOP3.LUT R8, R26, R27, RZ, 0xfc, !PT ;  /* 0x0000001b1a082212 */ /* 0x000fe400078efcff */
[-C--:B----4-:R-:W-:Y:S01]  /*45810*/  @!P2 SHF.R.U64 R8, R12, R6.reuse, R13 ;  /* 0x000000060c08a219 */ /* 0x090fe2000000120d */
[----:B------:R-:W-:Y:S01]  /*45820*/  VIADD R12, R22, 0x264 ;  /* 0x00000264160c7836 */ /* 0x000fe20000000000 */
[----:B------:R-:W-:Y:S02]  /*45830*/  @P2 LOP3.LUT R9, R14, R9, RZ, 0xfc, !PT ;  /* 0x000000090e092212 */ /* 0x000fe400078efcff */
[C---:B-----5:R-:W-:Y:S01]  /*45840*/  @P0 SHF.L.U64.HI R14, R24.reuse, 0x1, R25 ;  /* 0x00000001180e0819 */ /* 0x060fe20000010219 */
[----:B------:R-:W-:Y:S01]  /*45850*/  @P0 IMAD.SHL.U32 R25, R24, 0x2, RZ ;  /* 0x0000000218190824 */ /* 0x000fe200078e00ff */
[----:B------:R-:W-:Y:S02]  /*45860*/  LOP3.LUT R24, R12, 0x24, RZ, 0xc0, !PT ;  /* 0x000000240c187812 */ /* 0x000fe400078ec0ff */
[----:B------:R-:W-:-:S02]  /*45870*/  @!P2 SHF.R.U32.HI R9, RZ, R6, R13 ;  /* 0x00000006ff09a219 */ /* 0x000fc4000001160d */
[----:B------:R-:W-:Y:S02]  /*45880*/  ISETP.GE.U32.AND P1, PT, R24, 0xe, PT ;  /* 0x0000000e1800780c */ /* 0x000fe40003f26070 */
[----:B------:R-:W-:Y:S02]  /*45890*/  LEA.HI R13, R12, -R21, RZ, 0x1a ;  /* 0x800000150c0d7211 */ /* 0x000fe400078fd0ff */
[----:B------:R-:W-:-:S03]  /*458a0*/  @P0 LOP3.LUT R6, R23, 0x3f, RZ, 0x3c, !PT ;  /* 0x0000003f17060812 */ /* 0x000fc600078e3cff */
[----:B------:R-:W-:Y:S01]  /*458b0*/  IMAD R26, R13, 0x8, R0 ;  /* 0x000000080d1a7824 */ /* 0x000fe200078e0200 */
[CC--:B------:R-:W-:Y:S02]  /*458c0*/  @P0 SHF.L.U64.HI R14, R25.reuse, R6.reuse, R14 ;  /* 0x00000006190e0219 */ /* 0x0c0fe4000001020e */
[----:B------:R-:W-:-:S03]  /*458d0*/  @P0 SHF.L.U32 R6, R25, R6, RZ ;  /* 0x0000000619060219 */ /* 0x000fc600000006ff */
[----:B------:R-:W3:Y:S01]  /*458e0*/  @P1 LDL.64 R12, [R26] ;  /* 0x000000001a0c1983 */ /* 0x000ee20000100a00 */
[-CC-:B--2---:R-:W-:Y:S02]  /*458f0*/  @P0 SHF.R.U64 R27, R10, R23.reuse, R11.reuse ;  /* 0x000000170a1b0219 */ /* 0x184fe4000000120b */
[----:B------:R-:W-:Y:S02]  /*45900*/  @P0 SHF.R.U32.HI R25, RZ, R23, R11 ;  /* 0x00000017ff190219 */ /* 0x000fe4000001160b */
[----:B------:R-:W2:Y:S01]  /*45910*/  @P1 LDL.64 R10, [R26+0x8] ;  /* 0x000008001a0a1983 */ /* 0x000ea20000100a00 */
[----:B------:R-:W-:Y:S02]  /*45920*/  @P0 LOP3.LUT R6, R6, R27, RZ, 0xfc, !PT ;  /* 0x0000001b06060212 */ /* 0x000fe400078efcff */
[----:B------:R-:W-:Y:S02]  /*45930*/  @P0 LOP3.LUT R14, R14, R25, RZ, 0xfc, !PT ;  /* 0x000000190e0e0212 */ /* 0x000fe400078efcff */
[----:B------:R-:W-:-:S02]  /*45940*/  @!P0 SHF.R.U64 R6, R28, R23, R29 ;  /* 0x000000171c068219 */ /* 0x000fc4000000121d */
[----:B------:R-:W-:Y:S02]  /*45950*/  @!P0 SHF.R.U32.HI R14, RZ, R23, R29 ;  /* 0x00000017ff0e8219 */ /* 0x000fe4000001161d */
[----:B------:R-:W-:-:S13]  /*45960*/  LOP3.LUT P0, R23, R22, 0x20, RZ, 0xc0, !PT ;  /* 0x0000002016177812 */ /* 0x000fda000780c0ff */
[C---:B------:R-:W-:Y:S01]  /*45970*/  @P0 SHF.L.U64.HI R25, R18.reuse, 0x1, R19 ;  /* 0x0000000112190819 */ /* 0x040fe20000010213 */
[----:B------:R-:W-:Y:S01]  /*45980*/  @P0 IMAD.SHL.U32 R19, R18, 0x2, RZ ;  /* 0x0000000212130824 */ /* 0x000fe200078e00ff */
[----:B------:R-:W-:-:S04]  /*45990*/  @P0 LOP3.LUT R18, R23, 0x3f, RZ, 0x3c, !PT ;  /* 0x0000003f17120812 */ /* 0x000fc800078e3cff */
[CC--:B------:R-:W-:Y:S02]  /*459a0*/  @P0 SHF.L.U64.HI R25, R19.reuse, R18.reuse, R25 ;  /* 0x0000001213190219 */ /* 0x0c0fe40000010219 */
[----:B------:R-:W-:Y:S02]  /*459b0*/  @P0 SHF.L.U32 R18, R19, R18, RZ ;  /* 0x0000001213120219 */ /* 0x000fe400000006ff */
[----:B------:R-:W-:-:S04]  /*459c0*/  @P0 SHF.R.U64 R19, R16, R23, R17 ;  /* 0x0000001710130219 */ /* 0x000fc80000001211 */
[----:B------:R-:W-:Y:S02]  /*459d0*/  @P0 LOP3.LUT R16, R18, R19, RZ, 0xfc, !PT ;  /* 0x0000001312100212 */ /* 0x000fe400078efcff */
[C---:B--2---:R-:W-:Y:S01]  /*459e0*/  @P1 SHF.L.U64.HI R18, R10.reuse, 0x1, R11 ;  /* 0x000000010a121819 */ /* 0x044fe2000001020b */
[----:B------:R-:W-:Y:S01]  /*459f0*/  @P1 IMAD.SHL.U32 R11, R10, 0x2, RZ ;  /* 0x000000020a0b1824 */ /* 0x000fe200078e00ff */
[----:B------:R-:W-:-:S04]  /*45a00*/  @P1 LOP3.LUT R10, R24, 0x3f, RZ, 0x3c, !PT ;  /* 0x0000003f180a1812 */ /* 0x000fc800078e3cff */
[CC--:B------:R-:W-:Y:S02]  /*45a10*/  @P1 SHF.L.U64.HI R18, R11.reuse, R10.reuse, R18 ;  /* 0x0000000a0b121219 */ /* 0x0c0fe40000010212 */
[----:B------:R-:W-:Y:S01]  /*45a20*/  @P1 SHF.L.U32 R28, R11, R10, RZ ;  /* 0x0000000a0b1c1219 */ /* 0x000fe200000006ff */
[----:B------:R-:W-:-:S05]  /*45a30*/  VIADD R10, R22, 0x2ca ;  /* 0x000002ca160a7836 */ /* 0x000fca0000000000 */
[----:B------:R-:W-:-:S04]  /*45a40*/  LOP3.LUT R27, R10, 0x2a, RZ, 0xc0, !PT ;  /* 0x0000002a0a1b7812 */ /* 0x000fc800078ec0ff */
[----:B------:R-:W-:Y:S02]  /*45a50*/  ISETP.GE.U32.AND P2, PT, R27, 0xe, PT ;  /* 0x0000000e1b00780c */ /* 0x000fe40003f46070 */
[-CC-:B---3--:R-:W-:Y:S02]  /*45a60*/  @P1 SHF.R.U64 R11, R12, R24.reuse, R13.reuse ;  /* 0x000000180c0b1219 */ /* 0x188fe4000000120d */
[----:B------:R-:W-:Y:S02]  /*45a70*/  LEA.HI R29, R10, -R21, RZ, 0x1a ;  /* 0x800000150a1d7211 */ /* 0x000fe400078fd0ff */
[----:B------:R-:W-:Y:S02]  /*45a80*/  @P1 SHF.R.U32.HI R13, RZ, R24, R13 ;  /* 0x00000018ff0d1219 */ /* 0x000fe4000001160d */
[----:B------:R-:W-:Y:S01]  /*45a90*/  @P1 LOP3.LUT R28, R28, R11, RZ, 0xfc, !PT ;  /* 0x0000000b1c1c1212 */ /* 0x000fe200078efcff */
[----:B------:R-:W-:Y:S01]  /*45aa0*/  IMAD R29, R29, 0x8, R0 ;  /* 0x000000081d1d7824 */ /* 0x000fe200078e0200 */
[----:B------:R-:W2:Y:S01]  /*45ab0*/  @!P1 LDL.64 R10, [R26] ;  /* 0x000000001a0a9983 */ /* 0x000ea20000100a00 */
[----:B------:R-:W-:-:S03]  /*45ac0*/  @P1 LOP3.LUT R26, R18, R13, RZ, 0xfc, !PT ;  /* 0x0000000d121a1212 */ /* 0x000fc600078efcff */
[----:B------:R-:W3:Y:S04]  /*45ad0*/  @P2 LDL.64 R12, [R29+0x8] ;  /* 0x000008001d0c2983 */ /* 0x000ee80000100a00 */
[----:B------:R-:W4:Y:S01]  /*45ae0*/  @P2 LDL.64 R18, [R29] ;  /* 0x000000001d122983 */ /* 0x000f220000100a00 */
[-C--:B--2---:R-:W-:Y:S02]  /*45af0*/  @!P1 SHF.R.U64 R28, R10, R24.reuse, R11 ;  /* 0x000000180a1c9219 */ /* 0x084fe4000000120b */
[----:B------:R-:W-:Y:S02]  /*45b00*/  @P0 SHF.R.U32.HI R10, RZ, R23, R17 ;  /* 0x00000017ff0a0219 */ /* 0x000fe40000011611 */
[----:B------:R-:W-:Y:S02]  /*45b10*/  @!P1 SHF.R.U32.HI R26, RZ, R24, R11 ;  /* 0x00000018ff1a9219 */ /* 0x000fe4000001160b */
[----:B------:R-:W-:-:S02]  /*45b20*/  @P0 LOP3.LUT R17, R25, R10, RZ, 0xfc, !PT ;  /* 0x0000000a19110212 */ /* 0x000fc400078efcff */
[----:B------:R-:W-:Y:S02]  /*45b30*/  @P2 LOP3.LUT R10, R27, 0x3f, RZ, 0x3c, !PT ;  /* 0x0000003f1b0a2812 */ /* 0x000fe400078e3cff */
[C---:B---3--:R-:W-:Y:S01]  /*45b40*/  @P2 SHF.L.U64.HI R11, R12.reuse, 0x1, R13 ;  /* 0x000000010c0b2819 */ /* 0x048fe2000001020d */
[----:B------:R-:W-:-:S05]  /*45b50*/  @P2 IMAD.SHL.U32 R13, R12, 0x2, RZ ;  /* 0x000000020c0d2824 */ /* 0x000fca00078e00ff */
[CC--:B------:R-:W-:Y:S02]  /*45b60*/  @P2 SHF.L.U64.HI R12, R13.reuse, R10.reuse, R11 ;  /* 0x0000000a0d0c2219 */ /* 0x0c0fe4000001020b */
[----:B------:R-:W-:Y:S01]  /*45b70*/  @P2 SHF.L.U32 R24, R13, R10, RZ ;  /* 0x0000000a0d182219 */ /* 0x000fe200000006ff */
[----:B------:R-:W-:-:S05]  /*45b80*/  VIADD R10, R22, 0x363 ;  /* 0x00000363160a7836 */ /* 0x000fca0000000000 */
[----:B------:R-:W-:-:S04]  /*45b90*/  LOP3.LUT R23, R10, 0x23, RZ, 0xc0, !PT ;  /* 0x000000230a177812 */ /* 0x000fc800078ec0ff */
[----:B------:R-:W-:Y:S02]  /*45ba0*/  ISETP.GE.U32.AND P0, PT, R23, 0xe, PT ;  /* 0x0000000e1700780c */ /* 0x000fe40003f06070 */
[----:B------:R-:W-:Y:S02]  /*45bb0*/  LEA.HI R25, R10, -R21, RZ, 0x1a ;  /* 0x800000150a197211 */ /* 0x000fe400078fd0ff */
[-CC-:B----4-:R-:W-:Y:S02]  /*45bc0*/  @P2 SHF.R.U64 R11, R18, R27.reuse, R19.reuse ;  /* 0x0000001b120b2219 */ /* 0x190fe40000001213 */
[----:B------:R-:W-:Y:S01]  /*45bd0*/  @P2 SHF.R.U32.HI R19, RZ, R27, R19 ;  /* 0x0000001bff132219 */ /* 0x000fe20000011613 */
[----:B------:R-:W-:Y:S01]  /*45be0*/  IMAD R25, R25, 0x8, R0 ;  /* 0x0000000819197824 */ /* 0x000fe200078e0200 */
[----:B------:R-:W-:Y:S02]  /*45bf0*/  @P2 LOP3.LUT R24, R24, R11, RZ, 0xfc, !PT ;  /* 0x0000000b18182212 */ /* 0x000fe400078efcff */
[----:B------:R-:W2:Y:S01]  /*45c00*/  @!P2 LDL.64 R10, [R29] ;  /* 0x000000001d0aa983 */ /* 0x000ea20000100a00 */
[----:B------:R-:W-:-:S03]  /*45c10*/  @P2 LOP3.LUT R29, R12, R19, RZ, 0xfc, !PT ;  /* 0x000000130c1d2212 */ /* 0x000fc600078efcff */
[----:B------:R-:W3:Y:S04]  /*45c20*/  @P0 LDL.64 R12, [R25+0x8] ;  /* 0x00000800190c0983 */ /* 0x000ee80000100a00 */
[----:B------:R-:W4:Y:S01]  /*45c30*/  @P0 LDL.64 R18, [R25] ;  /* 0x0000000019120983 */ /* 0x000f220000100a00 */
[----:B------:R-:W-:Y:S01]  /*45c40*/  IMAD.WIDE.U32 R2, R20, 0x8, R2 ;  /* 0x0000000814027825 */ /* 0x000fe200078e0002 */
[----:B------:R-:W-:-:S05]  /*45c50*/  LOP3.LUT R17, R17, 0x7ffff, RZ, 0xc0, !PT ;  /* 0x0007ffff11117812 */ /* 0x000fca00078ec0ff */
[----:B------:R0:W-:Y:S01]  /*45c60*/  STG.E.64 desc[UR4][R2.64], R16 ;  /* 0x0000001002007986 */ /* 0x0001e2000c101b04 */
[-CC-:B--2---:R-:W-:Y:S02]  /*45c70*/  @!P2 SHF.R.U64 R24, R10, R27.reuse, R11.reuse ;  /* 0x0000001b0a18a219 */ /* 0x184fe4000000120b */
[----:B------:R-:W-:Y:S02]  /*45c80*/  @!P2 SHF.R.U32.HI R29, RZ, R27, R11 ;  /* 0x0000001bff1da219 */ /* 0x000fe4000001160b */
[----:B------:R-:W-:Y:S01]  /*45c90*/  @P0 LOP3.LUT R27, R23, 0x3f, RZ, 0x3c, !PT ;  /* 0x0000003f171b0812 */ /* 0x000fe200078e3cff */
[----:B------:R-:W-:Y:S01]  /*45ca0*/  VIADD R10, R22, 0x3c9 ;  /* 0x000003c9160a7836 */ /* 0x000fe20000000000 */
[C---:B---3--:R-:W-:Y:S01]  /*45cb0*/  @P0 SHF.L.U64.HI R20, R12.reuse, 0x1, R13 ;  /* 0x000000010c140819 */ /* 0x048fe2000001020d */
[----:B------:R-:W-:-:S05]  /*45cc0*/  @P0 IMAD.SHL.U32 R12, R12, 0x2, RZ ;  /* 0x000000020c0c0824 */ /* 0x000fca00078e00ff */
[CC--:B------:R-:W-:Y:S02]  /*45cd0*/  @P0 SHF.L.U64.HI R20, R12.reuse, R27.reuse, R20 ;  /* 0x0000001b0c140219 */ /* 0x0c0fe40000010214 */
[----:B------:R-:W-:Y:S02]  /*45ce0*/  @P0 SHF.L.U32 R27, R12, R27, RZ ;  /* 0x0000001b0c1b0219 */ /* 0x000fe400000006ff */
[----:B----4-:R-:W-:Y:S02]  /*45cf0*/  @P0 SHF.R.U64 R12, R18, R23, R19 ;  /* 0x00000017120c0219 */ /* 0x010fe40000001213 */
[----:B------:R-:W-:-:S04]  /*45d00*/  LOP3.LUT R18, R10, 0x29, RZ, 0xc0, !PT ;  /* 0x000000290a127812 */ /* 0x000fc800078ec0ff */
[----:B------:R-:W-:Y:S02]  /*45d10*/  ISETP.GE.U32.AND P1, PT, R18, 0xe, PT ;  /* 0x0000000e1200780c */ /* 0x000fe40003f26070 */
[----:B------:R-:W-:Y:S02]  /*45d20*/  LEA.HI R13, R10, -R21, RZ, 0x1a ;  /* 0x800000150a0d7211 */ /* 0x000fe400078fd0ff */
[----:B------:R1:W2:Y:S01]  /*45d30*/  @!P0 LDL.64 R10, [R25] ;  /* 0x00000000190a8983 */ /* 0x0002a20000100a00 */
[----:B------:R-:W-:Y:S02]  /*45d40*/  @P0 LOP3.LUT R27, R27, R12, RZ, 0xfc, !PT ;  /* 0x0000000c1b1b0212 */ /* 0x000fe400078efcff */
[----:B-1----:R-:W-:-:S06]  /*45d50*/  IMAD R25, R13, 0x8, R0 ;  /* 0x000000080d197824 */ /* 0x002fcc00078e0200 */
[----:B------:R-:W3:Y:S04]  /*45d60*/  @P1 LDL.64 R12, [R25+0x8] ;  /* 0x00000800190c1983 */ /* 0x000ee80000100a00 */
[----:B0-----:R-:W4:Y:S01]  /*45d70*/  @P1 LDL.64 R16, [R25] ;  /* 0x0000000019101983 */ /* 0x001f220000100a00 */
[----:B------:R-:W-:Y:S01]  /*45d80*/  VIADD R30, R22, 0x462 ;  /* 0x00000462161e7836 */ /* 0x000fe20000000000 */
[----:B------:R-:W-:-:S04]  /*45d90*/  @P0 SHF.R.U32.HI R19, RZ, R23, R19 ;  /* 0x00000017ff130219 */ /* 0x000fc80000011613 */
[----:B------:R-:W-:Y:S02]  /*45da0*/  @P0 LOP3.LUT R19, R20, R19, RZ, 0xfc, !PT ;  /* 0x0000001314130212 */ /* 0x000fe400078efcff */
[-C--:B--2---:R-:W-:Y:S01]  /*45db0*/  @!P0 SHF.R.U64 R27, R10, R23.reuse, R11 ;  /* 0x000000170a1b8219 */ /* 0x084fe2000000120b */
[----:B------:R-:W-:Y:S01]  /*45dc0*/  IMAD.MOV.U32 R10, RZ, RZ, R7 ;  /* 0x000000ffff0a7224 */ /* 0x000fe200078e0007 */
[----:B------:R-:W-:Y:S02]  /*45dd0*/  LOP3.LUT R7, R30, 0x22, RZ, 0xc0, !PT ;  /* 0x000000221e077812 */ /* 0x000fe400078ec0ff */
[----:B------:R-:W-:Y:S02]  /*45de0*/  @!P0 SHF.R.U32.HI R19, RZ, R23, R11 ;  /* 0x00000017ff138219 */ /* 0x000fe4000001160b */
[----:B------:R-:W-:Y:S02]  /*45df0*/  LOP3.LUT R11, R5, 0x7ffff, RZ, 0xc0, !PT ;  /* 0x0007ffff050b7812 */ /* 0x000fe400078ec0ff */
[----:B------:R-:W-:-:S02]  /*45e00*/  ISETP.GE.U32.AND P0, PT, R7, 0xe, PT ;  /* 0x0000000e0700780c */ /* 0x000fc40003f06070 */
[C---:B---3--:R-:W-:Y:S01]  /*45e10*/  @P1 SHF.L.U64.HI R5, R12.reuse, 0x1, R13 ;  /* 0x000000010c051819 */ /* 0x048fe2000001020d */
[----:B------:R-:W-:Y:S01]  /*45e20*/  @P1 IMAD.SHL.U32 R13, R12, 0x2, RZ ;  /* 0x000000020c0d1824 */ /* 0x000fe200078e00ff */
[----:B------:R-:W-:Y:S02]  /*45e30*/  @P1 LOP3.LUT R12, R18, 0x3f, RZ, 0x3c, !PT ;  /* 0x0000003f120c1812 */ /* 0x000fe400078e3cff */
[----:B------:R-:W-:Y:S02]  /*45e40*/  LEA.HI R23, R30, -R21, RZ, 0x1a ;  /* 0x800000151e177211 */ /* 0x000fe400078fd0ff */
[CC--:B------:R-:W-:Y:S02]  /*45e50*/  @P1 SHF.L.U64.HI R5, R13.reuse, R12.reuse, R5 ;  /* 0x0000000c0d051219 */ /* 0x0c0fe40000010205 */
[----:B------:R-:W-:Y:S01]  /*45e60*/  @P1 SHF.L.U32 R12, R13, R12, RZ ;  /* 0x0000000c0d0c1219 */ /* 0x000fe200000006ff */
[----:B------:R-:W-:Y:S01]  /*45e70*/  IMAD R23, R23, 0x8, R0 ;  /* 0x0000000817177824 */ /* 0x000fe200078e0200 */
[----:B----4-:R-:W-:Y:S01]  /*45e80*/  @P1 SHF.R.U64 R13, R16, R18, R17 ;  /* 0x00000012100d1219 */ /* 0x010fe20000001211 */
[----:B------:R0:W-:Y:S04]  /*45e90*/  STG.E.64 desc[UR4][R2.64+0x200], R10 ;  /* 0x0002000a02007986 */ /* 0x0001e8000c101b04 */
[----:B0-----:R-:W2:Y:S01]  /*45ea0*/  @!P1 LDL.64 R10, [R25] ;  /* 0x00000000190a9983 */ /* 0x001ea20000100a00 */
[----:B------:R-:W-:-:S03]  /*45eb0*/  @P1 LOP3.LUT R25, R12, R13, RZ, 0xfc, !PT ;  /* 0x0000000d0c191212 */ /* 0x000fc600078efcff */
[----:B------:R-:W3:Y:S01]  /*45ec0*/  @P0 LDL.64 R12, [R23+0x8] ;  /* 0x00000800170c0983 */ /* 0x000ee20000100a00 */
[----:B------:R-:W-:-:S03]  /*45ed0*/  @P1 SHF.R.U32.HI R20, RZ, R18, R17 ;  /* 0x00000012ff141219 */ /* 0x000fc60000011611 */
[----:B------:R-:W4:Y:S01]  /*45ee0*/  @P0 LDL.64 R16, [R23] ;  /* 0x0000000017100983 */ /* 0x000f220000100a00 */
[----:B------:R-:W-:Y:S02]  /*45ef0*/  @P1 LOP3.LUT R5, R5, R20, RZ, 0xfc, !PT ;  /* 0x0000001405051212 */ /* 0x000fe400078efcff */
[-CC-:B--2---:R-:W-:Y:S02]  /*45f00*/  @!P1 SHF.R.U64 R25, R10, R18.reuse, R11.reuse ;  /* 0x000000120a199219 */ /* 0x184fe4000000120b */
[----:B------:R-:W-:Y:S02]  /*45f10*/  @!P1 SHF.R.U32.HI R5, RZ, R18, R11 ;  /* 0x00000012ff059219 */ /* 0x000fe4000001160b */
[----:B------:R-:W-:Y:S02]  /*45f20*/  LOP3.LUT R11, R4, 0x7ffff, RZ, 0xc0, !PT ;  /* 0x0007ffff040b7812 */ /* 0x000fe400078ec0ff */
[C---:B---3--:R-:W-:Y:S01]  /*45f30*/  @P0 SHF.L.U64.HI R4, R12.reuse, 0x1, R13 ;  /* 0x000000010c040819 */ /* 0x048fe2000001020d */
[----:B------:R-:W-:Y:S01]  /*45f40*/  @P0 IMAD.SHL.U32 R12, R12, 0x2, RZ ;  /* 0x000000020c0c0824 */ /* 0x000fe200078e00ff */
[----:B------:R-:W-:-:S04]  /*45f50*/  @P0 LOP3.LUT R13, R7, 0x3f, RZ, 0x3c, !PT ;  /* 0x0000003f070d0812 */ /* 0x000fc800078e3cff */
[CC--:B------:R-:W-:Y:S02]  /*45f60*/  @P0 SHF.L.U64.HI R4, R12.reuse, R13.reuse, R4 ;  /* 0x0000000d0c040219 */ /* 0x0c0fe40000010204 */
[----:B------:R-:W-:Y:S01]  /*45f70*/  @P0 SHF.L.U32 R13, R12, R13, RZ ;  /* 0x0000000d0c0d0219 */ /* 0x000fe200000006ff */
[----:B------:R-:W-:Y:S02]  /*45f80*/  VIADD R12, R22, 0x4c8 ;  /* 0x000004c8160c7836 */ /* 0x000fe40000000000 */
[----:B------:R-:W-:-:S03]  /*45f90*/  IMAD.MOV.U32 R10, RZ, RZ, R15 ;  /* 0x000000ffff0a7224 */ /* 0x000fc600078e000f */
[----:B------:R-:W-:Y:S02]  /*45fa0*/  LOP3.LUT R18, R12, 0x28, RZ, 0xc0, !PT ;  /* 0x000000280c127812 */ /* 0x000fe400078ec0ff */
[----:B------:R0:W-:Y:S02]  /*45fb0*/  STG.E.64 desc[UR4][R2.64+0x400], R10 ;  /* 0x0004000a02007986 */ /* 0x0001e4000c101b04 */
[----:B------:R-:W-:Y:S02]  /*45fc0*/  ISETP.GE.U32.AND P1, PT, R18, 0xe, PT ;  /* 0x0000000e1200780c */ /* 0x000fe40003f26070 */
[-CC-:B----4-:R-:W-:Y:S02]  /*45fd0*/  @P0 SHF.R.U64 R20, R16, R7.reuse, R17.reuse ;  /* 0x0000000710140219 */ /* 0x190fe40000001211 */
[----:B------:R-:W-:Y:S02]  /*45fe0*/  @P0 SHF.R.U32.HI R15, RZ, R7, R17 ;  /* 0x00000007ff0f0219 */ /* 0x000fe40000011611 */
[----:B------:R-:W-:Y:S01]  /*45ff0*/  LEA.HI R17, R12, -R21, RZ, 0x1a ;  /* 0x800000150c117211 */ /* 0x000fe200078fd0ff */
[----:B0-----:R0:W2:Y:S01]  /*46000*/  @!P0 LDL.64 R10, [R23] ;  /* 0x00000000170a8983 */ /* 0x0010a20000100a00 */
[----:B------:R-:W-:-:S03]  /*46010*/  @P0 LOP3.LUT R20, R13, R20, RZ, 0xfc, !PT ;  /* 0x000000140d140212 */ /* 0x000fc600078efcff */
[----:B0-----:R-:W-:-:S05]  /*46020*/  IMAD R23, R17, 0x8, R0 ;  /* 0x0000000811177824 */ /* 0x001fca00078e0200 */
[----:B------:R-:W3:Y:S04]  /*46030*/  @P1 LDL.64 R12, [R23+0x8] ;  /* 0x00000800170c1983 */ /* 0x000ee80000100a00 */
[----:B------:R-:W4:Y:S01]  /*46040*/  @P1 LDL.64 R16, [R23] ;  /* 0x0000000017101983 */ /* 0x000f220000100a00 */
[----:B------:R-:W-:Y:S02]  /*46050*/  @P0 LOP3.LUT R4, R4, R15, RZ, 0xfc, !PT ;  /* 0x0000000f04040212 */ /* 0x000fe400078efcff */
[----:B------:R-:W-:-:S05]  /*46060*/  LOP3.LUT R9, R9, 0x7ffff, RZ, 0xc0, !PT ;  /* 0x0007ffff09097812 */ /* 0x000fca00078ec0ff */
[----:B------:R0:W-:Y:S01]  /*46070*/  STG.E.64 desc[UR4][R2.64+0x700], R8 ;  /* 0x0007000802007986 */ /* 0x0001e2000c101b04 */
[-CC-:B--2---:R-:W-:Y:S02]  /*46080*/  @!P0 SHF.R.U64 R20, R10, R7.reuse, R11.reuse ;  /* 0x000000070a148219 */ /* 0x184fe4000000120b */
[----:B------:R-:W-:Y:S02]  /*46090*/  @!P0 SHF.R.U32.HI R4, RZ, R7, R11 ;  /* 0x00000007ff048219 */ /* 0x000fe4000001160b */
[----:B------:R-:W2:Y:S01]  /*460a0*/  @!P1 LDL.64 R10, [R23] ;  /* 0x00000000170a9983 */ /* 0x000ea20000100a00 */
[C---:B---3--:R-:W-:Y:S01]  /*460b0*/  @P1 SHF.L.U64.HI R7, R12.reuse, 0x1, R13 ;  /* 0x000000010c071819 */ /* 0x048fe2000001020d */
[----:B------:R-:W-:Y:S01]  /*460c0*/  @P1 IMAD.SHL.U32 R12, R12, 0x2, RZ ;  /* 0x000000020c0c1824 */ /* 0x000fe200078e00ff */
[----:B------:R-:W-:-:S04]  /*460d0*/  @P1 LOP3.LUT R13, R18, 0x3f, RZ, 0x3c, !PT ;  /* 0x0000003f120d1812 */ /* 0x000fc800078e3cff */
[CC--:B------:R-:W-:Y:S02]  /*460e0*/  @P1 SHF.L.U64.HI R7, R12.reuse, R13.reuse, R7 ;  /* 0x0000000d0c071219 */ /* 0x0c0fe40000010207 */
[----:B------:R-:W-:Y:S02]  /*460f0*/  @P1 SHF.L.U32 R13, R12, R13, RZ ;  /* 0x0000000d0c0d1219 */ /* 0x000fe400000006ff */
[----:B----4-:R-:W-:Y:S01]  /*46100*/  @P1 SHF.R.U64 R12, R16, R18, R17 ;  /* 0x00000012100c1219 */ /* 0x010fe20000001211 */
[----:B------:R-:W-:-:S05]  /*46110*/  VIADD R16, R22, 0x561 ;  /* 0x0000056116107836 */ /* 0x000fca0000000000 */
[----:B------:R-:W-:-:S04]  /*46120*/  LOP3.LUT R15, R16, 0x21, RZ, 0xc0, !PT ;  /* 0x00000021100f7812 */ /* 0x000fc800078ec0ff */
[----:B------:R-:W-:Y:S02]  /*46130*/  ISETP.GE.U32.AND P0, PT, R15, 0xe, PT ;  /* 0x0000000e0f00780c */ /* 0x000fe40003f06070 */
[----:B0-----:R-:W-:-:S05]  /*46140*/  LEA.HI R9, R16, -R21, RZ, 0x1a ;  /* 0x8000001510097211 */ /* 0x001fca00078fd0ff */
[----:B------:R-:W-:-:S06]  /*46150*/  IMAD R16, R9, 0x8, R0 ;  /* 0x0000000809107824 */ /* 0x000fcc00078e0200 */
[----:B------:R-:W3:Y:S01]  /*46160*/  @P0 LDL.64 R8, [R16+0x8] ;  /* 0x0000080010080983 */ /* 0x000ee20000100a00 */
[----:B------:R-:W-:Y:S02]  /*46170*/  @P1 SHF.R.U32.HI R30, RZ, R18, R17 ;  /* 0x00000012ff1e1219 */ /* 0x000fe40000011611 */
[----:B------:R-:W-:Y:S02]  /*46180*/  @P1 LOP3.LUT R17, R13, R12, RZ, 0xfc, !PT ;  /* 0x0000000c0d111212 */ /* 0x000fe400078efcff */
[----:B------:R-:W-:Y:S01]  /*46190*/  @P1 LOP3.LUT R7, R7, R30, RZ, 0xfc, !PT ;  /* 0x0000001e07071212 */ /* 0x000fe200078efcff */
[----:B------:R-:W4:Y:S01]  /*461a0*/  @P0 LDL.64 R12, [R16] ;  /* 0x00000000100c0983 */ /* 0x000f220000100a00 */
[----:B------:R-:W-:Y:S02]  /*461b0*/  LOP3.LUT R19, R19, 0x7ffff, RZ, 0xc0, !PT ;  /* 0x0007ffff13137812 */ /* 0x000fe400078ec0ff */
[----:B------:R-:W-:Y:S02]  /*461c0*/  LOP3.LUT R5, R5, 0x7ffff, RZ, 0xc0, !PT ;  /* 0x0007ffff05057812 */ /* 0x000fe400078ec0ff */
[----:B------:R-:W-:-:S02]  /*461d0*/  LOP3.LUT R29, R29, 0x7ffff, RZ, 0xc0, !PT ;  /* 0x0007ffff1d1d7812 */ /* 0x000fc400078ec0ff */
[-CC-:B--2---:R-:W-:Y:S02]  /*461e0*/  @!P1 SHF.R.U64 R17, R10, R18.reuse, R11.reuse ;  /* 0x000000120a119219 */ /* 0x184fe4000000120b */
[----:B------:R-:W-:Y:S02]  /*461f0*/  @!P1 SHF.R.U32.HI R7, RZ, R18, R11 ;  /* 0x00000012ff079219 */ /* 0x000fe4000001160b */
[----:B------:R-:W-:Y:S01]  /*46200*/  LOP3.LUT R11, R14, 0x7ffff, RZ, 0xc0, !PT ;  /* 0x0007ffff0e0b7812 */ /* 0x000fe200078ec0ff */
[----:B------:R-:W-:Y:S02]  /*46210*/  VIADD R14, R22, 0x5c7 ;  /* 0x000005c7160e7836 */ /* 0x000fe40000000000 */
[----:B------:R-:W-:-:S03]  /*46220*/  IMAD.MOV.U32 R10, RZ, RZ, R6 ;  /* 0x000000ffff0a7224 */ /* 0x000fc600078e0006 */
[----:B------:R-:W-:-:S04]  /*46230*/  LOP3.LUT R6, R14, 0x27, RZ, 0xc0, !PT ;  /* 0x000000270e067812 */ /* 0x000fc800078ec0ff */
[----:B------:R-:W-:Y:S02]  /*46240*/  ISETP.GE.U32.AND P1, PT, R6, 0xe, PT ;  /* 0x0000000e0600780c */ /* 0x000fe40003f26070 */
[----:B------:R-:W-:Y:S01]  /*46250*/  LEA.HI R23, R14, -R21, RZ, 0x1a ;  /* 0x800000150e177211 */ /* 0x000fe200078fd0ff */
[----:B------:R0:W-:Y:S04]  /*46260*/  STG.E.64 desc[UR4][R2.64+0x900], R10 ;  /* 0x0009000a02007986 */ /* 0x0001e8000c101b04 */
[----:B------:R-:W-:Y:S02]  /*46270*/  IMAD R14, R23, 0x8, R0 ;  /* 0x00000008170e7824 */ /* 0x000fe400078e0200 */
[----:B------:R-:W-:-:S04]  /*46280*/  IMAD.MOV.U32 R18, RZ, RZ, R27 ;  /* 0x000000ffff127224 */ /* 0x000fc800078e001b */
[----:B------:R-:W2:Y:S01]  /*46290*/  @P1 LDL.64 R30, [R14+0x8] ;  /* 0x000008000e1e1983 */ /* 0x000ea20000100a00 */
[----:B0-----:R-:W-:Y:S01]  /*462a0*/  LOP3.LUT R11, R26, 0x7ffff, RZ, 0xc0, !PT ;  /* 0x0007ffff1a0b7812 */ /* 0x001fe200078ec0ff */
[----:B------:R-:W-:-:S05]  /*462b0*/  IMAD.MOV.U32 R10, RZ, RZ, R28 ;  /* 0x000000ffff0a7224 */ /* 0x000fca00078e001c */
[----:B------:R0:W-:Y:S01]  /*462c0*/  STG.E.64 desc[UR4][R2.64+0xc00], R10 ;  /* 0x000c000a02007986 */ /* 0x0001e2000c101b04 */
[----:B------:R-:W-:-:S03]  /*462d0*/  LOP3.LUT R27, R4, 0x7ffff, RZ, 0xc0, !PT ;  /* 0x0007ffff041b7812 */ /* 0x000fc600078ec0ff */
[----:B------:R1:W-:Y:S04]  /*462e0*/  STG.E.64 desc[UR4][R2.64+0x1100], R18 ;  /* 0x0011001202007986 */ /* 0x0003e8000c101b04 */
[----:B0-----:R0:W5:Y:S01]  /*462f0*/  @!P0 LDL.64 R10, [R16] ;  /* 0x00000000100a8983 */ /* 0x0011620000100a00 */
[----:B------:R-:W-:-:S03]  /*46300*/  IMAD.MOV.U32 R4, RZ, RZ, R25 ;  /* 0x000000ffff047224 */ /* 0x000fc600078e0019 */
[----:B-1----:R-:W5:Y:S01]  /*46310*/  @P1 LDL.64 R18, [R14] ;  /* 0x000000000e121983 */ /* 0x002f620000100a00 */
[----:B0-----:R-:W-:-:S05]  /*46320*/  VIADD R16, R22, 0x33 ;  /* 0x0000003316107836 */ /* 0x001fca0000000000 */
[----:B------:R-:W-:Y:S01]  /*46330*/  LEA.HI R23, R16, -R21, RZ, 0x1a ;  /* 0x8000001510177211 */ /* 0x000fe200078fd0ff */
[----:B------:R-:W-:Y:S02]  /*46340*/  IMAD.MOV.U32 R28, RZ, RZ, R24 ;  /* 0x000000ffff1c7224 */ /* 0x000fe400078e0018 */
[----:B------:R-:W-:Y:S01]  /*46350*/  IMAD.MOV.U32 R26, RZ, RZ, R20 ;  /* 0x000000ffff1a7224 */ /* 0x000fe200078e0014 */
[----:B------:R0:W-:Y:S01]  /*46360*/  STG.E.64 desc[UR4][R2.64+0x1300], R4 ;  /* 0x0013000402007986 */ /* 0x0001e2000c101b04 */
[----:B------:R-:W-:Y:S01]  /*46370*/  IMAD R20, R23, 0x8, R0 ;  /* 0x0000000817147824 */ /* 0x000fe200078e0200 */
[C---:B---3--:R-:W-:Y:S01]  /*46380*/  @P0 SHF.L.U64.HI R23, R8.reuse, 0x1, R9 ;  /* 0x0000000108170819 */ /* 0x048fe20000010209 */
[----:B------:R-:W-:Y:S01]  /*46390*/  @P0 IMAD.SHL.U32 R8, R8, 0x2, RZ ;  /* 0x0000000208080824 */ /* 0x000fe200078e00ff */
[----:B------:R1:W-:Y:S04]  /*463a0*/  STG.E.64 desc[UR4][R2.64+0xe00], R28 ;  /* 0x000e001c02007986 */ /* 0x0003e8000c101b04 */
[----:B------:R-:W3:Y:S04]  /*463b0*/  LDL.64 R24, [R20] ;  /* 0x0000000014187983 */ /* 0x000ee80000100a00 */
[----:B0-----:R-:W3:Y:S01]  /*463c0*/  @!P1 LDL.64 R4, [R14] ;  /* 0x000000000e049983 */ /* 0x001ee20000100a00 */
[----:B-1----:R-:W-:-:S04]  /*463d0*/  @P0 LOP3.LUT R29, R15, 0x3f, RZ, 0x3c, !PT ;  /* 0x0000003f0f1d0812 */ /* 0x002fc800078e3cff */
[CC--:B------:R-:W-:Y:S02]  /*463e0*/  @P0 SHF.L.U64.HI R23, R8.reuse, R29.reuse, R23 ;  /* 0x0000001d08170219 */ /* 0x0c0fe40000010217 */
[----:B------:R-:W-:Y:S02]  /*463f0*/  @P0 SHF.L.U32 R29, R8, R29, RZ ;  /* 0x0000001d081d0219 */ /* 0x000fe400000006ff */
[----:B------:R0:W3:Y:S01]  /*46400*/  LDL.64 R8, [R20+0x8] ;  /* 0x0000080014087983 */ /* 0x0000e20000100a00 */
[-CC-:B----4-:R-:W-:Y:S02]  /*46410*/  @P0 SHF.R.U32.HI R28, RZ, R15.reuse, R13.reuse ;  /* 0x0000000fff1c0219 */ /* 0x190fe4000001160d */
[----:B------:R-:W-:Y:S01]  /*46420*/  @P0 SHF.R.U64 R12, R12, R15, R13 ;  /* 0x0000000f0c0c0219 */ /* 0x000fe2000000120d */
[----:B------:R1:W-:Y:S01]  /*46430*/  STG.E.64 desc[UR4][R2.64+0x1600], R26 ;  /* 0x0016001a02007986 */ /* 0x0003e2000c101b04 */
[----:B------:R-:W-:Y:S02]  /*46440*/  LOP3.LUT R13, R7, 0x7ffff, RZ, 0xc0, !PT ;  /* 0x0007ffff070d7812 */ /* 0x000fe400078ec0ff */
[----:B------:R-:W-:Y:S01]  /*46450*/  @P1 LOP3.LUT R7, R6, 0x3f, RZ, 0x3c, !PT ;  /* 0x0000003f06071812 */ /* 0x000fe200078e3cff */
[----:B0-----:R-:W-:Y:S01]  /*46460*/  VIADD R20, R22, 0xff ;  /* 0x000000ff16147836 */ /* 0x001fe20000000000 */
[----:B-1----:R-:W-:-:S02]  /*46470*/  @P0 LOP3.LUT R26, R23, R28, RZ, 0xfc, !PT ;  /* 0x0000001c171a0212 */ /* 0x002fc400078efcff */
[----:B------:R-:W-:Y:S01]  /*46480*/  @P0 LOP3.LUT R23, R29, R12, RZ, 0xfc, !PT ;  /* 0x0000000c1d170212 */ /* 0x000fe200078efcff */
[----:B------:R-:W-:Y:S02]  /*46490*/  IMAD.MOV.U32 R12, RZ, RZ, R17 ;  /* 0x000000ffff0c7224 */ /* 0x000fe400078e0011 */
[----:B------:R-:W-:-:S03]  /*464a0*/  VIADD R17, R22, 0x99 ;  /* 0x0000009916117836 */ /* 0x000fc60000000000 */
[----:B------:R0:W-:Y:S02]  /*464b0*/  STG.E.64 desc[UR4][R2.64+0x1800], R12 ;  /* 0x0018000c02007986 */ /* 0x0001e4000c101b04 */
[----:B0-----:R-:W-:Y:S01]  /*464c0*/  LEA.HI R13, R20, -R21, RZ, 0x1a ;  /* 0x80000015140d7211 */ /* 0x001fe200078fd0ff */
[C---:B--2---:R-:W-:Y:S01]  /*464d0*/  @P1 IMAD.SHL.U32 R28, R30.reuse, 0x2, RZ ;  /* 0x000000021e1c1824 */ /* 0x044fe200078e00ff */
[----:B------:R-:W-:Y:S02]  /*464e0*/  @P1 SHF.L.U64.HI R14, R30, 0x1, R31 ;  /* 0x000000011e0e1819 */ /* 0x000fe4000001021f */
[-CC-:B-----5:R-:W-:Y:S02]  /*464f0*/  @!P0 SHF.R.U64 R23, R10, R15.reuse, R11.reuse ;  /* 0x0000000f0a178219 */ /* 0x1a0fe4000000120b */
[----:B------:R-:W-:-:S03]  /*46500*/  @!P0 SHF.R.U32.HI R26, RZ, R15, R11 ;  /* 0x0000000fff1a8219 */ /* 0x000fc6000001160b */
[----:B------:R-:W-:Y:S01]  /*46510*/  IMAD.MOV.U32 R10, RZ, RZ, R23 ;  /* 0x000000ffff0a7224 */ /* 0x000fe200078e0017 */
[CC--:B------:R-:W-:Y:S02]  /*46520*/  @P1 SHF.L.U64.HI R23, R28.reuse, R7.reuse, R14 ;  /* 0x000000071c171219 */ /* 0x0c0fe4000001020e */
[----:B------:R-:W-:Y:S02]  /*46530*/  @P1 SHF.L.U32 R28, R28, R7, RZ ;  /* 0x000000071c1c1219 */ /* 0x000fe400000006ff */
[----:B------:R-:W-:Y:S02]  /*46540*/  LOP3.LUT R11, R26, 0x7ffff, RZ, 0xc0, !PT ;  /* 0x0007ffff1a0b7812 */ /* 0x000fe400078ec0ff */
[----:B------:R-:W-:Y:S02]  /*46550*/  LEA.HI R7, R17, -R21, RZ, 0x1a ;  /* 0x8000001511077211 */ /* 0x000fe400078fd0ff */
[-CC-:B------:R-:W-:Y:S01]  /*46560*/  @P1 SHF.R.U64 R15, R18, R6.reuse, R19.reuse ;  /* 0x00000006120f1219 */ /* 0x180fe20000001213 */
[----:B------:R0:W-:Y:S01]  /*46570*/  STG.E.64 desc[UR4][R2.64+0x1b00], R10 ;  /* 0x001b000a02007986 */ /* 0x0001e2000c101b04 */
[----:B------:R-:W-:Y:S01]  /*46580*/  @P1 SHF.R.U32.HI R18, RZ, R6, R19 ;  /* 0x00000006ff121219 */ /* 0x000fe20000011613 */
[----:B------:R-:W-:-:S02]  /*46590*/  IMAD R12, R7, 0x8, R0 ;  /* 0x00000008070c7824 */ /* 0x000fc400078e0200 */
[----:B------:R-:W-:Y:S01]  /*465a0*/  VIADD R7, R22, 0x132 ;  /* 0x0000013216077836 */ /* 0x000fe20000000000 */
[----:B------:R-:W-:Y:S02]  /*465b0*/  @P1 LOP3.LUT R23, R23, R18, RZ, 0xfc, !PT ;  /* 0x0000001217171212 */ /* 0x000fe400078efcff */
[----:B------:R-:W-:Y:S01]  /*465c0*/  @P1 LOP3.LUT R28, R28, R15, RZ, 0xfc, !PT ;  /* 0x0000000f1c1c1212 */ /* 0x000fe200078efcff */
[----:B------:R-:W2:Y:S04]  /*465d0*/  LDL.64 R18, [R12+0x8] ;  /* 0x000008000c127983 */ /* 0x000ea80000100a00 */
[----:B------:R-:W4:Y:S01]  /*465e0*/  LDL.64 R30, [R12] ;  /* 0x000000000c1e7983 */ /* 0x000f220000100a00 */
[----:B0-----:R-:W-:Y:S01]  /*465f0*/  LOP3.LUT R11, R16, 0x33, RZ, 0xc0, !PT ;  /* 0x00000033100b7812 */ /* 0x001fe200078ec0ff */
[----:B------:R-:W-:Y:S01]  /*46600*/  IMAD R16, R13, 0x8, R0 ;  /* 0x000000080d107824 */ /* 0x000fe200078e0200 */
[----:B---3--:R-:W-:-:S02]  /*46610*/  @!P1 SHF.R.U64 R28, R4, R6, R5 ;  /* 0x00000006041c9219 */ /* 0x008fc40000001205 */
[----:B------:R-:W-:Y:S02]  /*46620*/  @!P1 SHF.R.U32.HI R23, RZ, R6, R5 ;  /* 0x00000006ff179219 */ /* 0x000fe40000011605 */
[----:B------:R-:W-:Y:S01]  /*46630*/  LEA.HI R5, R7, -R21, RZ, 0x1a ;  /* 0x8000001507057211 */ /* 0x000fe200078fd0ff */
[----:B------:R-:W3:Y:S01]  /*46640*/  LDL.64 R26, [R16] ;  /* 0x00000000101a7983 */ /* 0x000ee20000100a00 */
[-CC-:B------:R-:W-:Y:S02]  /*46650*/  SHF.R.U64 R4, R24, R11.reuse, R25.reuse ;  /* 0x0000000b18047219 */ /* 0x180fe40000001219 */
[----:B------:R-:W-:Y:S01]  /*46660*/  SHF.R.U32.HI R24, RZ, R11, R25 ;  /* 0x0000000bff187219 */ /* 0x000fe20000011619 */
[----:B------:R-:W-:Y:S01]  /*46670*/  IMAD R6, R5, 0x8, R0 ;  /* 0x0000000805067824 */ /* 0x000fe200078e0200 */
[----:B------:R-:W-:Y:S01]  /*46680*/  IADD3 R11, PT, PT, -R11, 0x40, RZ ;  /* 0x000000400b0b7810 */ /* 0x000fe20007ffe1ff */
[----:B------:R-:W5:Y:S03]  /*46690*/  LDL.64 R14, [R16+0x8] ;  /* 0x00000800100e7983 */ /* 0x000f660000100a00 */
[CC--:B------:R-:W-:Y:S01]  /*466a0*/  SHF.L.U64.HI R5, R8.reuse, R11.reuse, R9 ;  /* 0x0000000b08057219 */ /* 0x0c0fe20000010209 */
[----:B------:R-:W4:Y:S01]  /*466b0*/  LDL.64 R12, [R6+0x8] ;  /* 0x00000800060c7983 */ /* 0x000f220000100a00 */
[----:B------:R-:W-:-:S03]  /*466c0*/  SHF.L.U32 R9, R8, R11, RZ ;  /* 0x0000000b08097219 */ /* 0x000fc600000006ff */
[----:B------:R0:W4:Y:S01]  /*466d0*/  LDL.64 R10, [R6] ;  /* 0x00000000060a7983 */ /* 0x0001220000100a00 */
[----:B------:R-:W-:Y:S02]  /*466e0*/  LOP3.LUT R17, R17, 0x39, RZ, 0xc0, !PT ;  /* 0x0000003911117812 */ /* 0x000fe400078ec0ff */
[----:B------:R-:W-:Y:S02]  /*466f0*/  LOP3.LUT R4, R9, R4, RZ, 0xfc, !PT ;  /* 0x0000000409047212 */ /* 0x000fe400078efcff */
[----:B------:R-:W-:Y:S02]  /*46700*/  LOP3.LUT R5, R24, 0x7ffff, R5, 0xf8, !PT ;  /* 0x0007ffff18057812 */ /* 0x000fe400078ef805 */
[----:B------:R-:W-:Y:S01]  /*46710*/  IADD3 R9, PT, PT, -R17, 0x40, RZ ;  /* 0x0000004011097810 */ /* 0x000fe20007ffe1ff */
[----:B0-----:R-:W-:Y:S01]  /*46720*/  VIADD R6, R22, 0x198 ;  /* 0x0000019816067836 */ /* 0x001fe20000000000 */
[----:B------:R-:W-:Y:S01]  /*46730*/  LOP3.LUT R25, R20, 0x3f, RZ, 0xc0, !PT ;  /* 0x0000003f14197812 */ /* 0x000fe200078ec0ff */
[----:B------:R0:W-:Y:S01]  /*46740*/  STG.E.64 desc[UR4][R2.64+0x100], R4 ;  /* 0x0001000402007986 */ /* 0x0001e2000c101b04 */
[----:B------:R-:W-:Y:S01]  /*46750*/  LOP3.LUT R29, R23, 0x7ffff, RZ, 0xc0, !PT ;  /* 0x0007ffff171d7812 */ /* 0x000fe200078ec0ff */
[----:B0-----:R-:W-:Y:S01]  /*46760*/  VIADD R4, R22, 0x1fe ;  /* 0x000001fe16047836 */ /* 0x001fe20000000000 */
[----:B--2---:R-:W-:-:S02]  /*46770*/  SHF.L.U64.HI R5, R18, R9, R19 ;  /* 0x0000000912057219 */ /* 0x004fc40000010213 */
[----:B------:R-:W-:Y:S02]  /*46780*/  SHF.L.U32 R18, R18, R9, RZ ;  /* 0x0000000912127219 */ /* 0x000fe400000006ff */
[----:B------:R-:W-:Y:S02]  /*46790*/  IADD3 R19, PT, PT, -R25, 0x40, RZ ;  /* 0x0000004019137810 */ /* 0x000fe40007ffe1ff */
[-CC-:B---3--:R-:W-:Y:S02]  /*467a0*/  SHF.R.U64 R23, R26, R25.reuse, R27.reuse ;  /* 0x000000191a177219 */ /* 0x188fe4000000121b */
[----:B------:R-:W-:Y:S02]  /*467b0*/  SHF.R.U32.HI R9, RZ, R25, R27 ;  /* 0x00000019ff097219 */ /* 0x000fe4000001161b */
[----:B------:R-:W-:Y:S02]  /*467c0*/  LEA.HI R27, R6, -R21, RZ, 0x1a ;  /* 0x80000015061b7211 */ /* 0x000fe400078fd0ff */
[----:B------:R-:W-:-:S03]  /*467d0*/  LOP3.LUT R25, R7, 0x32, RZ, 0xc0, !PT ;  /* 0x0000003207197812 */ /* 0x000fc600078ec0ff */
[----:B------:R-:W-:Y:S01]  /*467e0*/  IMAD R27, R27, 0x8, R0 ;  /* 0x000000081b1b7824 */ /* 0x000fe200078e0200 */
[CC--:B-----5:R-:W-:Y:S02]  /*467f0*/  SHF.L.U64.HI R7, R14.reuse, R19.reuse, R15 ;  /* 0x000000130e077219 */ /* 0x0e0fe4000001020f */
[----:B------:R-:W-:Y:S02]  /*46800*/  SHF.L.U32 R20, R14, R19, RZ ;  /* 0x000000130e147219 */ /* 0x000fe400000006ff */
[-CC-:B----4-:R-:W-:Y:S02]  /*46810*/  SHF.R.U64 R8, R10, R25.reuse, R11.reuse ;  /* 0x000000190a087219 */ /* 0x190fe4000000120b */
[----:B------:R-:W-:Y:S02]  /*46820*/  SHF.R.U32.HI R24, RZ, R25, R11 ;  /* 0x00000019ff187219 */ /* 0x000fe4000001160b */
[----:B------:R-:W-:Y:S01]  /*46830*/  LEA.HI R19, R4, -R21, RZ, 0x1a ;  /* 0x8000001504137211 */ /* 0x000fe200078fd0ff */
[----:B------:R-:W2:Y:S01]  /*46840*/  LDL.64 R10, [R27] ;  /* 0x000000001b0a7983 */ /* 0x000ea20000100a00 */
[----:B------:R-:W-:-:S02]  /*46850*/  SHF.R.U64 R16, R30, R17, R31 ;  /* 0x000000111e107219 */ /* 0x000fc4000000121f */
[----:B------:R-:W-:Y:S01]  /*46860*/  IADD3 R15, PT, PT, -R25, 0x40, RZ ;  /* 0x00000040190f7810 */ /* 0x000fe20007ffe1ff */
[----:B------:R-:W-:-:S03]  /*46870*/  IMAD R30, R19, 0x8, R0 ;  /* 0x00000008131e7824 */ /* 0x000fc600078e0200 */
[CC--:B------:R-:W-:Y:S02]  /*46880*/  SHF.L.U64.HI R25, R12.reuse, R15.reuse, R13 ;  /* 0x0000000f0c197219 */ /* 0x0c0fe4000001020d */
[----:B------:R-:W-:Y:S02]  /*46890*/  SHF.L.U32 R26, R12, R15, RZ ;  /* 0x0000000f0c1a7219 */ /* 0x000fe400000006ff */
[----:B------:R-:W3:Y:S01]  /*468a0*/  LDL.64 R14, [R30] ;  /* 0x000000001e0e7983 */ /* 0x000ee20000100a00 */
[----:B------:R-:W-:-:S03]  /*468b0*/  LOP3.LUT R16, R18, R16, RZ, 0xfc, !PT ;  /* 0x0000001012107212 */ /* 0x000fc600078efcff */
[----:B------:R-:W4:Y:S04]  /*468c0*/  LDL.64 R12, [R27+0x8] ;  /* 0x000008001b0c7983 */ /* 0x000f280000100a00 */
[----:B------:R0:W5:Y:S01]  /*468d0*/  LDL.64 R18, [R30+0x8] ;  /* 0x000008001e127983 */ /* 0x0001620000100a00 */
[----:B------:R-:W-:-:S03]  /*468e0*/  SHF.R.U32.HI R17, RZ, R17, R31 ;  /* 0x00000011ff117219 */ /* 0x000fc6000001161f */
[----:B------:R1:W-:Y:S01]  /*468f0*/  STG.E.64 desc[UR4][R2.64+0x1d00], R28 ;  /* 0x001d001c02007986 */ /* 0x0003e2000c101b04 */
[----:B------:R-:W-:Y:S01]  /*46900*/  LOP3.LUT R17, R17, 0x7ffff, R5, 0xf8, !PT ;  /* 0x0007ffff11117812 */ /* 0x000fe200078ef805 */
[----:B------:R-:W-:Y:S01]  /*46910*/  VIADD R5, R22, 0x231 ;  /* 0x0000023116057836 */ /* 0x000fe20000000000 */
[----:B-1----:R-:W-:Y:S02]  /*46920*/  LOP3.LUT R29, R9, 0x7ffff, R7, 0xf8, !PT ;  /* 0x0007ffff091d7812 */ /* 0x002fe400078ef807 */
[----:B------:R-:W-:Y:S02]  /*46930*/  LOP3.LUT R7, R6, 0x38, RZ, 0xc0, !PT ;  /* 0x0000003806077812 */ /* 0x000fe400078ec0ff */
[----:B------:R-:W-:Y:S02]  /*46940*/  LOP3.LUT R9, R24, 0x7ffff, R25, 0xf8, !PT ;  /* 0x0007ffff18097812 */ /* 0x000fe400078ef819 */
[----:B------:R-:W-:Y:S01]  /*46950*/  LEA.HI R25, R5, -R21, RZ, 0x1a ;  /* 0x8000001505197211 */ /* 0x000fe200078fd0ff */
[----:B------:R1:W-:Y:S01]  /*46960*/  STG.E.64 desc[UR4][R2.64+0x300], R16 ;  /* 0x0003001002007986 */ /* 0x0003e2000c101b04 */
[----:B------:R-:W-:-:S03]  /*46970*/  LOP3.LUT R28, R20, R23, RZ, 0xfc, !PT ;  /* 0x00000017141c7212 */ /* 0x000fc600078efcff */
[----:B0-----:R-:W-:Y:S01]  /*46980*/  IMAD R30, R25, 0x8, R0 ;  /* 0x00000008191e7824 */ /* 0x001fe200078e0200 */
[----:B------:R-:W-:Y:S02]  /*46990*/  LOP3.LUT R8, R26, R8, RZ, 0xfc, !PT ;  /* 0x000000081a087212 */ /* 0x000fe400078efcff */
[----:B------:R-:W-:Y:S01]  /*469a0*/  IADD3 R23, PT, PT, -R7, 0x40, RZ ;  /* 0x0000004007177810 */ /* 0x000fe20007ffe1ff */
[----:B------:R0:W-:Y:S04]  /*469b0*/  STG.E.64 desc[UR4][R2.64+0x500], R28 ;  /* 0x0005001c02007986 */ /* 0x0001e8000c101b04 */
[----:B-1----:R-:W5:Y:S04]  /*469c0*/  LDL.64 R16, [R30] ;  /* 0x000000001e107983 */ /* 0x002f680000100a00 */
[----:B------:R1:W-:Y:S04]  /*469d0*/  STG.E.64 desc[UR4][R2.64+0x600], R8 ;  /* 0x0006000802007986 */ /* 0x0003e8000c101b04 */
[----:B0-----:R-:W5:Y:S01]  /*469e0*/  LDL.64 R28, [R30+0x8] ;  /* 0x000008001e1c7983 */ /* 0x001f620000100a00 */
[----:B--2---:R-:W-:-:S02]  /*469f0*/  SHF.R.U64 R24, R10, R7, R11 ;  /* 0x000000070a187219 */ /* 0x004fc4000000120b */
[----:B------:R-:W-:Y:S02]  /*46a00*/  SHF.R.U32.HI R6, RZ, R7, R11 ;  /* 0x00000007ff067219 */ /* 0x000fe4000001160b */
[----:B------:R-:W-:Y:S01]  /*46a10*/  LOP3.LUT R11, R4, 0x3e, RZ, 0xc0, !PT ;  /* 0x0000003e040b7812 */ /* 0x000fe200078ec0ff */
[----:B------:R-:W-:-:S05]  /*46a20*/  VIADD R4, R22, 0x297 ;  /* 0x0000029716047836 */ /* 0x000fca0000000000 */
[----:B------:R-:W-:Y:S02]  /*46a30*/  LEA.HI R27, R4, -R21, RZ, 0x1a ;  /* 0x80000015041b7211 */ /* 0x000fe400078fd0ff */
[-CC-:B---3--:R-:W-:Y:S01]  /*46a40*/  SHF.R.U64 R20, R14, R11.reuse, R15.reuse ;  /* 0x0000000b0e147219 */ /* 0x188fe2000000120f */
[----:B------:R-:W-:Y:S01]  /*46a50*/  VIADD R14, R22, 0x2fd ;  /* 0x000002fd160e7836 */ /* 0x000fe20000000000 */
[----:B------:R-:W-:Y:S01]  /*46a60*/  SHF.R.U32.HI R15, RZ, R11, R15 ;  /* 0x0000000bff0f7219 */ /* 0x000fe2000001160f */
[----:B------:R-:W-:Y:S01]  /*46a70*/  IMAD R27, R27, 0x8, R0 ;  /* 0x000000081b1b7824 */ /* 0x000fe200078e0200 */
[----:B------:R-:W-:Y:S02]  /*46a80*/  IADD3 R11, PT, PT, -R11, 0x40, RZ ;  /* 0x000000400b0b7810 */ /* 0x000fe40007ffe1ff */
[CC--:B----4-:R-:W-:Y:S02]  /*46a90*/  SHF.L.U64.HI R7, R12.reuse, R23.reuse, R13 ;  /* 0x000000170c077219 */ /* 0x0d0fe4000001020d */
[----:B------:R-:W-:-:S02]  /*46aa0*/  SHF.L.U32 R13, R12, R23, RZ ;  /* 0x000000170c0d7219 */ /* 0x000fc400000006ff */
[----:B-1----:R-:W-:Y:S02]  /*46ab0*/  LEA.HI R9, R14, -R21, RZ, 0x1a ;  /* 0x800000150e097211 */ /* 0x002fe400078fd0ff */
[CC--:B-----5:R-:W-:Y:S02]  /*46ac0*/  SHF.L.U64.HI R23, R18.reuse, R11.reuse, R19 ;  /* 0x0000000b12177219 */ /* 0x0e0fe40000010213 */
[----:B------:R-:W-:Y:S02]  /*46ad0*/  SHF.L.U32 R25, R18, R11, RZ ;  /* 0x0000000b12197219 */ /* 0x000fe400000006ff */
[----:B------:R-:W2:Y:S01]  /*46ae0*/  LDL.64 R10, [R27] ;  /* 0x000000001b0a7983 */ /* 0x000ea20000100a00 */
[----:B------:R-:W-:Y:S01]  /*46af0*/  IMAD R26, R9, 0x8, R0 ;  /* 0x00000008091a7824 */ /* 0x000fe200078e0200 */
[----:B------:R-:W-:Y:S02]  /*46b00*/  LOP3.LUT R18, R13, R24, RZ, 0xfc, !PT ;  /* 0x000000180d127212 */ /* 0x000fe400078efcff */
[----:B------:R-:W3:Y:S04]  /*46b10*/  LDL.64 R12, [R27+0x8] ;  /* 0x000008001b0c7983 */ /* 0x000ee80000100a00 */
[----:B------:R-:W4:Y:S01]  /*46b20*/  LDL.64 R8, [R26] ;  /* 0x000000001a087983 */ /* 0x000f220000100a00 */
[----:B------:R-:W-:-:S03]  /*46b30*/  LOP3.LUT R19, R6, 0x7ffff, R7, 0xf8, !PT ;  /* 0x0007ffff06137812 */ /* 0x000fc600078ef807 */
[----:B------:R-:W5:Y:S01]  /*46b40*/  LDL.64 R6, [R26+0x8] ;  /* 0x000008001a067983 */ /* 0x000f620000100a00 */
[----:B------:R-:W-:Y:S02]  /*46b50*/  LOP3.LUT R24, R25, R20, RZ, 0xfc, !PT ;  /* 0x0000001419187212 */ /* 0x000fe400078efcff */
[----:B------:R-:W-:Y:S02]  /*46b60*/  LOP3.LUT R25, R15, 0x7ffff, R23, 0xf8, !PT ;  /* 0x0007ffff0f197812 */ /* 0x000fe400078ef817 */
[----:B------:R-:W-:-:S03]  /*46b70*/  LOP3.LUT R5, R5, 0x31, RZ, 0xc0, !PT ;  /* 0x0000003105057812 */ /* 0x000fc600078ec0ff */
[----:B------:R0:W-:Y:S01]  /*46b80*/  STG.E.64 desc[UR4][R2.64+0xa00], R24 ;  /* 0x000a001802007986 */ /* 0x0001e2000c101b04 */
[----:B------:R-:W-:-:S03]  /*46b90*/  IADD3 R15, PT, PT, -R5, 0x40, RZ ;  /* 0x00000040050f7810 */ /* 0x000fc60007ffe1ff */
[----:B------:R2:W-:Y:S01]  /*46ba0*/  STG.E.64 desc[UR4][R2.64+0x800], R18 ;  /* 0x0008001202007986 */ /* 0x0005e2000c101b04 */
[-CC-:B------:R-:W-:Y:S02]  /*46bb0*/  SHF.R.U64 R16, R16, R5.reuse, R17.reuse ;  /* 0x0000000510107219 */ /* 0x180fe40000001211 */
[----:B0-----:R-:W-:Y:S02]  /*46bc0*/  SHF.R.U32.HI R25, RZ, R5, R17 ;  /* 0x00000005ff197219 */ /* 0x001fe40000011611 */
[----:B------:R-:W-:Y:S01]  /*46bd0*/  LOP3.LUT R5, R4, 0x37, RZ, 0xc0, !PT ;  /* 0x0000003704057812 */ /* 0x000fe200078ec0ff */
[----:B------:R-:W-:Y:S01]  /*46be0*/  VIADD R4, R22, 0x330 ;  /* 0x0000033016047836 */ /* 0x000fe20000000000 */
[----:B------:R-:W-:Y:S02]  /*46bf0*/  SHF.L.U64.HI R17, R28, R15, R29 ;  /* 0x0000000f1c117219 */ /* 0x000fe4000001021d */
[----:B------:R-:W-:Y:S02]  /*46c00*/  IADD3 R23, PT, PT, -R5, 0x40, RZ ;  /* 0x0000004005177810 */ /* 0x000fe40007ffe1ff */
[----:B------:R-:W-:-:S02]  /*46c10*/  LEA.HI R29, R4, -R21, RZ, 0x1a ;  /* 0x80000015041d7211 */ /* 0x000fc400078fd0ff */
[----:B------:R-:W-:Y:S02]  /*46c20*/  SHF.L.U32 R28, R28, R15, RZ ;  /* 0x0000000f1c1c7219 */ /* 0x000fe400000006ff */
[----:B------:R-:W-:Y:S01]  /*46c30*/  LOP3.LUT R15, R14, 0x3d, RZ, 0xc0, !PT ;  /* 0x0000003d0e0f7812 */ /* 0x000fe200078ec0ff */
[----:B------:R-:W-:Y:S01]  /*46c40*/  IMAD R29, R29, 0x8, R0 ;  /* 0x000000081d1d7824 */ /* 0x000fe200078e0200 */
[-CC-:B--2---:R-:W-:Y:S02]  /*46c50*/  SHF.R.U64 R19, R10, R5.reuse, R11.reuse ;  /* 0x000000050a137219 */ /* 0x184fe4000000120b */
[----:B------:R-:W-:Y:S01]  /*46c60*/  SHF.R.U32.HI R10, RZ, R5, R11 ;  /* 0x00000005ff0a7219 */ /* 0x000fe2000001160b */
[----:B------:R-:W-:Y:S01]  /*46c70*/  VIADD R5, R22, 0x396 ;  /* 0x0000039616057836 */ /* 0x000fe20000000000 */
[CC--:B---3--:R-:W-:Y:S02]  /*46c80*/  SHF.L.U64.HI R11, R12.reuse, R23.reuse, R13 ;  /* 0x000000170c0b7219 */ /* 0x0c8fe4000001020d */
[----:B------:R-:W-:-:S02]  /*46c90*/  SHF.L.U32 R18, R12, R23, RZ ;  /* 0x000000170c127219 */ /* 0x000fc400000006ff */
[----:B------:R-:W-:Y:S01]  /*46ca0*/  LEA.HI R27, R5, -R21, RZ, 0x1a ;  /* 0x80000015051b7211 */ /* 0x000fe200078fd0ff */
[----:B------:R-:W2:Y:S01]  /*46cb0*/  LDL.64 R12, [R29] ;  /* 0x000000001d0c7983 */ /* 0x000ea20000100a00 */
[-CC-:B----4-:R-:W-:Y:S02]  /*46cc0*/  SHF.R.U64 R20, R8, R15.reuse, R9.reuse ;  /* 0x0000000f08147219 */ /* 0x190fe40000001209 */
[----:B------:R-:W-:Y:S02]  /*46cd0*/  SHF.R.U32.HI R23, RZ, R15, R9 ;  /* 0x0000000fff177219 */ /* 0x000fe40000011609 */
[----:B------:R-:W-:Y:S01]  /*46ce0*/  IADD3 R15, PT, PT, -R15, 0x40, RZ ;  /* 0x000000400f0f7810 */ /* 0x000fe20007ffe1ff */
[----:B------:R-:W-:-:S03]  /*46cf0*/  IMAD R27, R27, 0x8, R0 ;  /* 0x000000081b1b7824 */ /* 0x000fc600078e0200 */
[CC--:B-----5:R-:W-:Y:S02]  /*46d00*/  SHF.L.U64.HI R24, R6.reuse, R15.reuse, R7 ;  /* 0x0000000f06187219 */ /* 0x0e0fe40000010207 */
[----:B------:R-:W-:Y:S01]  /*46d10*/  SHF.L.U32 R26, R6, R15, RZ ;  /* 0x0000000f061a7219 */ /* 0x000fe200000006ff */
[----:B------:R-:W3:Y:S04]  /*46d20*/  LDL.64 R8, [R27] ;  /* 0x000000001b087983 */ /* 0x000ee80000100a00 */
[----:B------:R-:W4:Y:S04]  /*46d30*/  LDL.64 R14, [R29+0x8] ;  /* 0x000008001d0e7983 */ /* 0x000f280000100a00 */
[----:B------:R0:W5:Y:S01]  /*46d40*/  LDL.64 R6, [R27+0x8] ;  /* 0x000008001b067983 */ /* 0x0001620000100a00 */
[----:B------:R-:W-:-:S02]  /*46d50*/  LOP3.LUT R18, R18, R19, RZ, 0xfc, !PT ;  /* 0x0000001312127212 */ /* 0x000fc400078efcff */
[----:B------:R-:W-:Y:S02]  /*46d60*/  LOP3.LUT R19, R10, 0x7ffff, R11, 0xf8, !PT ;  /* 0x0007ffff0a137812 */ /* 0x000fe400078ef80b */
[----:B------:R-:W-:Y:S01]  /*46d70*/  LOP3.LUT R11, R4, 0x30, RZ, 0xc0, !PT ;  /* 0x00000030040b7812 */ /* 0x000fe200078ec0ff */
[----:B------:R-:W-:Y:S02]  /*46d80*/  VIADD R4, R22, 0x3fc ;  /* 0x000003fc16047836 */ /* 0x000fe40000000000 */
[----:B------:R-:W-:Y:S01]  /*46d90*/  STG.E.64 desc[UR4][R2.64+0xd00], R18 ;  /* 0x000d001202007986 */ /* 0x000fe2000c101b04 */
[----:B------:R-:W-:Y:S02]  /*46da0*/  LOP3.LUT R26, R26, R20, RZ, 0xfc, !PT ;  /* 0x000000141a1a7212 */ /* 0x000fe400078efcff */
[----:B0-----:R-:W-:Y:S02]  /*46db0*/  LOP3.LUT R27, R23, 0x7ffff, R24, 0xf8, !PT ;  /* 0x0007ffff171b7812 */ /* 0x001fe400078ef818 */
[----:B------:R-:W-:-:S02]  /*46dc0*/  LOP3.LUT R17, R25, 0x7ffff, R17, 0xf8, !PT ;  /* 0x0007ffff19117812 */ /* 0x000fc400078ef811 */
[----:B------:R-:W-:Y:S02]  /*46dd0*/  LEA.HI R25, R4, -R21, RZ, 0x1a ;  /* 0x8000001504197211 */ /* 0x000fe400078fd0ff */
[----:B------:R-:W-:Y:S01]  /*46de0*/  LOP3.LUT R23, R5, 0x36, RZ, 0xc0, !PT ;  /* 0x0000003605177812 */ /* 0x000fe200078ec0ff */
[----:B------:R-:W-:Y:S01]  /*46df0*/  STG.E.64 desc[UR4][R2.64+0xf00], R26 ;  /* 0x000f001a02007986 */ /* 0x000fe2000c101b04 */
[----:B------:R-:W-:Y:S01]  /*46e00*/  LOP3.LUT R16, R28, R16, RZ, 0xfc, !PT ;  /* 0x000000101c107212 */ /* 0x000fe200078efcff */
[----:B------:R-:W-:Y:S02]  /*46e10*/  IMAD R28, R25, 0x8, R0 ;  /* 0x00000008191c7824 */ /* 0x000fe400078e0200 */
[----:B------:R-:W-:Y:S02]  /*46e20*/  VIADD R5, R22, 0x495 ;  /* 0x0000049516057836 */ /* 0x000fe40000000000 */
[----:B------:R0:W-:Y:S04]  /*46e30*/  STG.E.64 desc[UR4][R2.64+0xb00], R16 ;  /* 0x000b001002007986 */ /* 0x0001e8000c101b04 */
[----:B------:R-:W5:Y:S04]  /*46e40*/  LDL.64 R24, [R28+0x8] ;  /* 0x000008001c187983 */ /* 0x000f680000100a00 */
[----:B0-----:R-:W5:Y:S01]  /*46e50*/  LDL.64 R16, [R28] ;  /* 0x000000001c107983 */ /* 0x001f620000100a00 */
        /* <DEDUP_REMOVED lines=9> */
[----:B------:R-:W-:-:S03]  /*46ef0*/  IADD3 R23, PT, PT, -R23, 0x40, RZ ;  /* 0x0000004017177810 */ /* 0x000fc60007ffe1ff */
[--C-:B------:R-:W-:Y:S01]  /*46f00*/  IMAD R29, R9, 0x8, R0.reuse ;  /* 0x00000008091d7824 */ /* 0x100fe200078e0200 */
[----:B------:R-:W-:Y:S02]  /*46f10*/  LEA.HI R9, R5, -R21, RZ, 0x1a ;  /* 0x8000001505097211 */ /* 0x000fe400078fd0ff */
[CC--:B-----5:R-:W-:Y:S02]  /*46f20*/  SHF.L.U64.HI R20, R6.reuse, R23.reuse, R7 ;  /* 0x0000001706147219 */ /* 0x0e0fe40000010207 */
[----:B------:R-:W-:Y:S01]  /*46f30*/  SHF.L.U32 R27, R6, R23, RZ ;  /* 0x00000017061b7219 */ /* 0x000fe200000006ff */
[----:B------:R-:W-:Y:S01]  /*46f40*/  IMAD R23, R9, 0x8, R0 ;  /* 0x0000000809177824 */ /* 0x000fe200078e0200 */
[----:B------:R-:W2:Y:S01]  /*46f50*/  LDL.64 R6, [R29] ;  /* 0x000000001d067983 */ /* 0x000ea20000100a00 */
[----:B------:R-:W-:-:S03]  /*46f60*/  LOP3.LUT R18, R15, R18, RZ, 0xfc, !PT ;  /* 0x000000120f127212 */ /* 0x000fc600078efcff */
[----:B------:R-:W3:Y:S04]  /*46f70*/  LDL.64 R8, [R29+0x8] ;  /* 0x000008001d087983 */ /* 0x000ee80000100a00 */
[----:B------:R-:W4:Y:S01]  /*46f80*/  LDL.64 R14, [R23] ;  /* 0x00000000170e7983 */ /* 0x000f220000100a00 */
[----:B------:R-:W-:-:S03]  /*46f90*/  LOP3.LUT R19, R10, 0x7ffff, R11, 0xf8, !PT ;  /* 0x0007ffff0a137812 */ /* 0x000fc600078ef80b */
[----:B------:R0:W5:Y:S01]  /*46fa0*/  LDL.64 R10, [R23+0x8] ;  /* 0x00000800170a7983 */ /* 0x0001620000100a00 */
[----:B------:R-:W-:Y:S02]  /*46fb0*/  LOP3.LUT R26, R27, R26, RZ, 0xfc, !PT ;  /* 0x0000001a1b1a7212 */ /* 0x000fe400078efcff */
[----:B------:R-:W-:Y:S02]  /*46fc0*/  LOP3.LUT R27, R13, 0x7ffff, R20, 0xf8, !PT ;  /* 0x0007ffff0d1b7812 */ /* 0x000fe400078ef814 */
[----:B------:R-:W-:Y:S01]  /*46fd0*/  LOP3.LUT R13, R4, 0x3c, RZ, 0xc0, !PT ;  /* 0x0000003c040d7812 */ /* 0x000fe200078ec0ff */
[----:B------:R-:W-:Y:S01]  /*46fe0*/  VIADD R4, R22, 0x4fb ;  /* 0x000004fb16047836 */ /* 0x000fe20000000000 */
[----:B0-----:R-:W-:Y:S02]  /*46ff0*/  LOP3.LUT R23, R12, 0x2f, RZ, 0xc0, !PT ;  /* 0x0000002f0c177812 */ /* 0x001fe400078ec0ff */
[----:B------:R-:W-:Y:S02]  /*47000*/  IADD3 R29, PT, PT, -R13, 0x40, RZ ;  /* 0x000000400d1d7810 */ /* 0x000fe40007ffe1ff */
[----:B------:R-:W-:-:S02]  /*47010*/  SHF.R.U64 R16, R16, R13, R17 ;  /* 0x0000000d10107219 */ /* 0x000fc40000001211 */
[----:B------:R-:W-:Y:S02]  /*47020*/  SHF.R.U32.HI R13, RZ, R13, R17 ;  /* 0x0000000dff0d7219 */ /* 0x000fe40000011611 */
[----:B------:R-:W-:Y:S01]  /*47030*/  LEA.HI R17, R4, -R21, RZ, 0x1a ;  /* 0x8000001504117211 */ /* 0x000fe200078fd0ff */
[----:B------:R0:W-:Y:S04]  /*47040*/  STG.E.64 desc[UR4][R2.64+0x1000], R18 ;  /* 0x0010001202007986 */ /* 0x0001e8000c101b04 */
[----:B------:R1:W-:Y:S01]  /*47050*/  STG.E.64 desc[UR4][R2.64+0x1200], R26 ;  /* 0x0012001a02007986 */ /* 0x0003e2000c101b04 */
[----:B------:R-:W-:Y:S01]  /*47060*/  IMAD R17, R17, 0x8, R0 ;  /* 0x0000000811117824 */ /* 0x000fe200078e0200 */
[----:B0-----:R-:W-:Y:S02]  /*47070*/  SHF.L.U64.HI R18, R24, R29, R25 ;  /* 0x0000001d18127219 */ /* 0x001fe40000010219 */
[----:B------:R-:W-:-:S02]  /*47080*/  IADD3 R25, PT, PT, -R23, 0x40, RZ ;  /* 0x0000004017197810 */ /* 0x000fc40007ffe1ff */
[----:B-1----:R-:W-:Y:S02]  /*47090*/  LOP3.LUT R27, R5, 0x35, RZ, 0xc0, !PT ;  /* 0x00000035051b7812 */ /* 0x002fe400078ec0ff */
[----:B------:R-:W-:-:S04]  /*470a0*/  SHF.L.U32 R12, R24, R29, RZ ;  /* 0x0000001d180c7219 */ /* 0x000fc800000006ff */
[----:B------:R-:W-:Y:S02]  /*470b0*/  LOP3.LUT R12, R12, R16, RZ, 0xfc, !PT ;  /* 0x000000100c0c7212 */ /* 0x000fe400078efcff */
[-CC-:B--2---:R-:W-:Y:S02]  /*470c0*/  SHF.R.U64 R19, R6, R23.reuse, R7.reuse ;  /* 0x0000001706137219 */ /* 0x184fe40000001207 */
[----:B------:R-:W-:Y:S01]  /*470d0*/  SHF.R.U32.HI R6, RZ, R23, R7 ;  /* 0x00000017ff067219 */ /* 0x000fe20000011607 */
[----:B------:R-:W-:Y:S01]  /*470e0*/  VIADD R7, R22, 0x52e ;  /* 0x0000052e16077836 */ /* 0x000fe20000000000 */
[CC--:B---3--:R-:W-:Y:S02]  /*470f0*/  SHF.L.U64.HI R5, R8.reuse, R25.reuse, R9 ;  /* 0x0000001908057219 */ /* 0x0c8fe40000010209 */
[----:B------:R-:W-:Y:S02]  /*47100*/  SHF.L.U32 R25, R8, R25, RZ ;  /* 0x0000001908197219 */ /* 0x000fe400000006ff */
[-CC-:B----4-:R-:W-:Y:S01]  /*47110*/  SHF.R.U64 R20, R14, R27.reuse, R15.reuse ;  /* 0x0000001b0e147219 */ /* 0x190fe2000000120f */
[----:B------:R-:W2:Y:S01]  /*47120*/  LDL.64 R8, [R17] ;  /* 0x0000000011087983 */ /* 0x000ea20000100a00 */
[----:B------:R-:W-:-:S02]  /*47130*/  SHF.R.U32.HI R23, RZ, R27, R15 ;  /* 0x0000001bff177219 */ /* 0x000fc4000001160f */
        /* <DEDUP_REMOVED lines=8> */
[----:B------:R-:W-:Y:S01]  /*471c0*/  LOP3.LUT R13, R13, 0x7ffff, R18, 0xf8, !PT ;  /* 0x0007ffff0d0d7812 */ /* 0x000fe200078ef812 */
[----:B------:R-:W-:Y:S01]  /*471d0*/  VIADD R30, R22, 0x62d ;  /* 0x0000062d161e7836 */ /* 0x000fe20000000000 */
[----:B------:R-:W-:-:S02]  /*471e0*/  LOP3.LUT R18, R25, R19, RZ, 0xfc, !PT ;  /* 0x0000001319127212 */ /* 0x000fc400078efcff */
[----:B------:R-:W-:Y:S01]  /*471f0*/  LOP3.LUT R19, R6, 0x7ffff, R5, 0xf8, !PT ;  /* 0x0007ffff06137812 */ /* 0x000fe200078ef805 */
[----:B------:R-:W-:Y:S01]  /*47200*/  VIADD R6, R22, 0x594 ;  /* 0x0000059416067836 */ /* 0x000fe20000000000 */
[----:B------:R-:W-:Y:S02]  /*47210*/  LOP3.LUT R26, R26, R20, RZ, 0xfc, !PT ;  /* 0x000000141a1a7212 */ /* 0x000fe400078efcff */
[----:B------:R-:W-:Y:S01]  /*47220*/  LOP3.LUT R20, R30, 0x2d, RZ, 0xc0, !PT ;  /* 0x0000002d1e147812 */ /* 0x000fe200078ec0ff */
[----:B------:R-:W-:Y:S01]  /*47230*/  VIADD R22, R22, 0x5fa ;  /* 0x000005fa16167836 */ /* 0x000fe20000000000 */
[----:B------:R-:W-:Y:S01]  /*47240*/  LEA.HI R25, R6, -R21, RZ, 0x1a ;  /* 0x8000001506197211 */ /* 0x000fe200078fd0ff */
[----:B------:R1:W-:Y:S01]  /*47250*/  STG.E.64 desc[UR4][R2.64+0x1500], R18 ;  /* 0x0015001202007986 */ /* 0x0003e2000c101b04 */
[----:B------:R-:W-:Y:S02]  /*47260*/  ISETP.NE.AND P0, PT, R20, 0xd, PT ;  /* 0x0000000d1400780c */ /* 0x000fe40003f05270 */
[----:B------:R-:W-:Y:S01]  /*47270*/  LOP3.LUT R27, R23, 0x7ffff, R24, 0xf8, !PT ;  /* 0x0007ffff171b7812 */ /* 0x000fe200078ef818 */
[----:B------:R-:W-:Y:S01]  /*47280*/  IMAD R24, R25, 0x8, R0 ;  /* 0x0000000819187824 */ /* 0x000fe200078e0200 */
[----:B------:R-:W-:Y:S01]  /*47290*/  LOP3.LUT R5, R4, 0x3b, RZ, 0xc0, !PT ;  /* 0x0000003b04057812 */ /* 0x000fe200078ec0ff */
[----:B------:R2:W-:Y:S03]  /*472a0*/  STG.E.64 desc[UR4][R2.64+0x1400], R12 ;  /* 0x0014000c02007986 */ /* 0x0005e6000c101b04 */
[----:B------:R-:W-:-:S02]  /*472b0*/  IADD3 R25, PT, PT, -R5, 0x40, RZ ;  /* 0x0000004005197810 */ /* 0x000fc40007ffe1ff */
[----:B-1----:R-:W-:Y:S02]  /*472c0*/  LOP3.LUT R19, R7, 0x2e, RZ, 0xc0, !PT ;  /* 0x0000002e07137812 */ /* 0x002fe400078ec0ff */
[-C--:B------:R-:W-:Y:S02]  /*472d0*/  LEA.HI R7, R30, -R21.reuse, RZ, 0x1a ;  /* 0x800000151e077211 */ /* 0x080fe400078fd0ff */
[----:B------:R-:W-:-:S05]  /*472e0*/  LEA.HI R21, R22, -R21, RZ, 0x1a ;  /* 0x8000001516157211 */ /* 0x000fca00078fd0ff */
[--C-:B------:R-:W-:Y:S02]  /*472f0*/  IMAD R29, R21, 0x8, R0.reuse ;  /* 0x00000008151d7824 */ /* 0x100fe400078e0200 */
[----:B0-----:R-:W-:Y:S01]  /*47300*/  @P0 IMAD R28, R7, 0x8, R0 ;  /* 0x00000008071c0824 */ /* 0x001fe200078e0200 */
[----:B------:R5:W-:Y:S01]  /*47310*/  STG.E.64 desc[UR4][R2.64+0x1700], R26 ;  /* 0x0017001a02007986 */ /* 0x000be2000c101b04 */
[-CC-:B--2---:R-:W-:Y:S02]  /*47320*/  SHF.R.U64 R23, R8, R5.reuse, R9.reuse ;  /* 0x0000000508177219 */ /* 0x184fe40000001209 */
[----:B------:R-:W-:Y:S02]  /*47330*/  SHF.R.U32.HI R12, RZ, R5, R9 ;  /* 0x00000005ff0c7219 */ /* 0x000fe40000011609 */
[----:B------:R-:W2:Y:S04]  /*47340*/  LDL.64 R4, [R24] ;  /* 0x0000000018047983 */ /* 0x000ea80000100a00 */
[----:B------:R-:W2:Y:S01]  /*47350*/  LDL.64 R8, [R24+0x8] ;  /* 0x0000080018087983 */ /* 0x000ea20000100a00 */
[----:B---3--:R-:W-:-:S02]  /*47360*/  SHF.L.U64.HI R13, R10, R25, R11 ;  /* 0x000000190a0d7219 */ /* 0x008fc4000001020b */
[----:B------:R-:W-:Y:S02]  /*47370*/  SHF.L.U32 R18, R10, R25, RZ ;  /* 0x000000190a127219 */ /* 0x000fe400000006ff */
[----:B------:R-:W-:Y:S01]  /*47380*/  IADD3 R25, PT, PT, -R19, 0x40, RZ ;  /* 0x0000004013197810 */ /* 0x000fe20007ffe1ff */
[----:B------:R-:W3:Y:S01]  /*47390*/  LDL.64 R10, [R29] ;  /* 0x000000001d0a7983 */ /* 0x000ee20000100a00 */
[----:B----4-:R-:W-:Y:S02]  /*473a0*/  SHF.R.U64 R21, R14, R19, R15 ;  /* 0x000000130e157219 */ /* 0x010fe4000000120f */
[CC--:B-----5:R-:W-:Y:S02]  /*473b0*/  SHF.L.U64.HI R27, R16.reuse, R25.reuse, R17 ;  /* 0x00000019101b7219 */ /* 0x0e0fe40000010211 */
[----:B------:R-:W-:Y:S02]  /*473c0*/  SHF.L.U32 R30, R16, R25, RZ ;  /* 0x00000019101e7219 */ /* 0x000fe400000006ff */
[----:B------:R-:W-:Y:S01]  /*473d0*/  SHF.R.U32.HI R26, RZ, R19, R15 ;  /* 0x00000013ff1a7219 */ /* 0x000fe2000001160f */
[----:B------:R-:W4:Y:S01]  /*473e0*/  @P0 LDL.64 R24, [R28+0x8] ;  /* 0x000008001c180983 */ /* 0x000f220000100a00 */
[----:B------:R-:W-:-:S03]  /*473f0*/  LOP3.LUT R16, R18, R23, RZ, 0xfc, !PT ;  /* 0x0000001712107212 */ /* 0x000fc600078efcff */
[----:B------:R-:W5:Y:S04]  /*47400*/  @P0 LDL.64 R18, [R28] ;  /* 0x000000001c120983 */ /* 0x000f680000100a00 */
[----:B------:R-:W5:Y:S01]  /*47410*/  LDL.64 R14, [R29+0x8] ;  /* 0x000008001d0e7983 */ /* 0x000f620000100a00 */
[----:B------:R-:W-:Y:S02]  /*47420*/  LOP3.LUT R17, R12, 0x7ffff, R13, 0xf8, !PT ;  /* 0x0007ffff0c117812 */ /* 0x000fe400078ef80d */
        /* <DEDUP_REMOVED lines=16> */
[CC--:B----4-:R-:W-:Y:S02]  /*47530*/  @P0 SHF.L.U32 R10, R24.reuse, R9.reuse, RZ ;  /* 0x00000009180a0219 */ /* 0x0d0fe400000006ff */
[----:B------:R-:W-:-:S02]  /*47540*/  @P0 SHF.L.U64.HI R24, R24, R9, R25 ;  /* 0x0000000918180219 */ /* 0x000fc40000010219 */
[-CC-:B-----5:R-:W-:Y:S02]  /*47550*/  @P0 SHF.R.U64 R11, R18, R20.reuse, R19.reuse ;  /* 0x00000014120b0219 */ /* 0x1a0fe40000001213 */
[----:B------:R-:W-:Y:S02]  /*47560*/  @P0 SHF.R.U32.HI R19, RZ, R20, R19 ;  /* 0x00000014ff130219 */ /* 0x000fe40000011613 */
[CC--:B------:R-:W-:Y:S02]  /*47570*/  SHF.L.U64.HI R6, R14.reuse, R13.reuse, R15 ;  /* 0x0000000d0e067219 */ /* 0x0c0fe4000001020f */
[----:B------:R-:W-:Y:S02]  /*47580*/  SHF.L.U32 R8, R14, R13, RZ ;  /* 0x0000000d0e087219 */ /* 0x000fe400000006ff */
        /* <DEDUP_REMOVED lines=15> */
.L_x_68:
        /* <DEDUP_REMOVED lines=25> */
[----:B--2---:R0:W-:Y:S04]  /*47810*/  STL.128 [R24+0x40], R16 ;  /* 0x0000401018007387 */ /* 0x0041e80000100c00 */
[----:B0-----:R-:W2:Y:S04]  /*47820*/  LDG.E.64.CONSTANT R16, desc[UR4][R22.64+0x80] ;  /* 0x0000800416107981 */ /* 0x001ea8000c1e9b00 */
[----:B------:R-:W2:Y:S04]  /*47830*/  LDG.E.64.CONSTANT R18, desc[UR4][R22.64+0x88] ;  /* 0x0000880416127981 */ /* 0x000ea8000c1e9b00 */
[----:B----4-:R0:W-:Y:S04]  /*47840*/  STL.128 [R24+0x70], R12 ;  /* 0x0000700c18007387 */ /* 0x0101e80000100c00 */
[----:B---3--:R1:W-:Y:S04]  /*47850*/  STL.128 [R24+0x50], R4 ;  /* 0x0000500418007387 */ /* 0x0083e80000100c00 */
[----:B-----5:R3:W-:Y:S04]  /*47860*/  STL.128 [R24+0x60], R8 ;  /* 0x0000600818007387 */ /* 0x0207e80000100c00 */
[----:B0-----:R-:W4:Y:S04]  /*47870*/  LDG.E.64.CONSTANT R12, desc[UR4][R22.64+0xb0] ;  /* 0x0000b004160c7981 */ /* 0x001f28000c1e9b00 */
[----:B-1----:R-:W5:Y:S04]  /*47880*/  LDG.E.64.CONSTANT R4, desc[UR4][R22.64+0x90] ;  /* 0x0000900416047981 */ /* 0x002f68000c1e9b00 */
[----:B------:R-:W5:Y:S04]  /*47890*/  LDG.E.64.CONSTANT R6, desc[UR4][R22.64+0x98] ;  /* 0x0000980416067981 */ /* 0x000f68000c1e9b00 */
[----:B---3--:R-:W3:Y:S04]  /*478a0*/  LDG.E.64.CONSTANT R8, desc[UR4][R22.64+0xa0] ;  /* 0x0000a00416087981 */ /* 0x008ee8000c1e9b00 */
[----:B------:R-:W3:Y:S04]  /*478b0*/  LDG.E.64.CONSTANT R10, desc[UR4][R22.64+0xa8] ;  /* 0x0000a804160a7981 */ /* 0x000ee8000c1e9b00 */
[----:B------:R-:W4:Y:S04]  /*478c0*/  LDG.E.64.CONSTANT R14, desc[UR4][R22.64+0xb8] ;  /* 0x0000b804160e7981 */ /* 0x000f28000c1e9b00 */
[----:B------:R-:W4:Y:S01]  /*478d0*/  LDG.E.64.CONSTANT R22, desc[UR4][R22.64+0xc8] ;  /* 0x0000c80416167981 */ /* 0x000f22000c1e9b00 */
[----:B------:R-:W-:-:S05]  /*478e0*/  IMAD R26, R0, 0x640, RZ ;  /* 0x00000640001a7824 */ /* 0x000fca00078e02ff */
[C---:B------:R-:W-:Y:S01]  /*478f0*/  LEA.HI R27, R26.reuse, -R25, RZ, 0x1a ;  /* 0x800000191a1b7211 */ /* 0x040fe200078fd0ff */
[----:B------:R-:W-:Y:S01]  /*47900*/  VIADD R30, R26, 0x64 ;  /* 0x000000641a1e7836 */ /* 0x000fe20000000000 */
[----:B--2---:R0:W-:Y:S03]  /*47910*/  STL.128 [R24+0x80], R16 ;  /* 0x0000801018007387 */ /* 0x0041e60000100c00 */
[----:B0-----:R-:W-:-:S04]  /*47920*/  IMAD R16, R27, 0x8, R24 ;  /* 0x000000081b107824 */ /* 0x001fc800078e0218 */
[----:B------:R-:W-:Y:S01]  /*47930*/  IMAD R28, R27, 0x8, R16 ;  /* 0x000000081b1c7824 */ /* 0x000fe200078e0210 */
[----:B-----5:R0:W-:Y:S04]  /*47940*/  STL.128 [R24+0x90], R4 ;  /* 0x0000900418007387 */ /* 0x0201e80000100c00 */
[----:B---3--:R-:W-:Y:S04]  /*47950*/  STL.128 [R24+0xa0], R8 ;  /* 0x0000a00818007387 */ /* 0x008fe80000100c00 */
[----:B----4-:R-:W-:Y:S04]  /*47960*/  STL.128 [R24+0xb0], R12 ;  /* 0x0000b00c18007387 */ /* 0x010fe80000100c00 */
[----:B------:R1:W-:Y:S04]  /*47970*/  STL.128 [R24+0xc0], R20 ;  /* 0x0000c01418007387 */ /* 0x0003e80000100c00 */
[----:B------:R-:W2:Y:S04]  /*47980*/  LDL R29, [R28+0x4] ;  /* 0x000004001c1d7983 */ /* 0x000ea80000100800 */
[----:B0-----:R0:W2:Y:S01]  /*47990*/  LDL.64 R6, [R28+0x8] ;  /* 0x000008001c067983 */ /* 0x0010a20000100a00 */
[----:B------:R-:W-:-:S05]  /*479a0*/  LEA.HI R17, R30, -R25, RZ, 0x1a ;  /* 0x800000191e117211 */ /* 0x000fca00078fd0ff */
[----:B------:R-:W-:-:S05]  /*479b0*/  IMAD R17, R17, 0x8, R16 ;  /* 0x0000000811117824 */ /* 0x000fca00078e0210 */
[----:B------:R-:W3:Y:S04]  /*479c0*/  LDL R27, [R17+0x4] ;  /* 0x00000400111b7983 */ /* 0x000ee80000100800 */
[----:B-1----:R-:W3:Y:S01]  /*479d0*/  LDL.64 R20, [R17+0x8] ;  /* 0x0000080011147983 */ /* 0x002ee20000100a00 */
[----:B------:R-:W-:-:S05]  /*479e0*/  VIADD R4, R26, 0x96 ;  /* 0x000000961a047836 */ /* 0x000fca0000000000 */
[-C--:B------:R-:W-:Y:S01]  /*479f0*/  LEA.HI R5, R4, -R25.reuse, RZ, 0x1a ;  /* 0x8000001904057211 */ /* 0x080fe200078fd0ff */
[C---:B------:R-:W-:Y:S02]  /*47a00*/  VIADD R12, R26.reuse, 0xfa ;  /* 0x000000fa1a0c7836 */ /* 0x040fe40000000000 */
[----:B------:R-:W-:Y:S02]  /*47a10*/  VIADD R8, R26, 0xc8 ;  /* 0x000000c81a087836 */ /* 0x000fe40000000000 */
[--C-:B------:R-:W-:Y:S01]  /*47a20*/  IMAD R4, R5, 0x8, R16.reuse ;  /* 0x0000000805047824 */ /* 0x100fe200078e0210 */
[-C--:B------:R-:W-:Y:S01]  /*47a30*/  LEA.HI R13, R12, -R25.reuse, RZ, 0x1a ;  /* 0x800000190c0d7211 */ /* 0x080fe200078fd0ff */
[----:B------:R-:W-:Y:S01]  /*47a40*/  VIADD R14, R26, 0x12c ;  /* 0x0000012c1a0e7836 */ /* 0x000fe20000000000 */
[-C--:B------:R-:W-:Y:S02]  /*47a50*/  LEA.HI R9, R8, -R25.reuse, RZ, 0x1a ;  /* 0x8000001908097211 */ /* 0x080fe400078fd0ff */
[----:B------:R-:W4:Y:S04]  /*47a60*/  LDL R5, [R4+0x8] ;  /* 0x0000080004057983 */ /* 0x000f280000100800 */
[----:B------:R1:W4:Y:S01]  /*47a70*/  LDL.64 R10, [R4] ;  /* 0x00000000040a7983 */ /* 0x0003220000100a00 */
[----:B------:R-:W-:Y:S01]  /*47a80*/  LEA.HI R15, R14, -R25, RZ, 0x1a ;  /* 0x800000190e0f7211 */ /* 0x000fe200078fd0ff */
[----:B0-----:R-:W-:-:S02]  /*47a90*/  IMAD R28, R13, 0x8, R16 ;  /* 0x000000080d1c7824 */ /* 0x001fc400078e0210 */
[--C-:B------:R-:W-:Y:S02]  /*47aa0*/  IMAD R12, R9, 0x8, R16.reuse ;  /* 0x00000008090c7824 */ /* 0x100fe400078e0210 */
[----:B------:R-:W-:Y:S01]  /*47ab0*/  IMAD R30, R15, 0x8, R16 ;  /* 0x000000080f1e7824 */ /* 0x000fe200078e0210 */
[----:B------:R-:W5:Y:S04]  /*47ac0*/  LDL R17, [R28+0x4] ;  /* 0x000004001c117983 */ /* 0x000f680000100800 */
[----:B------:R-:W5:Y:S04]  /*47ad0*/  LDL.64 R14, [R28+0x8] ;  /* 0x000008001c0e7983 */ /* 0x000f680000100a00 */
[----:B------:R-:W5:Y:S04]  /*47ae0*/  LDL.64 R12, [R12] ;  /* 0x000000000c0c7983 */ /* 0x000f680000100a00 */
[----:B------:R-:W5:Y:S04]  /*47af0*/  LDL.64 R18, [R30+0x8] ;  /* 0x000008001e127983 */ /* 0x000f680000100a00 */
[----:B------:R0:W5:Y:S01]  /*47b00*/  LDL R24, [R30+0x4] ;  /* 0x000004001e187983 */ /* 0x0001620000100800 */
[----:B-1----:R-:W-:-:S05]  /*47b10*/  VIADD R4, R26, 0x15e ;  /* 0x0000015e1a047836 */ /* 0x002fca0000000000 */
[----:B------:R-:W-:-:S05]  /*47b20*/  LEA.HI R9, R4, -R25, RZ, 0x1a ;  /* 0x8000001904097211 */ /* 0x000fca00078fd0ff */
[----:B------:R-:W-:Y:S02]  /*47b30*/  IMAD R31, R9, 0x8, R16 ;  /* 0x00000008091f7824 */ /* 0x000fe400078e0210 */
[----:B------:R-:W-:-:S03]  /*47b40*/  IMAD.WIDE.U32 R2, R0, 0x8, R2 ;  /* 0x0000000800027825 */ /* 0x000fc600078e0002 */
[----:B------:R-:W5:Y:S04]  /*47b50*/  LDL R4, [R31+0x8] ;  /* 0x000008001f047983 */ /* 0x000f680000100800 */
[----:B------:R-:W5:Y:S01]  /*47b60*/  LDL.64 R8, [R31] ;  /* 0x000000001f087983 */ /* 0x000f620000100a00 */
[C---:B------:R-:W-:Y:S02]  /*47b70*/  VIADD R0, R26.reuse, 0x190 ;  /* 0x000001901a007836 */ /* 0x040fe40000000000 */
[----:B0-----:R-:W-:Y:S01]  /*47b80*/  VIADD R30, R26, 0x1c2 ;  /* 0x000001c21a1e7836 */ /* 0x001fe20000000000 */
[----:B--2---:R-:W-:Y:S02]  /*47b90*/  SHF.L.W.U32.HI R22, R29, 0xe, R6 ;  /* 0x0000000e1d167819 */ /* 0x004fe40000010e06 */
[----:B------:R-:W-:-:S02]  /*47ba0*/  SHF.L.W.U32.HI R6, R6, 0xe, R7 ;  /* 0x0000000e06067819 */ /* 0x000fc40000010e07 */
[----:B------:R-:W-:-:S05]  /*47bb0*/  LEA.HI R7, R0, -R25, RZ, 0x1a ;  /* 0x8000001900077211 */ /* 0x000fca00078fd0ff */
[----:B------:R-:W-:Y:S01]  /*47bc0*/  IMAD R28, R7, 0x8, R16 ;  /* 0x00000008071c7824 */ /* 0x000fe200078e0210 */
[----:B------:R-:W-:-:S04]  /*47bd0*/  LOP3.LUT R23, R6, 0x3ffff, RZ, 0xc0, !PT ;  /* 0x0003ffff06177812 */ /* 0x000fc800078ec0ff */
[----:B------:R-:W2:Y:S04]  /*47be0*/  LDL R0, [R28+0x8] ;  /* 0x000008001c007983 */ /* 0x000ea80000100800 */
[----:B------:R0:W2:Y:S01]  /*47bf0*/  LDL.64 R6, [R28] ;  /* 0x000000001c067983 */ /* 0x0000a20000100a00 */
[----:B------:R-:W-:-:S03]  /*47c00*/  LEA.HI R29, R30, -R25, RZ, 0x1a ;  /* 0x800000191e1d7211 */ /* 0x000fc600078fd0ff */
[----:B------:R3:W-:Y:S02]  /*47c10*/  STG.E.64 desc[UR4][R2.64+0x100], R22 ;  /* 0x0001001602007986 */ /* 0x0007e4000c101b04 */
[----:B------:R-:W-:Y:S01]  /*47c20*/  IMAD R29, R29, 0x8, R16 ;  /* 0x000000081d1d7824 */ /* 0x000fe200078e0210 */
[----:B---3--:R-:W-:Y:S02]  /*47c30*/  SHF.L.W.U32.HI R22, R27, 0x1c, R20 ;  /* 0x0000001c1b167819 */ /* 0x008fe40000010e14 */
[----:B------:R-:W-:Y:S02]  /*47c40*/  SHF.L.W.U32.HI R27, R20, 0x1c, R21 ;  /* 0x0000001c141b7819 */ /* 0x000fe40000010e15 */
[----:B------:R1:W3:Y:S01]  /*47c50*/  LDL.64 R20, [R29] ;  /* 0x000000001d147983 */ /* 0x0002e20000100a00 */
[----:B----4-:R-:W-:Y:S02]  /*47c60*/  SHF.L.W.U32.HI R5, R11, 0xa, R5 ;  /* 0x0000000a0b057819 */ /* 0x010fe40000010e05 */
[----:B------:R-:W-:-:S02]  /*47c70*/  SHF.L.W.U32.HI R10, R10, 0xa, R11 ;  /* 0x0000000a0a0a7819 */ /* 0x000fc40000010e0b */
[----:B------:R-:W-:Y:S02]  /*47c80*/  LOP3.LUT R11, R5, 0x3ffff, RZ, 0xc0, !PT ;  /* 0x0003ffff050b7812 */ /* 0x000fe400078ec0ff */
[----:B------:R-:W-:Y:S02]  /*47c90*/  LOP3.LUT R23, R27, 0x3ffff, RZ, 0xc0, !PT ;  /* 0x0003ffff1b177812 */ /* 0x000fe400078ec0ff */
[----:B-----5:R-:W-:Y:S01]  /*47ca0*/  SHF.L.W.U32.HI R5, R14, 0x6, R15 ;  /* 0x000000060e057819 */ /* 0x020fe20000010e0f */
[----:B------:R4:W-:Y:S01]  /*47cb0*/  STG.E.64 desc[UR4][R2.64+0x300], R10 ;  /* 0x0003000a02007986 */ /* 0x0009e2000c101b04 */
[----:B------:R-:W-:-:S03]  /*47cc0*/  SHF.R.U32.HI R27, RZ, 0x8, R13 ;  /* 0x00000008ff1b7819 */ /* 0x000fc6000001160d */
[----:B------:R5:W-:Y:S01]  /*47cd0*/  STG.E.64 desc[UR4][R2.64+0x200], R22 ;  /* 0x0002001602007986 */ /* 0x000be2000c101b04 */
[----:B------:R-:W-:Y:S02]  /*47ce0*/  LOP3.LUT R15, R5, 0x3ffff, RZ, 0xc0, !PT ;  /* 0x0003ffff050f7812 */ /* 0x000fe400078ec0ff */
[----:B------:R-:W-:Y:S02]  /*47cf0*/  SHF.R.U64 R12, R12, 0x8, R13 ;  /* 0x000000080c0c7819 */ /* 0x000fe4000000120d */
[----:B------:R-:W-:Y:S01]  /*47d00*/  SHF.L.W.U32.HI R19, R18, 0x14, R19 ;  /* 0x0000001412137819 */ /* 0x000fe20000010e13 */
[C---:B----4-:R-:W-:Y:S01]  /*47d10*/  VIADD R10, R26.reuse, 0x1f4 ;  /* 0x000001f41a0a7836 */ /* 0x050fe20000000000 */
[----:B------:R-:W-:Y:S01]  /*47d20*/  LOP3.LUT R13, R27, 0x3ffff, RZ, 0xc0, !PT ;  /* 0x0003ffff1b0d7812 */ /* 0x000fe200078ec0ff */
[----:B-----5:R-:W-:-:S03]  /*47d30*/  VIADD R22, R26, 0x226 ;  /* 0x000002261a167836 */ /* 0x020fc60000000000 */
[-C--:B------:R-:W-:Y:S01]  /*47d40*/  LEA.HI R5, R10, -R25.reuse, RZ, 0x1a ;  /* 0x800000190a057211 */ /* 0x080fe200078fd0ff */
[----:B------:R-:W-:Y:S01]  /*47d50*/  VIADD R10, R26, 0x258 ;  /* 0x000002581a0a7836 */ /* 0x000fe20000000000 */
[----:B------:R-:W-:Y:S01]  /*47d60*/  SHF.L.W.U32.HI R18, R24, 0x14, R18 ;  /* 0x0000001418127819 */ /* 0x000fe20000010e12 */
[----:B------:R-:W-:Y:S01]  /*47d70*/  VIADD R24, R26, 0x28a ;  /* 0x0000028a1a187836 */ /* 0x000fe20000000000 */
[-C--:B------:R-:W-:Y:S01]  /*47d80*/  LEA.HI R11, R22, -R25.reuse, RZ, 0x1a ;  /* 0x80000019160b7211 */ /* 0x080fe200078fd0ff */
[--C-:B0-----:R-:W-:Y:S01]  /*47d90*/  IMAD R28, R5, 0x8, R16.reuse ;  /* 0x00000008051c7824 */ /* 0x101fe200078e0210 */
[----:B------:R-:W-:Y:S01]  /*47da0*/  LOP3.LUT R19, R19, 0x3ffff, RZ, 0xc0, !PT ;  /* 0x0003ffff13137812 */ /* 0x000fe200078ec0ff */
[----:B------:R0:W-:Y:S01]  /*47db0*/  STG.E.64 desc[UR4][R2.64+0x400], R12 ;  /* 0x0004000c02007986 */ /* 0x0001e2000c101b04 */
[----:B------:R-:W-:Y:S01]  /*47dc0*/  LEA.HI R5, R10, -R25, RZ, 0x1a ;  /* 0x800000190a057211 */ /* 0x000fe200078fd0ff */
[----:B------:R-:W-:Y:S02]  /*47dd0*/  VIADD R22, R26, 0x2bc ;  /* 0x000002bc1a167836 */ /* 0x000fe40000000000 */
[--C-:B-1----:R-:W-:Y:S01]  /*47de0*/  IMAD R29, R11, 0x8, R16.reuse ;  /* 0x000000080b1d7824 */ /* 0x102fe200078e0210 */
[----:B------:R1:W-:Y:S01]  /*47df0*/  STG.E.64 desc[UR4][R2.64+0x600], R18 ;  /* 0x0006001202007986 */ /* 0x0003e2000c101b04 */
[----:B------:R-:W-:Y:S01]  /*47e00*/  IMAD R30, R5, 0x8, R16 ;  /* 0x00000008051e7824 */ /* 0x000fe200078e0210 */
[----:B------:R-:W-:-:S02]  /*47e10*/  SHF.L.W.U32.HI R14, R17, 0x6, R14 ;  /* 0x00000006110e7819 */ /* 0x000fc40000010e0e */
[----:B------:R-:W4:Y:S01]  /*47e20*/  LDL R5, [R28+0x4] ;  /* 0x000004001c057983 */ /* 0x000f220000100800 */
[----:B0-----:R-:W-:-:S03]  /*47e30*/  LEA.HI R13, R24, -R25, RZ, 0x1a ;  /* 0x80000019180d7211 */ /* 0x001fc600078fd0ff */
[----:B------:R-:W5:Y:S01]  /*47e40*/  LDL.64 R10, [R29+0x8] ;  /* 0x000008001d0a7983 */ /* 0x000f620000100a00 */
[----:B------:R-:W-:-:S03]  /*47e50*/  LEA.HI R23, R22, -R25, RZ, 0x1a ;  /* 0x8000001916177211 */ /* 0x000fc600078fd0ff */
[----:B-1----:R-:W4:Y:S01]  /*47e60*/  LDL.64 R18, [R28+0x8] ;  /* 0x000008001c127983 */ /* 0x002f220000100a00 */
[--C-:B------:R-:W-:Y:S02]  /*47e70*/  IMAD R13, R13, 0x8, R16.reuse ;  /* 0x000000080d0d7824 */ /* 0x100fe400078e0210 */
[----:B------:R-:W-:Y:S01]  /*47e80*/  IMAD R24, R23, 0x8, R16 ;  /* 0x0000000817187824 */ /* 0x000fe200078e0210 */
[----:B------:R0:W-:Y:S04]  /*47e90*/  STG.E.64 desc[UR4][R2.64+0x500], R14 ;  /* 0x0005000e02007986 */ /* 0x0001e8000c101b04 */
[----:B------:R1:W5:Y:S04]  /*47ea0*/  LDL R27, [R29+0x4] ;  /* 0x000004001d1b7983 */ /* 0x0003680000100800 */
[----:B------:R-:W5:Y:S04]  /*47eb0*/  LDL R17, [R30+0x8] ;  /* 0x000008001e117983 */ /* 0x000f680000100800 */
[----:B------:R-:W5:Y:S04]  /*47ec0*/  LDL.64 R12, [R13] ;  /* 0x000000000d0c7983 */ /* 0x000f680000100a00 */
[----:B0-----:R-:W5:Y:S04]  /*47ed0*/  LDL.64 R14, [R30] ;  /* 0x000000001e0e7983 */ /* 0x001f680000100a00 */
[----:B------:R-:W5:Y:S01]  /*47ee0*/  LDL.64 R22, [R24+0x8] ;  /* 0x0000080018167983 */ /* 0x000f620000100a00 */
[----:B------:R-:W-:-:S02]  /*47ef0*/  SHF.L.W.U32.HI R4, R9, 0x2, R4 ;  /* 0x0000000209047819 */ /* 0x000fc40000010e04 */
[----:B------:R-:W-:Y:S02]  /*47f00*/  SHF.L.W.U32.HI R8, R8, 0x2, R9 ;  /* 0x0000000208087819 */ /* 0x000fe40000010e09 */
[----:B------:R-:W-:Y:S01]  /*47f10*/  LOP3.LUT R9, R4, 0x3ffff, RZ, 0xc0, !PT ;  /* 0x0003ffff04097812 */ /* 0x000fe200078ec0ff */
[----:B------:R-:W-:Y:S01]  /*47f20*/  VIADD R4, R26, 0x2ee ;  /* 0x000002ee1a047836 */ /* 0x000fe20000000000 */
[----:B------:R-:W5:Y:S04]  /*47f30*/  LDL R24, [R24+0x4] ;  /* 0x0000040018187983 */ /* 0x000f680000100800 */
[----:B-1----:R-:W-:Y:S01]  /*47f40*/  LEA.HI R29, R4, -R25, RZ, 0x1a ;  /* 0x80000019041d7211 */ /* 0x002fe200078fd0ff */
[----:B------:R0:W-:Y:S04]  /*47f50*/  STG.E.64 desc[UR4][R2.64+0x700], R8 ;  /* 0x0007000802007986 */ /* 0x0001e8000c101b04 */
[----:B------:R-:W-:-:S05]  /*47f60*/  IMAD R29, R29, 0x8, R16 ;  /* 0x000000081d1d7824 */ /* 0x000fca00078e0210 */
[----:B0-----:R-:W5:Y:S01]  /*47f70*/  LDL.64 R8, [R29+0x8] ;  /* 0x000008001d087983 */ /* 0x001f620000100a00 */
[----:B--2---:R-:W-:-:S03]  /*47f80*/  SHF.L.W.U32.HI R4, R7, 0x10, R0 ;  /* 0x0000001007047819 */ /* 0x004fc60000010e00 */
[----:B------:R0:W2:Y:S01]  /*47f90*/  LDL R0, [R29+0x4] ;  /* 0x000004001d007983 */ /* 0x0000a20000100800 */
[----:B------:R-:W-:Y:S02]  /*47fa0*/  SHF.L.W.U32.HI R6, R6, 0x10, R7 ;  /* 0x0000001006067819 */ /* 0x000fe40000010e07 */
[----:B------:R-:W-:Y:S01]  /*47fb0*/  LOP3.LUT R7, R4, 0x3ffff, RZ, 0xc0, !PT ;  /* 0x0003ffff04077812 */ /* 0x000fe200078ec0ff */
[----:B------:R-:W-:-:S04]  /*47fc0*/  VIADD R4, R26, 0x352 ;  /* 0x000003521a047836 */ /* 0x000fc80000000000 */
[----:B------:R3:W-:Y:S02]  /*47fd0*/  STG.E.64 desc[UR4][R2.64+0x800], R6 ;  /* 0x0008000602007986 */ /* 0x0007e4000c101b04 */
[--C-:B---3--:R-:W-:Y:S02]  /*47fe0*/  SHF.R.U64 R6, R20, 0x2, R21.reuse ;  /* 0x0000000214067819 */ /* 0x108fe40000001215 */
[----:B------:R-:W-:Y:S02]  /*47ff0*/  SHF.R.U32.HI R20, RZ, 0x2, R21 ;  /* 0x00000002ff147819 */ /* 0x000fe40000011615 */
[----:B------:R-:W-:Y:S02]  /*48000*/  LEA.HI R21, R4, -R25, RZ, 0x1a ;  /* 0x8000001904157211 */ /* 0x000fe400078fd0ff */
[----:B------:R-:W-:-:S03]  /*48010*/  LOP3.LUT R7, R20, 0x3ffff, RZ, 0xc0, !PT ;  /* 0x0003ffff14077812 */ /* 0x000fc600078ec0ff */
[----:B------:R-:W-:Y:S02]  /*48020*/  IMAD R21, R21, 0x8, R16 ;  /* 0x0000000815157824 */ /* 0x000fe400078e0210 */
[----:B------:R1:W-:Y:S04]  /*48030*/  STG.E.64 desc[UR4][R2.64+0x900], R6 ;  /* 0x0009000602007986 */ /* 0x0003e8000c101b04 */
[----:B------:R-:W3:Y:S04]  /*48040*/  LDL R4, [R21+0x8] ;  /* 0x0000080015047983 */ /* 0x000ee80000100800 */
[----:B-1----:R-:W3:Y:S01]  /*48050*/  LDL.64 R6, [R21] ;  /* 0x0000000015067983 */ /* 0x002ee20000100a00 */
[----:B----4-:R-:W-:-:S02]  /*48060*/  SHF.L.W.U32.HI R19, R18, 0xc, R19 ;  /* 0x0000000c12137819 */ /* 0x010fc40000010e13 */
[----:B------:R-:W-:Y:S02]  /*48070*/  SHF.L.W.U32.HI R18, R5, 0xc, R18 ;  /* 0x0000000c05127819 */ /* 0x000fe40000010e12 */
[----:B-----5:R-:W-:Y:S02]  /*48080*/  SHF.L.W.U32.HI R5, R10, 0x1a, R11 ;  /* 0x0000001a0a057819 */ /* 0x020fe40000010e0b */
[----:B------:R-:W-:Y:S02]  /*48090*/  SHF.L.W.U32.HI R10, R27, 0x1a, R10 ;  /* 0x0000001a1b0a7819 */ /* 0x000fe40000010e0a */
[----:B------:R-:W-:Y:S02]  /*480a0*/  LOP3.LUT R11, R5, 0x3ffff, RZ, 0xc0, !PT ;  /* 0x0003ffff050b7812 */ /* 0x000fe400078ec0ff */
[----:B------:R-:W-:Y:S02]  /*480b0*/  SHF.R.U32.HI R20, RZ, 0xa, R13 ;  /* 0x0000000aff147819 */ /* 0x000fe4000001160d */
[----:B------:R-:W-:Y:S01]  /*480c0*/  SHF.L.W.U32.HI R17, R15, 0x8, R17 ;  /* 0x000000080f117819 */ /* 0x000fe20000010e11 */
[----:B------:R1:W-:Y:S01]  /*480d0*/  STG.E.64 desc[UR4][R2.64+0xb00], R10 ;  /* 0x000b000a02007986 */ /* 0x0003e2000c101b04 */
[----:B------:R-:W-:-:S02]  /*480e0*/  SHF.L.W.U32.HI R14, R14, 0x8, R15 ;  /* 0x000000080e0e7819 */ /* 0x000fc40000010e0f */
[----:B------:R-:W-:Y:S02]  /*480f0*/  SHF.R.U64 R12, R12, 0xa, R13 ;  /* 0x0000000a0c0c7819 */ /* 0x000fe4000000120d */
[----:B------:R-:W-:Y:S02]  /*48100*/  LOP3.LUT R15, R17, 0x3ffff, RZ, 0xc0, !PT ;  /* 0x0003ffff110f7812 */ /* 0x000fe400078ec0ff */
[----:B------:R-:W-:Y:S01]  /*48110*/  LOP3.LUT R13, R20, 0x3ffff, RZ, 0xc0, !PT ;  /* 0x0003ffff140d7812 */ /* 0x000fe200078ec0ff */
[----:B------:R-:W-:Y:S01]  /*48120*/  VIADD R20, R26, 0x384 ;  /* 0x000003841a147836 */ /* 0x000fe20000000000 */
[----:B------:R-:W-:Y:S02]  /*48130*/  SHF.L.W.U32.HI R5, R22, 0x4, R23 ;  /* 0x0000000416057819 */ /* 0x000fe40000010e17 */
[----:B------:R-:W-:Y:S01]  /*48140*/  LOP3.LUT R19, R19, 0x3ffff, RZ, 0xc0, !PT ;  /* 0x0003ffff13137812 */ /* 0x000fe200078ec0ff */
[----:B-1----:R-:W-:Y:S01]  /*48150*/  VIADD R10, R26, 0x3e8 ;  /* 0x000003e81a0a7836 */ /* 0x002fe20000000000 */
[----:B------:R1:W-:Y:S01]  /*48160*/  STG.E.64 desc[UR4][R2.64+0xc00], R14 ;  /* 0x000c000e02007986 */ /* 0x0003e2000c101b04 */
[----:B------:R-:W-:-:S02]  /*48170*/  LOP3.LUT R23, R5, 0x3ffff, RZ, 0xc0, !PT ;  /* 0x0003ffff05177812 */ /* 0x000fc400078ec0ff */
[----:B------:R-:W-:Y:S01]  /*48180*/  LEA.HI R5, R20, -R25, RZ, 0x1a ;  /* 0x8000001914057211 */ /* 0x000fe200078fd0ff */
[----:B------:R4:W-:Y:S01]  /*48190*/  STG.E.64 desc[UR4][R2.64+0xa00], R18 ;  /* 0x000a001202007986 */ /* 0x0009e2000c101b04 */
[----:B------:R-:W-:-:S03]  /*481a0*/  VIADD R20, R26, 0x44c ;  /* 0x0000044c1a147836 */ /* 0x000fc60000000000 */
[----:B------:R5:W-:Y:S01]  /*481b0*/  STG.E.64 desc[UR4][R2.64+0xd00], R12 ;  /* 0x000d000c02007986 */ /* 0x000be2000c101b04 */
[-C--:B-1----:R-:W-:Y:S01]  /*481c0*/  LEA.HI R15, R10, -R25.reuse, RZ, 0x1a ;  /* 0x800000190a0f7211 */ /* 0x082fe200078fd0ff */
[C---:B------:R-:W-:Y:S02]  /*481d0*/  VIADD R14, R26.reuse, 0x41a ;  /* 0x0000041a1a0e7836 */ /* 0x040fe40000000000 */
[----:B----4-:R-:W-:Y:S02]  /*481e0*/  VIADD R18, R26, 0x3b6 ;  /* 0x000003b61a127836 */ /* 0x010fe40000000000 */
[--C-:B0-----:R-:W-:Y:S01]  /*481f0*/  IMAD R29, R15, 0x8, R16.reuse ;  /* 0x000000080f1d7824 */ /* 0x101fe200078e0210 */
[-C--:B------:R-:W-:Y:S01]  /*48200*/  LEA.HI R15, R20, -R25.reuse, RZ, 0x1a ;  /* 0x80000019140f7211 */ /* 0x080fe200078fd0ff */
[----:B-----5:R-:W-:Y:S01]  /*48210*/  VIADD R12, R26, 0x47e ;  /* 0x0000047e1a0c7836 */ /* 0x020fe20000000000 */
[-C--:B------:R-:W-:Y:S02]  /*48220*/  LEA.HI R11, R18, -R25.reuse, RZ, 0x1a ;  /* 0x80000019120b7211 */ /* 0x080fe400078fd0ff */
[-C--:B------:R-:W-:Y:S01]  /*48230*/  LEA.HI R13, R14, -R25.reuse, RZ, 0x1a ;  /* 0x800000190e0d7211 */ /* 0x080fe200078fd0ff */
[--C-:B------:R-:W-:Y:S01]  /*48240*/  IMAD R5, R5, 0x8, R16.reuse ;  /* 0x0000000805057824 */ /* 0x100fe200078e0210 */
[----:B------:R-:W-:Y:S01]  /*48250*/  LEA.HI R27, R12, -R25, RZ, 0x1a ;  /* 0x800000190c1b7211 */ /* 0x000fe200078fd0ff */
[----:B------:R-:W-:Y:S01]  /*48260*/  IMAD R12, R15, 0x8, R16 ;  /* 0x000000080f0c7824 */ /* 0x000fe200078e0210 */
[----:B------:R-:W-:Y:S01]  /*48270*/  SHF.L.W.U32.HI R22, R24, 0x4, R22 ;  /* 0x0000000418167819 */ /* 0x000fe20000010e16 */
[--C-:B------:R-:W-:Y:S01]  /*48280*/  IMAD R28, R11, 0x8, R16.reuse ;  /* 0x000000080b1c7824 */ /* 0x100fe200078e0210 */
[----:B------:R-:W4:Y:S01]  /*48290*/  LDL.64 R18, [R5] ;  /* 0x0000000005127983 */ /* 0x000f220000100a00 */
[----:B------:R-:W-:-:S02]  /*482a0*/  IMAD R30, R13, 0x8, R16 ;  /* 0x000000080d1e7824 */ /* 0x000fc400078e0210 */
[----:B------:R-:W-:Y:S01]  /*482b0*/  IMAD R27, R27, 0x8, R16 ;  /* 0x000000081b1b7824 */ /* 0x000fe200078e0210 */
[----:B------:R-:W5:Y:S04]  /*482c0*/  LDL.64 R10, [R28+0x8] ;  /* 0x000008001c0a7983 */ /* 0x000f680000100a00 */
[----:B------:R-:W4:Y:S04]  /*482d0*/  LDL.64 R12, [R12] ;  /* 0x000000000c0c7983 */ /* 0x000f280000100a00 */
[----:B------:R-:W4:Y:S04]  /*482e0*/  LDL R5, [R30+0x8] ;  /* 0x000008001e057983 */ /* 0x000f280000100800 */
[----:B------:R-:W4:Y:S04]  /*482f0*/  LDL.64 R14, [R30] ;  /* 0x000000001e0e7983 */ /* 0x000f280000100a00 */
[----:B------:R0:W-:Y:S04]  /*48300*/  STG.E.64 desc[UR4][R2.64+0xe00], R22 ;  /* 0x000e001602007986 */ /* 0x0001e8000c101b04 */
[----:B------:R1:W4:Y:S04]  /*48310*/  LDL R24, [R28+0x4] ;  /* 0x000004001c187983 */ /* 0x0003280000100800 */
[----:B------:R-:W4:Y:S04]  /*48320*/  LDL.64 R20, [R29+0x8] ;  /* 0x000008001d147983 */ /* 0x000f280000100a00 */
[----:B------:R1:W4:Y:S01]  /*48330*/  LDL R17, [R29+0x4] ;  /* 0x000004001d117983 */ /* 0x0003220000100800 */
[----:B0-----:R-:W-:Y:S01]  /*48340*/  SHF.L.W.U32.HI R23, R8, 0x12, R9 ;  /* 0x0000001208177819 */ /* 0x001fe20000010e09 */
[----:B-1----:R-:W-:-:S05]  /*48350*/  VIADD R28, R26, 0x4b0 ;  /* 0x000004b01a1c7836 */ /* 0x002fca0000000000 */
[----:B------:R-:W-:Y:S02]  /*48360*/  LEA.HI R29, R28, -R25, RZ, 0x1a ;  /* 0x800000191c1d7211 */ /* 0x000fe400078fd0ff */
[----:B------:R-:W-:-:S03]  /*48370*/  LOP3.LUT R23, R23, 0x3ffff, RZ, 0xc0, !PT ;  /* 0x0003ffff17177812 */ /* 0x000fc600078ec0ff */
[----:B------:R-:W-:Y:S01]  /*48380*/  IMAD R29, R29, 0x8, R16 ;  /* 0x000000081d1d7824 */ /* 0x000fe200078e0210 */
[----:B--2---:R-:W-:Y:S02]  /*48390*/  SHF.L.W.U32.HI R22, R0, 0x12, R8 ;  /* 0x0000001200167819 */ /* 0x004fe40000010e08 */
[----:B------:R-:W2:Y:S04]  /*483a0*/  LDL.64 R8, [R27+0x8] ;  /* 0x000008001b087983 */ /* 0x000ea80000100a00 */
[----:B------:R0:W2:Y:S04]  /*483b0*/  LDL R0, [R27+0x4] ;  /* 0x000004001b007983 */ /* 0x0000a80000100800 */
[----:B------:R1:W-:Y:S04]  /*483c0*/  STG.E.64 desc[UR4][R2.64+0xf00], R22 ;  /* 0x000f001602007986 */ /* 0x0003e8000c101b04 */
[----:B-1----:R-:W2:Y:S01]  /*483d0*/  LDL.64 R22, [R29+0x8] ;  /* 0x000008001d167983 */ /* 0x002ea20000100a00 */
[----:B---3--:R-:W-:-:S03]  /*483e0*/  SHF.L.W.U32.HI R28, R7, 0xe, R4 ;  /* 0x0000000e071c7819 */ /* 0x008fc60000010e04 */
[----:B------:R-:W3:Y:S01]  /*483f0*/  LDL R4, [R29+0x4] ;  /* 0x000004001d047983 */ /* 0x000ee20000100800 */
[----:B------:R-:W-:Y:S02]  /*48400*/  SHF.L.W.U32.HI R6, R6, 0xe, R7 ;  /* 0x0000000e06067819 */ /* 0x000fe40000010e07 */
[----:B------:R-:W-:-:S05]  /*48410*/  LOP3.LUT R7, R28, 0x3ffff, RZ, 0xc0, !PT ;  /* 0x0003ffff1c077812 */ /* 0x000fca00078ec0ff */
[----:B------:R4:W-:Y:S01]  /*48420*/  STG.E.64 desc[UR4][R2.64+0x1100], R6 ;  /* 0x0011000602007986 */ /* 0x0009e2000c101b04 */
[----:B-----5:R-:W-:Y:S02]  /*48430*/  SHF.L.W.U32.HI R11, R10, 0xa, R11 ;  /* 0x0000000a0a0b7819 */ /* 0x020fe40000010e0b */
[--C-:B----4-:R-:W-:Y:S02]  /*48440*/  SHF.R.U32.HI R6, RZ, 0xc, R13.reuse ;  /* 0x0000000cff067819 */ /* 0x110fe4000001160d */
[----:B------:R-:W-:Y:S02]  /*48450*/  SHF.R.U64 R12, R12, 0xc, R13 ;  /* 0x0000000c0c0c7819 */ /* 0x000fe4000000120d */
[----:B------:R-:W-:Y:S02]  /*48460*/  LOP3.LUT R11, R11, 0x3ffff, RZ, 0xc0, !PT ;  /* 0x0003ffff0b0b7812 */ /* 0x000fe400078ec0ff */
[----:B------:R-:W-:Y:S02]  /*48470*/  SHF.L.W.U32.HI R5, R15, 0x6, R5 ;  /* 0x000000060f057819 */ /* 0x000fe40000010e05 */
[----:B------:R-:W-:-:S02]  /*48480*/  SHF.L.W.U32.HI R14, R14, 0x6, R15 ;  /* 0x000000060e0e7819 */ /* 0x000fc40000010e0f */
[----:B------:R-:W-:Y:S02]  /*48490*/  LOP3.LUT R13, R6, 0x3ffff, RZ, 0xc0, !PT ;  /* 0x0003ffff060d7812 */ /* 0x000fe400078ec0ff */
[----:B------:R-:W-:Y:S02]  /*484a0*/  LOP3.LUT R15, R5, 0x3ffff, RZ, 0xc0, !PT ;  /* 0x0003ffff050f7812 */ /* 0x000fe400078ec0ff */
[----:B------:R-:W-:Y:S02]  /*484b0*/  SHF.L.W.U32.HI R10, R24, 0xa, R10 ;  /* 0x0000000a180a7819 */ /* 0x000fe40000010e0a */
[----:B0-----:R-:W-:Y:S02]  /*484c0*/  SHF.R.U32.HI R27, RZ, 0x4, R19 ;  /* 0x00000004ff1b7819 */ /* 0x001fe40000011613 */
[----:B------:R-:W-:Y:S01]  /*484d0*/  SHF.L.W.U32.HI R21, R20, 0x18, R21 ;  /* 0x0000001814157819 */ /* 0x000fe20000010e15 */
[----:B------:R0:W-:Y:S01]  /*484e0*/  STG.E.64 desc[UR4][R2.64+0x1300], R10 ;  /* 0x0013000a02007986 */ /* 0x0001e2000c101b04 */
[----:B------:R-:W-:-:S02]  /*484f0*/  SHF.R.U64 R18, R18, 0x4, R19 ;  /* 0x0000000412127819 */ /* 0x000fc40000001213 */
[----:B------:R-:W-:Y:S02]  /*48500*/  LOP3.LUT R19, R27, 0x3ffff, RZ, 0xc0, !PT ;  /* 0x0003ffff1b137812 */ /* 0x000fe400078ec0ff */
[----:B------:R-:W-:Y:S02]  /*48510*/  SHF.L.W.U32.HI R20, R17, 0x18, R20 ;  /* 0x0000001811147819 */ /* 0x000fe40000010e14 */
[----:B------:R-:W-:Y:S01]  /*48520*/  LOP3.LUT R21, R21, 0x3ffff, RZ, 0xc0, !PT ;  /* 0x0003ffff15157812 */ /* 0x000fe200078ec0ff */
[----:B0-----:R-:W-:Y:S01]  /*48530*/  VIADD R10, R26, 0x546 ;  /* 0x000005461a0a7836 */ /* 0x001fe20000000000 */
[----:B------:R0:W-:Y:S04]  /*48540*/  STG.E.64 desc[UR4][R2.64+0x1200], R18 ;  /* 0x0012001202007986 */ /* 0x0001e8000c101b04 */
[----:B------:R-:W-:Y:S01]  /*48550*/  LEA.HI R17, R10, -R25, RZ, 0x1a ;  /* 0x800000190a117211 */ /* 0x000fe200078fd0ff */
[----:B------:R1:W-:Y:S04]  /*48560*/  STG.E.64 desc[UR4][R2.64+0x1400], R20 ;  /* 0x0014001402007986 */ /* 0x0003e8000c101b04 */
[----:B------:R4:W-:Y:S01]  /*48570*/  STG.E.64 desc[UR4][R2.64+0x1500], R14 ;  /* 0x0015000e02007986 */ /* 0x0009e2000c101b04 */
[----:B0-----:R-:W-:-:S03]  /*48580*/  VIADD R18, R26, 0x5aa ;  /* 0x000005aa1a127836 */ /* 0x001fc60000000000 */
[----:B------:R0:W-:Y:S01]  /*48590*/  STG.E.64 desc[UR4][R2.64+0x1600], R12 ;  /* 0x0016000c02007986 */ /* 0x0001e2000c101b04 */
[C---:B-1----:R-:W-:Y:S02]  /*485a0*/  VIADD R20, R26.reuse, 0x5dc ;  /* 0x000005dc1a147836 */ /* 0x042fe40000000000 */
[----:B----4-:R-:W-:-:S03]  /*485b0*/  VIADD R14, R26, 0x578 ;  /* 0x000005781a0e7836 */ /* 0x010fc60000000000 */
[-C--:B------:R-:W-:Y:S02]  /*485c0*/  LEA.HI R21, R20, -R25.reuse, RZ, 0x1a ;  /* 0x8000001914157211 */ /* 0x080fe400078fd0ff */
[-C--:B------:R-:W-:Y:S01]  /*485d0*/  LEA.HI R19, R18, -R25.reuse, RZ, 0x1a ;  /* 0x8000001912137211 */ /* 0x080fe200078fd0ff */
[--C-:B0-----:R-:W-:Y:S01]  /*485e0*/  IMAD R12, R17, 0x8, R16.reuse ;  /* 0x00000008110c7824 */ /* 0x101fe200078e0210 */
[----:B------:R-:W-:Y:S01]  /*485f0*/  LEA.HI R17, R14, -R25, RZ, 0x1a ;  /* 0x800000190e117211 */ /* 0x000fe200078fd0ff */
[--C-:B------:R-:W-:Y:S02]  /*48600*/  IMAD R24, R21, 0x8, R16.reuse ;  /* 0x0000000815187824 */ /* 0x100fe400078e0210 */
[--C-:B------:R-:W-:Y:S02]  /*48610*/  IMAD R28, R19, 0x8, R16.reuse ;  /* 0x00000008131c7824 */ /* 0x100fe400078e0210 */
[----:B------:R-:W4:Y:S01]  /*48620*/  LDL.64 R12, [R12] ;  /* 0x000000000c0c7983 */ /* 0x000f220000100a00 */
[----:B------:R-:W-:-:S03]  /*48630*/  IMAD R17, R17, 0x8, R16 ;  /* 0x0000000811117824 */ /* 0x000fc600078e0210 */
[----:B------:R-:W5:Y:S04]  /*48640*/  LDL.64 R20, [R28+0x8] ;  /* 0x000008001c147983 */ /* 0x000f680000100a00 */
[----:B------:R-:W5:Y:S01]  /*48650*/  LDL.64 R18, [R17+0x8] ;  /* 0x0000080011127983 */ /* 0x000f620000100a00 */
[----:B--2---:R-:W-:Y:S02]  /*48660*/  SHF.L.W.U32.HI R5, R8, 0x2, R9 ;  /* 0x0000000208057819 */ /* 0x004fe40000010e09 */
[----:B------:R-:W-:Y:S01]  /*48670*/  SHF.L.W.U32.HI R6, R0, 0x2, R8 ;  /* 0x0000000200067819 */ /* 0x000fe20000010e08 */
[C---:B------:R-:W-:Y:S01]  /*48680*/  VIADD R0, R26.reuse, 0x4e2 ;  /* 0x000004e21a007836 */ /* 0x040fe20000000000 */
[----:B------:R-:W-:Y:S01]  /*48690*/  LOP3.LUT R7, R5, 0x3ffff, RZ, 0xc0, !PT ;  /* 0x0003ffff05077812 */ /* 0x000fe200078ec0ff */
[----:B------:R-:W-:-:S03]  /*486a0*/  VIADD R8, R26, 0x514 ;  /* 0x000005141a087836 */ /* 0x000fc60000000000 */
[-C--:B------:R-:W-:Y:S02]  /*486b0*/  LEA.HI R5, R0, -R25.reuse, RZ, 0x1a ;  /* 0x8000001900057211 */ /* 0x080fe400078fd0ff */
[----:B------:R-:W-:-:S03]  /*486c0*/  LEA.HI R9, R8, -R25, RZ, 0x1a ;  /* 0x8000001908097211 */ /* 0x000fc600078fd0ff */
[--C-:B------:R-:W-:Y:S02]  /*486d0*/  IMAD R10, R5, 0x8, R16.reuse ;  /* 0x00000008050a7824 */ /* 0x100fe400078e0210 */
[----:B------:R-:W-:-:S03]  /*486e0*/  IMAD R11, R9, 0x8, R16 ;  /* 0x00000008090b7824 */ /* 0x000fc600078e0210 */
[----:B------:R-:W2:Y:S04]  /*486f0*/  LDL R0, [R10+0x4] ;  /* 0x000004000a007983 */ /* 0x000ea80000100800 */
[----:B------:R0:W2:Y:S01]  /*48700*/  LDL.64 R8, [R10+0x8] ;  /* 0x000008000a087983 */ /* 0x0000a20000100a00 */
[----:B------:R-:W-:-:S03]  /*48710*/  SHF.L.W.U32.HI R15, R22, 0x10, R23 ;  /* 0x00000010160f7819 */ /* 0x000fc60000010e17 */
[----:B------:R1:W-:Y:S01]  /*48720*/  STG.E.64 desc[UR4][R2.64+0x1700], R6 ;  /* 0x0017000602007986 */ /* 0x0003e2000c101b04 */
[----:B0-----:R-:W-:-:S03]  /*48730*/  VIADD R10, R26, 0x320 ;  /* 0x000003201a0a7836 */ /* 0x001fc60000000000 */
[----:B------:R-:W5:Y:S01]  /*48740*/  LDL R5, [R11+0x8] ;  /* 0x000008000b057983 */ /* 0x000f620000100800 */
[----:B------:R-:W-:Y:S01]  /*48750*/  VIADD R26, R26, 0x60e ;  /* 0x0000060e1a1a7836 */ /* 0x000fe20000000000 */
[----:B------:R-:W-:-:S04]  /*48760*/  LEA.HI R29, R10, -R25, RZ, 0x1a ;  /* 0x800000190a1d7211 */ /* 0x000fc800078fd0ff */
[----:B------:R-:W-:Y:S01]  /*48770*/  LEA.HI R25, R26, -R25, RZ, 0x1a ;  /* 0x800000191a197211 */ /* 0x000fe200078fd0ff */
[----:B------:R-:W5:Y:S04]  /*48780*/  LDL R10, [R28+0x4] ;  /* 0x000004001c0a7983 */ /* 0x000f680000100800 */
[----:B-1----:R-:W5:Y:S01]  /*48790*/  LDL.64 R6, [R11] ;  /* 0x000000000b067983 */ /* 0x002f620000100a00 */
[----:B------:R-:W-:Y:S01]  /*487a0*/  LOP3.LUT R15, R15, 0x3ffff, RZ, 0xc0, !PT ;  /* 0x0003ffff0f0f7812 */ /* 0x000fe200078ec0ff */
[----:B------:R-:W-:Y:S01]  /*487b0*/  IMAD R29, R29, 0x8, R16 ;  /* 0x000000081d1d7824 */ /* 0x000fe200078e0210 */
[----:B---3--:R-:W-:Y:S01]  /*487c0*/  SHF.L.W.U32.HI R14, R4, 0x10, R22 ;  /* 0x00000010040e7819 */ /* 0x008fe20000010e16 */
[----:B------:R-:W-:Y:S01]  /*487d0*/  IMAD R30, R25, 0x8, R16 ;  /* 0x00000008191e7824 */ /* 0x000fe200078e0210 */
[----:B------:R-:W3:Y:S04]  /*487e0*/  LDL R4, [R24+0x8] ;  /* 0x0000080018047983 */ /* 0x000ee80000100800 */
[----:B------:R-:W3:Y:S04]  /*487f0*/  LDL.64 R22, [R24] ;  /* 0x0000000018167983 */ /* 0x000ee80000100a00 */
[----:B------:R-:W3:Y:S04]  /*48800*/  LDL R11, [R17+0x4] ;  /* 0x00000400110b7983 */ /* 0x000ee80000100800 */
[----:B------:R0:W-:Y:S04]  /*48810*/  STG.E.64 desc[UR4][R2.64+0x1800], R14 ;  /* 0x0018000e02007986 */ /* 0x0001e8000c101b04 */
[----:B------:R-:W3:Y:S04]  /*48820*/  LDL R25, [R29+0x8] ;  /* 0x000008001d197983 */ /* 0x000ee80000100800 */
[----:B------:R-:W3:Y:S04]  /*48830*/  LDL.64 R16, [R16] ;  /* 0x0000000010107983 */ /* 0x000ee80000100a00 */
[----:B------:R-:W3:Y:S04]  /*48840*/  LDL R24, [R29+0x4] ;  /* 0x000004001d187983 */ /* 0x000ee80000100800 */
[----:B0-----:R-:W3:Y:S01]  /*48850*/  LDL.64 R14, [R30] ;  /* 0x000000001e0e7983 */ /* 0x001ee20000100a00 */
[----:B----4-:R-:W-:-:S02]  /*48860*/  SHF.R.U64 R12, R12, 0x6, R13 ;  /* 0x000000060c0c7819 */ /* 0x010fc4000000120d */
[----:B--2---:R-:W-:Y:S02]  /*48870*/  SHF.L.W.U32.HI R26, R0, 0x1e, R8 ;  /* 0x0000001e001a7819 */ /* 0x004fe40000010e08 */
[----:B------:R-:W-:Y:S02]  /*48880*/  SHF.R.U32.HI R0, RZ, 0x6, R13 ;  /* 0x00000006ff007819 */ /* 0x000fe4000001160d */
[----:B------:R-:W-:Y:S02]  /*48890*/  SHF.L.W.U32.HI R8, R8, 0x1e, R9 ;  /* 0x0000001e08087819 */ /* 0x000fe40000010e09 */
[----:B------:R-:W-:Y:S02]  /*488a0*/  LOP3.LUT R13, R0, 0x3ffff, RZ, 0xc0, !PT ;  /* 0x0003ffff000d7812 */ /* 0x000fe400078ec0ff */
[----:B-----5:R-:W-:Y:S02]  /*488b0*/  SHF.L.W.U32.HI R0, R18, 0x8, R19 ;  /* 0x0000000812007819 */ /* 0x020fe40000010e13 */
[----:B------:R-:W-:-:S02]  /*488c0*/  LOP3.LUT R27, R8, 0x3ffff, RZ, 0xc0, !PT ;  /* 0x0003ffff081b7812 */ /* 0x000fc400078ec0ff */
[----:B------:R-:W-:Y:S02]  /*488d0*/  SHF.L.W.U32.HI R5, R7, 0xc, R5 ;  /* 0x0000000c07057819 */ /* 0x000fe40000010e05 */
[----:B------:R-:W-:Y:S02]  /*488e0*/  SHF.L.W.U32.HI R6, R6, 0xc, R7 ;  /* 0x0000000c06067819 */ /* 0x000fe40000010e07 */
[----:B------:R-:W-:Y:S02]  /*488f0*/  LOP3.LUT R7, R5, 0x3ffff, RZ, 0xc0, !PT ;  /* 0x0003ffff05077812 */ /* 0x000fe400078ec0ff */
[----:B------:R-:W-:Y:S02]  /*48900*/  SHF.L.W.U32.HI R5, R20, 0x16, R21 ;  /* 0x0000001614057819 */ /* 0x000fe40000010e15 */
[----:B---3--:R-:W-:Y:S02]  /*48910*/  SHF.L.W.U32.HI R4, R23, 0x4, R4 ;  /* 0x0000000417047819 */ /* 0x008fe40000010e04 */
[----:B------:R-:W-:-:S02]  /*48920*/  SHF.L.W.U32.HI R22, R22, 0x4, R23 ;  /* 0x0000000416167819 */ /* 0x000fc40000010e17 */
[----:B------:R-:W-:Y:S02]  /*48930*/  SHF.L.W.U32.HI R18, R11, 0x8, R18 ;  /* 0x000000080b127819 */ /* 0x000fe40000010e12 */
[----:B------:R-:W-:Y:S02]  /*48940*/  LOP3.LUT R11, R5, 0x3ffff, RZ, 0xc0, !PT ;  /* 0x0003ffff050b7812 */ /* 0x000fe400078ec0ff */
[----:B------:R-:W-:Y:S02]  /*48950*/  LOP3.LUT R23, R4, 0x3ffff, RZ, 0xc0, !PT ;  /* 0x0003ffff04177812 */ /* 0x000fe400078ec0ff */
[----:B------:R-:W-:Y:S02]  /*48960*/  LOP3.LUT R19, R0, 0x3ffff, RZ, 0xc0, !PT ;  /* 0x0003ffff00137812 */ /* 0x000fe400078ec0ff */
[----:B------:R-:W-:Y:S02]  /*48970*/  SHF.L.W.U32.HI R10, R10, 0x16, R20 ;  /* 0x000000160a0a7819 */ /* 0x000fe40000010e14 */
[----:B------:R-:W-:-:S02]  /*48980*/  LOP3.LUT R25, R25, 0x3ffff, RZ, 0xc0, !PT ;  /* 0x0003ffff19197812 */ /* 0x000fc400078ec0ff */
[----:B------:R-:W-:Y:S01]  /*48990*/  LOP3.LUT R17, R17, 0x3ffff, RZ, 0xc0, !PT ;  /* 0x0003ffff11117812 */ /* 0x000fe200078ec0ff */
[----:B------:R-:W-:Y:S01]  /*489a0*/  STG.E.64 desc[UR4][R2.64+0x1900], R26 ;  /* 0x0019001a02007986 */ /* 0x000fe2000c101b04 */
        /* <DEDUP_REMOVED lines=11> */
.L_x_65:
        /* <DEDUP_REMOVED lines=46> */
[----:B------:R-:W2:Y:S01]  /*48d40*/  LDG.E.64.CONSTANT R22, desc[UR4][R22.64+0x8] ;  /* 0x0000080416167981 */ /* 0x000ea2000c1e9b00 */
[----:B------:R-:W-:-:S03]  /*48d50*/  VIADD R28, R26, 0x6a ;  /* 0x0000006a1a1c7836 */ /* 0x000fc60000000000 */
[----:B---3--:R0:W-:Y:S02]  /*48d60*/  STL.128 [R1+0xa0], R4 ;  /* 0x0000a00401007387 */ /* 0x0081e40000100c00 */
[C---:B------:R-:W-:Y:S02]  /*48d70*/  LEA.HI R27, R28.reuse, -R25, RZ, 0x1a ;  /* 0x800000191c1b7211 */ /* 0x040fe400078fd0ff */
[----:B0-----:R-:W-:-:S04]  /*48d80*/  LOP3.LUT R6, R28, 0x2a, RZ, 0xc0, !PT ;  /* 0x0000002a1c067812 */ /* 0x001fc800078ec0ff */
[----:B------:R-:W-:Y:S01]  /*48d90*/  ISETP.GE.U32.AND P0, PT, R6, 0xc, PT ;  /* 0x0000000c0600780c */ /* 0x000fe20003f06070 */
[----:B------:R-:W-:Y:S01]  /*48da0*/  IMAD R30, R27, 0x8, R0 ;  /* 0x000000081b1e7824 */ /* 0x000fe200078e0200 */
[----:B----4-:R-:W-:Y:S04]  /*48db0*/  STL.128 [R1+0xc0], R12 ;  /* 0x0000c00c01007387 */ /* 0x010fe80000100c00 */
[----:B-----5:R-:W-:Y:S01]  /*48dc0*/  STL.128 [R1+0xd0], R16 ;  /* 0x0000d01001007387 */ /* 0x020fe20000100c00 */
[----:B------:R-:W-:-:S03]  /*48dd0*/  VIADD R32, R26, 0x109 ;  /* 0x000001091a207836 */ /* 0x000fc60000000000 */
[----:B--2---:R0:W-:Y:S04]  /*48de0*/  STL.128 [R1+0xb0], R8 ;  /* 0x0000b00801007387 */ /* 0x0041e80000100c00 */
[----:B------:R1:W-:Y:S04]  /*48df0*/  STL.128 [R1], R20 ;  /* 0x0000001401007387 */ /* 0x0003e80000100c00 */
[----:B------:R-:W2:Y:S04]  /*48e00*/  @P0 LDL.64 R28, [R30+0x8] ;  /* 0x000008001e1c0983 */ /* 0x000ea80000100a00 */
[----:B------:R-:W3:Y:S01]  /*48e10*/  @P0 LDL.64 R4, [R30] ;  /* 0x000000001e040983 */ /* 0x000ee20000100a00 */
[----:B------:R-:W-:-:S02]  /*48e20*/  LOP3.LUT R27, R32, 0x29, RZ, 0xc0, !PT ;  /* 0x00000029201b7812 */ /* 0x000fc400078ec0ff */
[----:B------:R-:W-:Y:S01]  /*48e30*/  LEA.HI R31, R32, -R25, RZ, 0x1a ;  /* 0x80000019201f7211 */ /* 0x000fe200078fd0ff */
[----:B0-----:R-:W4:Y:S01]  /*48e40*/  @!P0 LDL.64 R8, [R30] ;  /* 0x000000001e088983 */ /* 0x001f220000100a00 */
[----:B------:R-:W-:-:S03]  /*48e50*/  ISETP.GE.U32.AND P1, PT, R27, 0xc, PT ;  /* 0x0000000c1b00780c */ /* 0x000fc60003f26070 */
[----:B------:R-:W-:-:S10]  /*48e60*/  IMAD R31, R31, 0x8, R0 ;  /* 0x000000081f1f7824 */ /* 0x000fd400078e0200 */
[----:B------:R-:W5:Y:S01]  /*48e70*/  @P1 LDL.64 R14, [R31+0x8] ;  /* 0x000008001f0e1983 */ /* 0x000f620000100a00 */
[----:B------:R-:W-:-:S03]  /*48e80*/  VIADD R16, R26, 0x1a8 ;  /* 0x000001a81a107836 */ /* 0x000fc60000000000 */
[----:B------:R-:W5:Y:S02]  /*48e90*/  @P1 LDL.64 R18, [R31] ;  /* 0x000000001f121983 */ /* 0x000f640000100a00 */
[----:B------:R-:W-:Y:S02]  /*48ea0*/  LOP3.LUT R17, R16, 0x28, RZ, 0xc0, !PT ;  /* 0x0000002810117812 */ /* 0x000fe400078ec0ff */
[----:B------:R-:W5:Y:S02]  /*48eb0*/  @!P1 LDL.64 R12, [R31] ;  /* 0x000000001f0c9983 */ /* 0x000f640000100a00 */
        /* <DEDUP_REMOVED lines=8> */
[----:B------:R-:W-:Y:S02]  /*48f40*/  @P0 SHF.L.U32 R11, R28, R11, RZ ;  /* 0x0000000b1c0b0219 */ /* 0x000fe400000006ff */
[----:B------:R-:W-:Y:S02]  /*48f50*/  @P0 SHF.R.U32.HI R29, RZ, R6, R5 ;  /* 0x00000006ff1d0219 */ /* 0x000fe40000011605 */
[----:B------:R-:W-:Y:S02]  /*48f60*/  @P0 LOP3.LUT R5, R11, R4, RZ, 0xfc, !PT ;  /* 0x000000040b050212 */ /* 0x000fe400078efcff */
[----:B------:R-:W-:Y:S02]  /*48f70*/  @P0 LOP3.LUT R4, R10, R29, RZ, 0xfc, !PT ;  /* 0x0000001d0a040212 */ /* 0x000fe400078efcff */
[----:B------:R-:W2:Y:S01]  /*48f80*/  @P2 LDL.64 R10, [R7+0x8] ;  /* 0x00000800070a2983 */ /* 0x000ea20000100a00 */
[----:B----4-:R-:W-:-:S02]  /*48f90*/  @!P0 SHF.R.U64 R5, R8, R6, R9 ;  /* 0x0000000608058219 */ /* 0x010fc40000001209 */
[----:B------:R-:W-:Y:S02]  /*48fa0*/  @!P0 SHF.R.U32.HI R4, RZ, R6, R9 ;  /* 0x00000006ff048219 */ /* 0x000fe40000011609 */
[C---:B-----5:R-:W-:Y:S01]  /*48fb0*/  @P1 SHF.L.U64.HI R8, R14.reuse, 0x1, R15 ;  /* 0x000000010e081819 */ /* 0x060fe2000001020f */
[----:B------:R-:W-:Y:S01]  /*48fc0*/  @P1 IMAD.SHL.U32 R15, R14, 0x2, RZ ;  /* 0x000000020e0f1824 */ /* 0x000fe200078e00ff */
[----:B------:R-:W-:Y:S02]  /*48fd0*/  @P1 LOP3.LUT R6, R27, 0x3f, RZ, 0x3c, !PT ;  /* 0x0000003f1b061812 */ /* 0x000fe400078e3cff */
[----:B------:R-:W-:Y:S02]  /*48fe0*/  @P1 SHF.R.U64 R9, R18, R27, R19 ;  /* 0x0000001b12091219 */ /* 0x000fe40000001213 */
[CC--:B------:R-:W-:Y:S02]  /*48ff0*/  @P1 SHF.L.U64.HI R8, R15.reuse, R6.reuse, R8 ;  /* 0x000000060f081219 */ /* 0x0c0fe40000010208 */
[----:B------:R-:W-:-:S02]  /*49000*/  @P1 SHF.L.U32 R6, R15, R6, RZ ;  /* 0x000000060f061219 */ /* 0x000fc400000006ff */
[----:B------:R-:W-:Y:S02]  /*49010*/  @P1 SHF.R.U32.HI R15, RZ, R27, R19 ;  /* 0x0000001bff0f1219 */ /* 0x000fe40000011613 */
[----:B------:R-:W3:Y:S01]  /*49020*/  @P2 LDL.64 R18, [R7] ;  /* 0x0000000007122983 */ /* 0x000ee20000100a00 */
[----:B------:R-:W-:Y:S01]  /*49030*/  VIADD R14, R26, 0x247 ;  /* 0x000002471a0e7836 */ /* 0x000fe20000000000 */
[----:B------:R-:W-:Y:S02]  /*49040*/  @P1 LOP3.LUT R6, R6, R9, RZ, 0xfc, !PT ;  /* 0x0000000906061212 */ /* 0x000fe400078efcff */
[----:B------:R-:W-:Y:S02]  /*49050*/  @P1 LOP3.LUT R8, R8, R15, RZ, 0xfc, !PT ;  /* 0x0000000f08081212 */ /* 0x000fe400078efcff */
[----:B------:R-:W-:Y:S02]  /*49060*/  LOP3.LUT R16, R14, 0x27, RZ, 0xc0, !PT ;  /* 0x000000270e107812 */ /* 0x000fe400078ec0ff */
[----:B------:R-:W-:-:S02]  /*49070*/  @!P1 SHF.R.U64 R6, R12, R27, R13 ;  /* 0x0000001b0c069219 */ /* 0x000fc4000000120d */
[----:B------:R-:W-:Y:S02]  /*49080*/  @!P1 SHF.R.U32.HI R8, RZ, R27, R13 ;  /* 0x0000001bff089219 */ /* 0x000fe4000001160d */
[----:B------:R-:W4:Y:S01]  /*49090*/  @!P2 LDL.64 R12, [R7] ;  /* 0x00000000070ca983 */ /* 0x000f220000100a00 */
[----:B------:R-:W-:Y:S02]  /*490a0*/  ISETP.GE.U32.AND P0, PT, R16, 0xc, PT ;  /* 0x0000000c1000780c */ /* 0x000fe40003f06070 */
[----:B------:R-:W-:-:S05]  /*490b0*/  LEA.HI R9, R14, -R25, RZ, 0x1a ;  /* 0x800000190e097211 */ /* 0x000fca00078fd0ff */
[----:B------:R-:W-:-:S06]  /*490c0*/  IMAD R27, R9, 0x8, R0 ;  /* 0x00000008091b7824 */ /* 0x000fcc00078e0200 */
        /* <DEDUP_REMOVED lines=8> */
[----:B------:R-:W-:-:S04]  /*49150*/  @P2 SHF.R.U32.HI R18, RZ, R17, R19 ;  /* 0x00000011ff122219 */ /* 0x000fc80000011613 */
[----:B------:R-:W-:Y:S02]  /*49160*/  @P2 LOP3.LUT R9, R9, R18, RZ, 0xfc, !PT ;  /* 0x0000001209092212 */ /* 0x000fe400078efcff */
[----:B------:R0:W3:Y:S01]  /*49170*/  @!P0 LDL.64 R18, [R27] ;  /* 0x000000001b128983 */ /* 0x0000e20000100a00 */
[----:B------:R-:W-:Y:S02]  /*49180*/  @P2 LOP3.LUT R7, R28, R29, RZ, 0xfc, !PT ;  /* 0x0000001d1c072212 */ /* 0x000fe400078efcff */
[-CC-:B----4-:R-:W-:Y:S01]  /*49190*/  @!P2 SHF.R.U64 R7, R12, R17.reuse, R13.reuse ;  /* 0x000000110c07a219 */ /* 0x190fe2000000120d */
[----:B------:R-:W-:Y:S01]  /*491a0*/  VIADD R12, R26, 0x2e6 ;  /* 0x000002e61a0c7836 */ /* 0x000fe20000000000 */
[----:B------:R-:W-:-:S04]  /*491b0*/  @!P2 SHF.R.U32.HI R9, RZ, R17, R13 ;  /* 0x00000011ff09a219 */ /* 0x000fc8000001160d */
[----:B------:R-:W-:-:S04]  /*491c0*/  LOP3.LUT R17, R12, 0x26, RZ, 0xc0, !PT ;  /* 0x000000260c117812 */ /* 0x000fc800078ec0ff */
[----:B------:R-:W-:Y:S02]  /*491d0*/  ISETP.GE.U32.AND P1, PT, R17, 0xc, PT ;  /* 0x0000000c1100780c */ /* 0x000fe40003f26070 */
[----:B------:R-:W-:Y:S02]  /*491e0*/  LEA.HI R13, R12, -R25, RZ, 0x1a ;  /* 0x800000190c0d7211 */ /* 0x000fe400078fd0ff */
[C---:B-----5:R-:W-:Y:S01]  /*491f0*/  @P0 SHF.L.U64.HI R15, R14.reuse, 0x1, R15 ;  /* 0x000000010e0f0819 */ /* 0x060fe2000001020f */
[----:B------:R-:W-:Y:S01]  /*49200*/  @P0 IMAD.SHL.U32 R29, R14, 0x2, RZ ;  /* 0x000000020e1d0824 */ /* 0x000fe200078e00ff */
[----:B------:R-:W-:Y:S01]  /*49210*/  @P0 LOP3.LUT R14, R16, 0x3f, RZ, 0x3c, !PT ;  /* 0x0000003f100e0812 */ /* 0x000fe200078e3cff */
[----:B0-----:R-:W-:-:S03]  /*49220*/  IMAD R27, R13, 0x8, R0 ;  /* 0x000000080d1b7824 */ /* 0x001fc600078e0200 */
[CC--:B------:R-:W-:Y:S02]  /*49230*/  @P0 SHF.L.U64.HI R15, R29.reuse, R14.reuse, R15 ;  /* 0x0000000e1d0f0219 */ /* 0x0c0fe4000001020f */
[----:B------:R-:W-:Y:S01]  /*49240*/  @P0 SHF.L.U32 R14, R29, R14, RZ ;  /* 0x0000000e1d0e0219 */ /* 0x000fe200000006ff */
[----:B------:R-:W4:Y:S01]  /*49250*/  @P1 LDL.64 R12, [R27] ;  /* 0x000000001b0c1983 */ /* 0x000f220000100a00 */
[-CC-:B--2---:R-:W-:Y:S02]  /*49260*/  @P0 SHF.R.U64 R29, R10, R16.reuse, R11.reuse ;  /* 0x000000100a1d0219 */ /* 0x184fe4000000120b */
[----:B------:R-:W-:Y:S02]  /*49270*/  @P0 SHF.R.U32.HI R28, RZ, R16, R11 ;  /* 0x00000010ff1c0219 */ /* 0x000fe4000001160b */
[----:B------:R-:W2:Y:S01]  /*49280*/  @P1 LDL.64 R10, [R27+0x8] ;  /* 0x000008001b0a1983 */ /* 0x000ea20000100a00 */
[----:B------:R-:W-:Y:S02]  /*49290*/  @P0 LOP3.LUT R14, R14, R29, RZ, 0xfc, !PT ;  /* 0x0000001d0e0e0212 */ /* 0x000fe400078efcff */
[----:B------:R-:W-:-:S02]  /*492a0*/  @P0 LOP3.LUT R15, R15, R28, RZ, 0xfc, !PT ;  /* 0x0000001c0f0f0212 */ /* 0x000fc400078efcff */
[-CC-:B---3--:R-:W-:Y:S02]  /*492b0*/  @!P0 SHF.R.U64 R14, R18, R16.reuse, R19.reuse ;  /* 0x00000010120e8219 */ /* 0x188fe40000001213 */
[----:B------:R-:W-:Y:S02]  /*492c0*/  @!P0 SHF.R.U32.HI R15, RZ, R16, R19 ;  /* 0x00000010ff0f8219 */ /* 0x000fe40000011613 */
[----:B------:R-:W-:Y:S01]  /*492d0*/  LOP3.LUT P0, R18, R26, 0x20, RZ, 0xc0, !PT ;  /* 0x000000201a127812 */ /* 0x000fe2000780c0ff */
[----:B------:R-:W-:Y:S02]  /*492e0*/  IMAD.MOV.U32 R19, RZ, RZ, R21 ;  /* 0x000000ffff137224 */ /* 0x000fe400078e0015 */
[----:B------:R-:W-:-:S10]  /*492f0*/  IMAD.MOV.U32 R16, RZ, RZ, R20 ;  /* 0x000000ffff107224 */ /* 0x000fd400078e0014 */
[C---:B-1----:R-:W-:Y:S01]  /*49300*/  @P0 SHF.L.U64.HI R21, R22.reuse, 0x1, R23 ;  /* 0x0000000116150819 */ /* 0x042fe20000010217 */
        /* <DEDUP_REMOVED lines=13> */
[--C-:B----4-:R-:W-:Y:S02]  /*493e0*/  @P1 SHF.R.U64 R11, R12, R17, R13.reuse ;  /* 0x000000110c0b1219 */ /* 0x110fe4000000120d */
[----:B------:R-:W-:Y:S02]  /*493f0*/  ISETP.GE.U32.AND P2, PT, R23, 0xc, PT ;  /* 0x0000000c1700780c */ /* 0x000fe40003f46070 */
[----:B------:R-:W-:Y:S02]  /*49400*/  LEA.HI R29, R10, -R25, RZ, 0x1a ;  /* 0x800000190a1d7211 */ /* 0x000fe400078fd0ff */
[----:B------:R-:W-:Y:S02]  /*49410*/  @P1 LOP3.LUT R28, R28, R11, RZ, 0xfc, !PT ;  /* 0x0000000b1c1c1212 */ /* 0x000fe400078efcff */
[----:B------:R-:W-:Y:S01]  /*49420*/  @P1 SHF.R.U32.HI R13, RZ, R17, R13 ;  /* 0x00000011ff0d1219 */ /* 0x000fe2000001160d */
[----:B------:R-:W2:Y:S01]  /*49430*/  @!P1 LDL.64 R10, [R27] ;  /* 0x000000001b0a9983 */ /* 0x000ea20000100a00 */
[----:B------:R-:W-:-:S02]  /*49440*/  IMAD R29, R29, 0x8, R0 ;  /* 0x000000081d1d7824 */ /* 0x000fc400078e0200 */
[----:B------:R-:W-:-:S03]  /*49450*/  @P1 LOP3.LUT R27, R20, R13, RZ, 0xfc, !PT ;  /* 0x0000000d141b1212 */ /* 0x000fc600078efcff */
[----:B------:R-:W3:Y:S04]  /*49460*/  @P2 LDL.64 R12, [R29+0x8] ;  /* 0x000008001d0c2983 */ /* 0x000ee80000100a00 */
[----:B------:R-:W4:Y:S01]  /*49470*/  @P2 LDL.64 R20, [R29] ;  /* 0x000000001d142983 */ /* 0x000f220000100a00 */
[-CC-:B--2---:R-:W-:Y:S02]  /*49480*/  @!P1 SHF.R.U64 R28, R10, R17.reuse, R11.reuse ;  /* 0x000000110a1c9219 */ /* 0x184fe4000000120b */
[----:B------:R-:W-:Y:S02]  /*49490*/  @!P1 SHF.R.U32.HI R27, RZ, R17, R11 ;  /* 0x00000011ff1b9219 */ /* 0x000fe4000001160b */
[----:B------:R-:W-:-:S04]  /*494a0*/  @P0 SHF.R.U32.HI R11, RZ, R18, R19 ;  /* 0x00000012ff0b0219 */ /* 0x000fc80000011613 */
[----:B------:R-:W-:Y:S02]  /*494b0*/  @P0 LOP3.LUT R19, R22, R11, RZ, 0xfc, !PT ;  /* 0x0000000b16130212 */ /* 0x000fe400078efcff */
[C---:B---3--:R-:W-:Y:S01]  /*494c0*/  @P2 SHF.L.U64.HI R11, R12.reuse, 0x1, R13 ;  /* 0x000000010c0b2819 */ /* 0x048fe2000001020d */
[----:B------:R-:W-:Y:S01]  /*494d0*/  @P2 IMAD.SHL.U32 R13, R12, 0x2, RZ ;  /* 0x000000020c0d2824 */ /* 0x000fe200078e00ff */
[----:B------:R-:W-:-:S04]  /*494e0*/  @P2 LOP3.LUT R10, R23, 0x3f, RZ, 0x3c, !PT ;  /* 0x0000003f170a2812 */ /* 0x000fc800078e3cff */
[CC--:B------:R-:W-:Y:S02]  /*494f0*/  @P2 SHF.L.U64.HI R12, R13.reuse, R10.reuse, R11 ;  /* 0x0000000a0d0c2219 */ /* 0x0c0fe4000001020b */
[----:B------:R-:W-:Y:S01]  /*49500*/  @P2 SHF.L.U32 R18, R13, R10, RZ ;  /* 0x0000000a0d122219 */ /* 0x000fe200000006ff */
[----:B------:R-:W-:Y:S01]  /*49510*/  VIADD R10, R26, 0x424 ;  /* 0x000004241a0a7836 */ /* 0x000fe20000000000 */
[----:B----4-:R-:W-:-:S04]  /*49520*/  @P2 SHF.R.U64 R11, R20, R23, R21 ;  /* 0x00000017140b2219 */ /* 0x010fc80000001215 */
[----:B------:R-:W-:Y:S02]  /*49530*/  LOP3.LUT R17, R10, 0x24, RZ, 0xc0, !PT ;  /* 0x000000240a117812 */ /* 0x000fe400078ec0ff */
[----:B------:R-:W-:Y:S02]  /*49540*/  @P2 LOP3.LUT R18, R18, R11, RZ, 0xfc, !PT ;  /* 0x0000000b12122212 */ /* 0x000fe400078efcff */
[----:B------:R-:W-:Y:S02]  /*49550*/  LEA.HI R13, R10, -R25, RZ, 0x1a ;  /* 0x800000190a0d7211 */ /* 0x000fe400078fd0ff */
[----:B------:R-:W-:Y:S01]  /*49560*/  ISETP.GE.U32.AND P0, PT, R17, 0xc, PT ;  /* 0x0000000c1100780c */ /* 0x000fe20003f06070 */
[----:B------:R-:W2:Y:S01]  /*49570*/  @!P2 LDL.64 R10, [R29] ;  /* 0x000000001d0aa983 */ /* 0x000ea20000100a00 */
[----:B------:R-:W-:Y:S01]  /*49580*/  @P2 SHF.R.U32.HI R21, RZ, R23, R21 ;  /* 0x00000017ff152219 */ /* 0x000fe20000011615 */
[----:B------:R-:W-:-:S03]  /*49590*/  IMAD R22, R13, 0x8, R0 ;  /* 0x000000080d167824 */ /* 0x000fc600078e0200 */
[----:B------:R-:W-:-:S07]  /*495a0*/  @P2 LOP3.LUT R29, R12, R21, RZ, 0xfc, !PT ;  /* 0x000000150c1d2212 */ /* 0x000fce00078efcff */
[----:B------:R-:W3:Y:S04]  /*495b0*/  @P0 LDL.64 R12, [R22+0x8] ;  /* 0x00000800160c0983 */ /* 0x000ee80000100a00 */
[----:B------:R-:W4:Y:S01]  /*495c0*/  @P0 LDL.64 R20, [R22] ;  /* 0x0000000016140983 */ /* 0x000f220000100a00 */
[----:B------:R-:W-:-:S04]  /*495d0*/  IMAD.WIDE.U32 R2, R24, 0x8, R2 ;  /* 0x0000000818027825 */ /* 0x000fc800078e0002 */
[----:B------:R-:W-:Y:S01]  /*495e0*/  VIADD R24, R26, 0x4c3 ;  /* 0x000004c31a187836 */ /* 0x000fe20000000000 */
[-CC-:B--2---:R-:W-:Y:S02]  /*495f0*/  @!P2 SHF.R.U64 R18, R10, R23.reuse, R11.reuse ;  /* 0x000000170a12a219 */ /* 0x184fe4000000120b */
[----:B------:R-:W-:Y:S02]  /*49600*/  @!P2 SHF.R.U32.HI R29, RZ, R23, R11 ;  /* 0x00000017ff1da219 */ /* 0x000fe4000001160b */
[----:B------:R-:W-:Y:S01]  /*49610*/  LOP3.LUT R11, R19, 0x1fffff, RZ, 0xc0, !PT ;  /* 0x001fffff130b7812 */ /* 0x000fe200078ec0ff */
[----:B------:R-:W-:Y:S01]  /*49620*/  IMAD.MOV.U32 R10, RZ, RZ, R16 ;  /* 0x000000ffff0a7224 */ /* 0x000fe200078e0010 */
[----:B------:R-:W-:Y:S01]  /*49630*/  LOP3.LUT R19, R24, 0x23, RZ, 0xc0, !PT ;  /* 0x0000002318137812 */ /* 0x000fe200078ec0ff */
[----:B------:R-:W2:Y:S03]  /*49640*/  @!P0 LDL.64 R22, [R22] ;  /* 0x0000000016168983 */ /* 0x000ea60000100a00 */
[----:B------:R-:W-:Y:S01]  /*49650*/  ISETP.GE.U32.AND P1, PT, R19, 0xc, PT ;  /* 0x0000000c1300780c */ /* 0x000fe20003f26070 */
[----:B------:R0:W-:Y:S01]  /*49660*/  STG.E.64 desc[UR4][R2.64], R10 ;  /* 0x0000000a02007986 */ /* 0x0001e2000c101b04 */
[C---:B---3--:R-:W-:Y:S01]  /*49670*/  @P0 SHF.L.U64.HI R16, R12.reuse, 0x1, R13 ;  /* 0x000000010c100819 */ /* 0x048fe2000001020d */
[----:B------:R-:W-:Y:S01]  /*49680*/  @P0 IMAD.SHL.U32 R13, R12, 0x2, RZ ;  /* 0x000000020c0d0824 */ /* 0x000fe200078e00ff */
[----:B------:R-:W-:-:S02]  /*49690*/  @P0 LOP3.LUT R12, R17, 0x3f, RZ, 0x3c, !PT ;  /* 0x0000003f110c0812 */ /* 0x000fc400078e3cff */
[----:B0-----:R-:W-:-:S05]  /*496a0*/  LEA.HI R11, R24, -R25, RZ, 0x1a ;  /* 0x80000019180b7211 */ /* 0x001fca00078fd0ff */
[----:B------:R-:W-:Y:S01]  /*496b0*/  IMAD R24, R11, 0x8, R0 ;  /* 0x000000080b187824 */ /* 0x000fe200078e0200 */
[CC--:B------:R-:W-:Y:S02]  /*496c0*/  @P0 SHF.L.U64.HI R16, R13.reuse, R12.reuse, R16 ;  /* 0x0000000c0d100219 */ /* 0x0c0fe40000010210 */
[----:B------:R-:W-:Y:S02]  /*496d0*/  @P0 SHF.L.U32 R12, R13, R12, RZ ;  /* 0x0000000c0d0c0219 */ /* 0x000fe400000006ff */
[----:B------:R-:W3:Y:S01]  /*496e0*/  @P1 LDL.64 R10, [R24+0x8] ;  /* 0x00000800180a1983 */ /* 0x000ee20000100a00 */
[-CC-:B----4-:R-:W-:Y:S02]  /*496f0*/  @P0 SHF.R.U64 R13, R20, R17.reuse, R21.reuse ;  /* 0x00000011140d0219 */ /* 0x190fe40000001215 */
[----:B------:R-:W-:Y:S02]  /*49700*/  @P0 SHF.R.U32.HI R20, RZ, R17, R21 ;  /* 0x00000011ff140219 */ /* 0x000fe40000011615 */
[----:B------:R-:W-:-:S02]  /*49710*/  @P0 LOP3.LUT R21, R12, R13, RZ, 0xfc, !PT ;  /* 0x0000000d0c150212 */ /* 0x000fc400078efcff */
[----:B------:R-:W4:Y:S01]  /*49720*/  @P1 LDL.64 R12, [R24] ;  /* 0x00000000180c1983 */ /* 0x000f220000100a00 */
[----:B------:R-:W-:Y:S02]  /*49730*/  @P0 LOP3.LUT R16, R16, R20, RZ, 0xfc, !PT ;  /* 0x0000001410100212 */ /* 0x000fe400078efcff */
[-C--:B--2---:R-:W-:Y:S01]  /*49740*/  @!P0 SHF.R.U64 R21, R22, R17.reuse, R23 ;  /* 0x0000001116158219 */ /* 0x084fe20000001217 */
[----:B------:R-:W-:Y:S01]  /*49750*/  IMAD.MOV.U32 R22, RZ, RZ, R5 ;  /* 0x000000ffff167224 */ /* 0x000fe200078e0005 */
[----:B------:R-:W-:Y:S02]  /*49760*/  @!P0 SHF.R.U32.HI R16, RZ, R17, R23 ;  /* 0x00000011ff108219 */ /* 0x000fe40000011617 */
[----:B------:R-:W-:Y:S01]  /*49770*/  LOP3.LUT R23, R4, 0x1fffff, RZ, 0xc0, !PT ;  /* 0x001fffff04177812 */ /* 0x000fe200078ec0ff */
[----:B------:R-:W-:-:S04]  /*49780*/  VIADD R4, R26, 0x562 ;  /* 0x000005621a047836 */ /* 0x000fc80000000000 */
[----:B------:R0:W-:Y:S02]  /*49790*/  STG.E.64 desc[UR4][R2.64+0x200], R22 ;  /* 0x0002001602007986 */ /* 0x0001e4000c101b04 */
[----:B0-----:R-:W-:Y:S02]  /*497a0*/  LOP3.LUT R22, R4, 0x22, RZ, 0xc0, !PT ;  /* 0x0000002204167812 */ /* 0x001fe400078ec0ff */
[C---:B---3--:R-:W-:Y:S01]  /*497b0*/  @P1 SHF.L.U64.HI R17, R10.reuse, 0x1, R11 ;  /* 0x000000010a111819 */ /* 0x048fe2000001020b */
[----:B------:R-:W-:Y:S01]  /*497c0*/  @P1 IMAD.SHL.U32 R11, R10, 0x2, RZ ;  /* 0x000000020a0b1824 */ /* 0x000fe200078e00ff */
[----:B------:R-:W-:Y:S02]  /*497d0*/  @P1 LOP3.LUT R10, R19, 0x3f, RZ, 0x3c, !PT ;  /* 0x0000003f130a1812 */ /* 0x000fe400078e3cff */
[----:B------:R-:W-:Y:S02]  /*497e0*/  ISETP.GE.U32.AND P0, PT, R22, 0xc, PT ;  /* 0x0000000c1600780c */ /* 0x000fe40003f06070 */
[----:B------:R-:W-:-:S02]  /*497f0*/  @P1 SHF.L.U64.HI R17, R11, R10, R17 ;  /* 0x0000000a0b111219 */ /* 0x000fc40000010211 */
[----:B------:R-:W-:Y:S02]  /*49800*/  @P1 SHF.L.U32 R10, R11, R10, RZ ;  /* 0x0000000a0b0a1219 */ /* 0x000fe400000006ff */
[-CC-:B----4-:R-:W-:Y:S02]  /*49810*/  @P1 SHF.R.U64 R11, R12, R19.reuse, R13.reuse ;  /* 0x000000130c0b1219 */ /* 0x190fe4000000120d */
[----:B------:R-:W-:Y:S02]  /*49820*/  @P1 SHF.R.U32.HI R20, RZ, R19, R13 ;  /* 0x00000013ff141219 */ /* 0x000fe4000001160d */
[----:B------:R-:W-:Y:S02]  /*49830*/  LEA.HI R13, R4, -R25, RZ, 0x1a ;  /* 0x80000019040d7211 */ /* 0x000fe400078fd0ff */
[----:B------:R0:W2:Y:S01]  /*49840*/  @!P1 LDL.64 R4, [R24] ;  /* 0x0000000018049983 */ /* 0x0000a20000100a00 */
[----:B------:R-:W-:Y:S02]  /*49850*/  @P1 LOP3.LUT R23, R10, R11, RZ, 0xfc, !PT ;  /* 0x0000000b0a171212 */ /* 0x000fe400078efcff */
[----:B0-----:R-:W-:-:S05]  /*49860*/  IMAD R24, R13, 0x8, R0 ;  /* 0x000000080d187824 */ /* 0x001fca00078e0200 */
[----:B------:R-:W3:Y:S04]  /*49870*/  @P0 LDL.64 R10, [R24+0x8] ;  /* 0x00000800180a0983 */ /* 0x000ee80000100a00 */
[----:B------:R-:W4:Y:S01]  /*49880*/  @P0 LDL.64 R12, [R24] ;  /* 0x00000000180c0983 */ /* 0x000f220000100a00 */
[----:B------:R-:W-:Y:S02]  /*49890*/  @P1 LOP3.LUT R17, R17, R20, RZ, 0xfc, !PT ;  /* 0x0000001411111212 */ /* 0x000fe400078efcff */
[-CC-:B--2---:R-:W-:Y:S02]  /*498a0*/  @!P1 SHF.R.U64 R23, R4, R19.reuse, R5.reuse ;  /* 0x0000001304179219 */ /* 0x184fe40000001205 */
[----:B------:R-:W-:Y:S01]  /*498b0*/  @!P1 SHF.R.U32.HI R17, RZ, R19, R5 ;  /* 0x00000013ff119219 */ /* 0x000fe20000011605 */
[----:B------:R-:W-:Y:S01]  /*498c0*/  IMAD.MOV.U32 R4, RZ, RZ, R6 ;  /* 0x000000ffff047224 */ /* 0x000fe200078e0006 */
[----:B------:R-:W-:-:S02]  /*498d0*/  LOP3.LUT R5, R8, 0x1fffff, RZ, 0xc0, !PT ;  /* 0x001fffff08057812 */ /* 0x000fc400078ec0ff */
[----:B------:R-:W-:Y:S02]  /*498e0*/  @P0 LOP3.LUT R8, R22, 0x3f, RZ, 0x3c, !PT ;  /* 0x0000003f16080812 */ /* 0x000fe400078e3cff */
[C---:B---3--:R-:W-:Y:S01]  /*498f0*/  @P0 SHF.L.U64.HI R19, R10.reuse, 0x1, R11 ;  /* 0x000000010a130819 */ /* 0x048fe2000001020b */
[----:B------:R-:W-:Y:S02]  /*49900*/  @P0 IMAD.SHL.U32 R11, R10, 0x2, RZ ;  /* 0x000000020a0b0824 */ /* 0x000fe400078e00ff */
[----:B------:R-:W-:Y:S01]  /*49910*/  VIADD R10, R26, 0x601 ;  /* 0x000006011a0a7836 */ /* 0x000fe20000000000 */
[----:B------:R0:W-:Y:S04]  /*49920*/  STG.E.64 desc[UR4][R2.64+0x500], R4 ;  /* 0x0005000402007986 */ /* 0x0001e8000c101b04 */
[----:B------:R-:W-:-:S02]  /*49930*/  LOP3.LUT R6, R10, 0x21, RZ, 0xc0, !PT ;  /* 0x000000210a067812 */ /* 0x000fc400078ec0ff */
[CC--:B------:R-:W-:Y:S02]  /*49940*/  @P0 SHF.L.U64.HI R19, R11.reuse, R8.reuse, R19 ;  /* 0x000000080b130219 */ /* 0x0c0fe40000010213 */
[----:B------:R-:W-:Y:S02]  /*49950*/  @P0 SHF.L.U32 R8, R11, R8, RZ ;  /* 0x000000080b080219 */ /* 0x000fe400000006ff */
[----:B------:R-:W-:Y:S01]  /*49960*/  ISETP.GE.U32.AND P1, PT, R6, 0xc, PT ;  /* 0x0000000c0600780c */ /* 0x000fe20003f26070 */
[----:B0-----:R-:W2:Y:S01]  /*49970*/  @!P0 LDL.64 R4, [R24] ;  /* 0x0000000018048983 */ /* 0x001ea20000100a00 */
[-CC-:B----4-:R-:W-:Y:S02]  /*49980*/  @P0 SHF.R.U64 R11, R12, R22.reuse, R13.reuse ;  /* 0x000000160c0b0219 */ /* 0x190fe4000000120d */
[----:B------:R-:W-:Y:S02]  /*49990*/  @P0 SHF.R.U32.HI R12, RZ, R22, R13 ;  /* 0x00000016ff0c0219 */ /* 0x000fe4000001160d */
[----:B------:R-:W-:-:S05]  /*499a0*/  LEA.HI R13, R10, -R25, RZ, 0x1a ;  /* 0x800000190a0d7211 */ /* 0x000fca00078fd0ff */
[----:B------:R-:W-:Y:S01]  /*499b0*/  IMAD R20, R13, 0x8, R0 ;  /* 0x000000080d147824 */ /* 0x000fe200078e0200 */
[----:B------:R-:W-:-:S04]  /*499c0*/  @P0 LOP3.LUT R19, R19, R12, RZ, 0xfc, !PT ;  /* 0x0000000c13130212 */ /* 0x000fc800078efcff */
[----:B------:R-:W3:Y:S04]  /*499d0*/  @P1 LDL.64 R12, [R20+0x8] ;  /* 0x00000800140c1983 */ /* 0x000ee80000100a00 */
[----:B------:R-:W4:Y:S01]  /*499e0*/  @P1 LDL.64 R30, [R20] ;  /* 0x00000000141e1983 */ /* 0x000f220000100a00 */
[----:B------:R-:W-:-:S03]  /*499f0*/  @P0 LOP3.LUT R8, R8, R11, RZ, 0xfc, !PT ;  /* 0x0000000b08080212 */ /* 0x000fc600078efcff */
[----:B------:R0:W5:Y:S01]  /*49a00*/  @!P1 LDL.64 R10, [R20] ;  /* 0x00000000140a9983 */ /* 0x0001620000100a00 */
[----:B------:R-:W-:-:S05]  /*49a10*/  LOP3.LUT R15, R15, 0x1fffff, RZ, 0xc0, !PT ;  /* 0x001fffff0f0f7812 */ /* 0x000fca00078ec0ff */
[----:B------:R-:W-:Y:S01]  /*49a20*/  STG.E.64 desc[UR4][R2.64+0xb00], R14 ;  /* 0x000b000e02007986 */ /* 0x000fe2000c101b04 */
[-C--:B--2---:R-:W-:Y:S01]  /*49a30*/  @!P0 SHF.R.U64 R8, R4, R22.reuse, R5 ;  /* 0x0000001604088219 */ /* 0x084fe20000001205 */
[----:B------:R-:W-:Y:S02]  /*49a40*/  IMAD.MOV.U32 R4, RZ, RZ, R7 ;  /* 0x000000ffff047224 */ /* 0x000fe400078e0007 */
[----:B------:R-:W-:Y:S01]  /*49a50*/  VIADD R7, R26, 0x35 ;  /* 0x000000351a077836 */ /* 0x000fe20000000000 */
[----:B------:R-:W-:Y:S02]  /*49a60*/  @!P0 SHF.R.U32.HI R19, RZ, R22, R5 ;  /* 0x00000016ff138219 */ /* 0x000fe40000011605 */
[----:B------:R-:W-:Y:S02]  /*49a70*/  LOP3.LUT R5, R9, 0x1fffff, RZ, 0xc0, !PT ;  /* 0x001fffff09057812 */ /* 0x000fe400078ec0ff */
[----:B------:R-:W-:-:S03]  /*49a80*/  LEA.HI R9, R7, -R25, RZ, 0x1a ;  /* 0x8000001907097211 */ /* 0x000fc600078fd0ff */
[----:B------:R1:W-:Y:S02]  /*49a90*/  STG.E.64 desc[UR4][R2.64+0x800], R4 ;  /* 0x0008000402007986 */ /* 0x0003e4000c101b04 */
[----:B0-----:R-:W-:Y:S01]  /*49aa0*/  IMAD R20, R9, 0x8, R0 ;  /* 0x0000000809147824 */ /* 0x001fe200078e0200 */
[----:B---3--:R-:W-:Y:S02]  /*49ab0*/  @P1 SHF.L.U64.HI R9, R12, 0x1, R13 ;  /* 0x000000010c091819 */ /* 0x008fe4000001020d */
[----:B------:R-:W-:Y:S02]  /*49ac0*/  LOP3.LUT R13, R29, 0x1fffff, RZ, 0xc0, !PT ;  /* 0x001fffff1d0d7812 */ /* 0x000fe400078ec0ff */
[----:B------:R-:W-:Y:S02]  /*49ad0*/  @P1 LOP3.LUT R22, R6, 0x3f, RZ, 0x3c, !PT ;  /* 0x0000003f06161812 */ /* 0x000fe400078e3cff */
[----:B-1----:R-:W-:Y:S01]  /*49ae0*/  LOP3.LUT R5, R27, 0x1fffff, RZ, 0xc0, !PT ;  /* 0x001fffff1b057812 */ /* 0x002fe200078ec0ff */
[----:B------:R-:W-:-:S02]  /*49af0*/  IMAD.MOV.U32 R4, RZ, RZ, R28 ;  /* 0x000000ffff047224 */ /* 0x000fc400078e001c */
[----:B------:R-:W-:Y:S02]  /*49b00*/  @P1 IMAD.SHL.U32 R27, R12, 0x2, RZ ;  /* 0x000000020c1b1824 */ /* 0x000fe400078e00ff */
[----:B------:R-:W-:Y:S01]  /*49b10*/  IMAD.MOV.U32 R12, RZ, RZ, R18 ;  /* 0x000000ffff0c7224 */ /* 0x000fe200078e0012 */
[----:B------:R0:W-:Y:S02]  /*49b20*/  STG.E.64 desc[UR4][R2.64+0xe00], R4 ;  /* 0x000e000402007986 */ /* 0x0001e4000c101b04 */
[CC--:B------:R-:W-:Y:S01]  /*49b30*/  @P1 SHF.L.U64.HI R24, R27.reuse, R22.reuse, R9 ;  /* 0x000000161b181219 */ /* 0x0c0fe20000010209 */
[----:B------:R-:W-:Y:S01]  /*49b40*/  VIADD R9, R26, 0x9f ;  /* 0x0000009f1a097836 */ /* 0x000fe20000000000 */
[----:B------:R1:W-:Y:S01]  /*49b50*/  STG.E.64 desc[UR4][R2.64+0x1100], R12 ;  /* 0x0011000c02007986 */ /* 0x0003e2000c101b04 */
[----:B------:R-:W-:-:S03]  /*49b60*/  @P1 SHF.L.U32 R22, R27, R22, RZ ;  /* 0x000000161b161219 */ /* 0x000fc600000006ff */
[----:B0-----:R-:W2:Y:S04]  /*49b70*/  LDL.64 R4, [R20] ;  /* 0x0000000014047983 */ /* 0x001ea80000100a00 */
[----:B-1----:R-:W3:Y:S01]  /*49b80*/  LDL.64 R12, [R20+0x8] ;  /* 0x00000800140c7983 */ /* 0x002ee20000100a00 */
[----:B------:R-:W-:Y:S01]  /*49b90*/  LEA.HI R27, R9, -R25, RZ, 0x1a ;  /* 0x80000019091b7211 */ /* 0x000fe200078fd0ff */
[----:B------:R-:W-:Y:S01]  /*49ba0*/  VIADD R18, R26, 0xd4 ;  /* 0x000000d41a127836 */ /* 0x000fe20000000000 */
[-CC-:B----4-:R-:W-:Y:S02]  /*49bb0*/  @P1 SHF.R.U64 R15, R30, R6.reuse, R31.reuse ;  /* 0x000000061e0f1219 */ /* 0x190fe4000000121f */
[----:B------:R-:W-:Y:S01]  /*49bc0*/  @P1 SHF.R.U32.HI R31, RZ, R6, R31 ;  /* 0x00000006ff1f1219 */ /* 0x000fe2000001161f */
[----:B------:R-:W-:Y:S01]  /*49bd0*/  IMAD R27, R27, 0x8, R0 ;  /* 0x000000081b1b7824 */ /* 0x000fe200078e0200 */
[----:B------:R-:W-:-:S02]  /*49be0*/  @P1 LOP3.LUT R22, R22, R15, RZ, 0xfc, !PT ;  /* 0x0000000f16161212 */ /* 0x000fc400078efcff */
[----:B------:R-:W-:Y:S02]  /*49bf0*/  LEA.HI R15, R18, -R25, RZ, 0x1a ;  /* 0x80000019120f7211 */ /* 0x000fe400078fd0ff */
[----:B------:R-:W-:Y:S01]  /*49c00*/  @P1 LOP3.LUT R24, R24, R31, RZ, 0xfc, !PT ;  /* 0x0000001f18181212 */ /* 0x000fe200078efcff */
[----:B------:R-:W-:Y:S01]  /*49c10*/  IMAD.MOV.U32 R28, RZ, RZ, R21 ;  /* 0x000000ffff1c7224 */ /* 0x000fe200078e0015 */
[-CC-:B-----5:R-:W-:Y:S02]  /*49c20*/  @!P1 SHF.R.U64 R22, R10, R6.reuse, R11.reuse ;  /* 0x000000060a169219 */ /* 0x1a0fe4000000120b */
[----:B------:R-:W-:Y:S01]  /*49c30*/  @!P1 SHF.R.U32.HI R24, RZ, R6, R11 ;  /* 0x00000006ff189219 */ /* 0x000fe2000001160b */
[----:B------:R-:W-:Y:S01]  /*49c40*/  IMAD R30, R15, 0x8, R0 ;  /* 0x000000080f1e7824 */ /* 0x000fe200078e0200 */
[----:B------:R-:W4:Y:S01]  /*49c50*/  LDL.64 R10, [R27] ;  /* 0x000000001b0a7983 */ /* 0x000f220000100a00 */
[----:B------:R-:W-:-:S03]  /*49c60*/  LOP3.LUT R29, R16, 0x1fffff, RZ, 0xc0, !PT ;  /* 0x001fffff101d7812 */ /* 0x000fc600078ec0ff */
[----:B------:R-:W5:Y:S04]  /*49c70*/  LDL.64 R14, [R27+0x8] ;  /* 0x000008001b0e7983 */ /* 0x000f680000100a00 */
[----:B------:R0:W-:Y:S04]  /*49c80*/  STG.E.64 desc[UR4][R2.64+0x1400], R28 ;  /* 0x0014001c02007986 */ /* 0x0001e8000c101b04 */
[----:B------:R-:W5:Y:S04]  /*49c90*/  LDL.64 R20, [R30+0x8] ;  /* 0x000008001e147983 */ /* 0x000f680000100a00 */
[----:B0-----:R-:W5:Y:S01]  /*49ca0*/  LDL.64 R28, [R30] ;  /* 0x000000001e1c7983 */ /* 0x001f620000100a00 */
[----:B------:R-:W-:-:S02]  /*49cb0*/  LOP3.LUT R7, R7, 0x35, RZ, 0xc0, !PT ;  /* 0x0000003507077812 */ /* 0x000fc400078ec0ff */
[----:B------:R-:W-:Y:S01]  /*49cc0*/  LOP3.LUT R9, R9, 0x3f, RZ, 0xc0, !PT ;  /* 0x0000003f09097812 */ /* 0x000fe200078ec0ff */
[----:B------:R-:W-:Y:S01]  /*49cd0*/  IMAD.MOV.U32 R16, RZ, RZ, R23 ;  /* 0x000000ffff107224 */ /* 0x000fe200078e0017 */
[----:B------:R-:W-:Y:S02]  /*49ce0*/  LOP3.LUT R23, R24, 0x1fffff, RZ, 0xc0, !PT ;  /* 0x001fffff18177812 */ /* 0x000fe400078ec0ff */
[----:B------:R-:W-:-:S03]  /*49cf0*/  IADD3 R31, PT, PT, -R9, 0x40, RZ ;  /* 0x00000040091f7810 */ /* 0x000fc60007ffe1ff */
[----:B------:R-:W-:Y:S01]  /*49d00*/  STG.E.64 desc[UR4][R2.64+0x1d00], R22 ;  /* 0x001d001602007986 */ /* 0x000fe2000c101b04 */
[----:B------:R-:W-:-:S05]  /*49d10*/  LOP3.LUT R17, R17, 0x1fffff, RZ, 0xc0, !PT ;  /* 0x001fffff11117812 */ /* 0x000fca00078ec0ff */
[----:B------:R-:W-:Y:S01]  /*49d20*/  STG.E.64 desc[UR4][R2.64+0x1700], R16 ;  /* 0x0017001002007986 */ /* 0x000fe2000c101b04 */
[-CC-:B--2---:R-:W-:Y:S02]  /*49d30*/  SHF.R.U64 R4, R4, R7.reuse, R5.reuse ;  /* 0x0000000704047219 */ /* 0x184fe40000001205 */
[----:B------:R-:W-:Y:S02]  /*49d40*/  SHF.R.U32.HI R6, RZ, R7, R5 ;  /* 0x00000007ff067219 */ /* 0x000fe40000011605 */
[----:B------:R-:W-:-:S04]  /*49d50*/  IADD3 R5, PT, PT, -R7, 0x40, RZ ;  /* 0x0000004007057810 */ /* 0x000fc80007ffe1ff */
[CC--:B---3--:R-:W-:Y:S02]  /*49d60*/  SHF.L.U64.HI R7, R12.reuse, R5.reuse, R13 ;  /* 0x000000050c077219 */ /* 0x0c8fe4000001020d */
[----:B------:R-:W-:Y:S02]  /*49d70*/  SHF.L.U32 R13, R12, R5, RZ ;  /* 0x000000050c0d7219 */ /* 0x000fe400000006ff */
[----:B------:R-:W-:Y:S02]  /*49d80*/  LOP3.LUT R5, R19, 0x1fffff, RZ, 0xc0, !PT ;  /* 0x001fffff13057812 */ /* 0x000fe400078ec0ff */
[----:B------:R-:W-:Y:S01]  /*49d90*/  LOP3.LUT R12, R13, R4, RZ, 0xfc, !PT ;  /* 0x000000040d0c7212 */ /* 0x000fe200078efcff */
[----:B------:R-:W-:Y:S01]  /*49da0*/  IMAD.MOV.U32 R4, RZ, RZ, R8 ;  /* 0x000000ffff047224 */ /* 0x000fe200078e0008 */
[----:B------:R-:W-:-:S04]  /*49db0*/  LOP3.LUT R13, R6, 0x1fffff, R7, 0xf8, !PT ;  /* 0x001fffff060d7812 */ /* 0x000fc800078ef807 */
[----:B------:R0:W-:Y:S01]  /*49dc0*/  STG.E.64 desc[UR4][R2.64+0x1a00], R4 ;  /* 0x001a000402007986 */ /* 0x0001e2000c101b04 */
[-CC-:B----4-:R-:W-:Y:S02]  /*49dd0*/  SHF.R.U64 R6, R10, R9.reuse, R11.reuse ;  /* 0x000000090a067219 */ /* 0x190fe4000000120b */
[----:B------:R-:W-:Y:S02]  /*49de0*/  SHF.R.U32.HI R10, RZ, R9, R11 ;  /* 0x00000009ff0a7219 */ /* 0x000fe4000001160b */
[----:B------:R-:W-:Y:S01]  /*49df0*/  LOP3.LUT R7, R18, 0x34, RZ, 0xc0, !PT ;  /* 0x0000003412077812 */ /* 0x000fe200078ec0ff */
[----:B0-----:R-:W-:-:S05]  /*49e00*/  VIADD R4, R26, 0x13e ;  /* 0x0000013e1a047836 */ /* 0x001fca0000000000 */
[----:B------:R-:W-:Y:S01]  /*49e10*/  LEA.HI R9, R4, -R25, RZ, 0x1a ;  /* 0x8000001904097211 */ /* 0x000fe200078fd0ff */
[----:B------:R-:W-:Y:S01]  /*49e20*/  VIADD R5, R26, 0x173 ;  /* 0x000001731a057836 */ /* 0x000fe20000000000 */
[----:B------:R-:W-:Y:S02]  /*49e30*/  IADD3 R23, PT, PT, -R7, 0x40, RZ ;  /* 0x0000004007177810 */ /* 0x000fe40007ffe1ff */
[-CC-:B-----5:R-:W-:Y:S01]  /*49e40*/  SHF.R.U64 R22, R28, R7.reuse, R29.reuse ;  /* 0x000000071c167219 */ /* 0x1a0fe2000000121d */
[----:B------:R-:W-:Y:S01]  /*49e50*/  IMAD R24, R9, 0x8, R0 ;  /* 0x0000000809187824 */ /* 0x000fe200078e0200 */
[----:B------:R-:W-:Y:S01]  /*49e60*/  SHF.R.U32.HI R28, RZ, R7, R29 ;  /* 0x00000007ff1c7219 */ /* 0x000fe2000001161d */
[----:B------:R-:W-:Y:S01]  /*49e70*/  VIADD R7, R26, 0x1dd ;  /* 0x000001dd1a077836 */ /* 0x000fe20000000000 */
[----:B------:R0:W-:Y:S01]  /*49e80*/  STG.E.64 desc[UR4][R2.64+0x100], R12 ;  /* 0x0001000c02007986 */ /* 0x0001e2000c101b04 */
[----:B------:R-:W-:-:S03]  /*49e90*/  LEA.HI R9, R5, -R25, RZ, 0x1a ;  /* 0x8000001905097211 */ /* 0x000fc600078fd0ff */
[----:B------:R-:W2:Y:S01]  /*49ea0*/  LDL.64 R18, [R24+0x8] ;  /* 0x0000080018127983 */ /* 0x000ea20000100a00 */
[----:B------:R-:W-:Y:S01]  /*49eb0*/  SHF.L.U64.HI R11, R14, R31, R15 ;  /* 0x0000001f0e0b7219 */ /* 0x000fe2000001020f */
[----:B------:R-:W-:Y:S01]  /*49ec0*/  IMAD R29, R9, 0x8, R0 ;  /* 0x00000008091d7824 */ /* 0x000fe200078e0200 */
[----:B------:R-:W-:Y:S01]  /*49ed0*/  SHF.L.U64.HI R21, R20, R23, R21 ;  /* 0x0000001714157219 */ /* 0x000fe20000010215 */
[----:B------:R-:W3:Y:S01]  /*49ee0*/  LDL.64 R16, [R24] ;  /* 0x0000000018107983 */ /* 0x000ee20000100a00 */
[----:B------:R-:W-:Y:S02]  /*49ef0*/  SHF.L.U32 R31, R14, R31, RZ ;  /* 0x0000001f0e1f7219 */ /* 0x000fe400000006ff */
[----:B0-----:R-:W-:Y:S01]  /*49f00*/  LEA.HI R13, R7, -R25, RZ, 0x1a ;  /* 0x80000019070d7211 */ /* 0x001fe200078fd0ff */
[----:B------:R-:W4:Y:S01]  /*49f10*/  LDL.64 R8, [R29] ;  /* 0x000000001d087983 */ /* 0x000f220000100a00 */
[----:B------:R-:W-:-:S03]  /*49f20*/  SHF.L.U32 R23, R20, R23, RZ ;  /* 0x0000001714177219 */ /* 0x000fc600000006ff */
[----:B------:R-:W-:Y:S01]  /*49f30*/  IMAD R20, R13, 0x8, R0 ;  /* 0x000000080d147824 */ /* 0x000fe200078e0200 */
[----:B------:R-:W-:Y:S01]  /*49f40*/  LOP3.LUT R30, R31, R6, RZ, 0xfc, !PT ;  /* 0x000000061f1e7212 */ /* 0x000fe200078efcff */
[----:B------:R0:W5:Y:S01]  /*49f50*/  LDL.64 R14, [R29+0x8] ;  /* 0x000008001d0e7983 */ /* 0x0001620000100a00 */
[----:B------:R-:W-:-:S03]  /*49f60*/  LOP3.LUT R31, R10, 0x1fffff, R11, 0xf8, !PT ;  /* 0x001fffff0a1f7812 */ /* 0x000fc600078ef80b */
[----:B------:R-:W5:Y:S04]  /*49f70*/  LDL.64 R10, [R20] ;  /* 0x00000000140a7983 */ /* 0x000f680000100a00 */
[----:B------:R1:W5:Y:S01]  /*49f80*/  LDL.64 R12, [R20+0x8] ;  /* 0x00000800140c7983 */ /* 0x0003620000100a00 */
[----:B------:R-:W-:Y:S02]  /*49f90*/  LOP3.LUT R22, R23, R22, RZ, 0xfc, !PT ;  /* 0x0000001617167212 */ /* 0x000fe400078efcff */
[----:B------:R-:W-:Y:S02]  /*49fa0*/  LOP3.LUT R23, R28, 0x1fffff, R21, 0xf8, !PT ;  /* 0x001fffff1c177812 */ /* 0x000fe400078ef815 */
[----:B------:R-:W-:Y:S01]  /*49fb0*/  LOP3.LUT R21, R4, 0x3e, RZ, 0xc0, !PT ;  /* 0x0000003e04157812 */ /* 0x000fe200078ec0ff */
[----:B------:R-:W-:-:S03]  /*49fc0*/  VIADD R6, R26, 0x212 ;  /* 0x000002121a067836 */ /* 0x000fc60000000000 */
[----:B------:R-:W-:Y:S02]  /*49fd0*/  IADD3 R27, PT, PT, -R21, 0x40, RZ ;  /* 0x00000040151b7810 */ /* 0x000fe40007ffe1ff */
[----:B0-----:R-:W-:Y:S01]  /*49fe0*/  LOP3.LUT R29, R5, 0x33, RZ, 0xc0, !PT ;  /* 0x00000033051d7812 */ /* 0x001fe200078ec0ff */
[----:B------:R0:W-:Y:S01]  /*49ff0*/  STG.E.64 desc[UR4][R2.64+0x400], R22 ;  /* 0x0004001602007986 */ /* 0x0001e2000c101b04 */
[----:B------:R-:W-:Y:S01]  /*4a000*/  VIADD R4, R26, 0x27c ;  /* 0x0000027c1a047836 */ /* 0x000fe20000000000 */
[----:B0-----:R-:W-:Y:S02]  /*4a010*/  LOP3.LUT R23, R7, 0x3d, RZ, 0xc0, !PT ;  /* 0x0000003d07177812 */ /* 0x001fe400078ec0ff */
[CC--:B--2---:R-:W-:Y:S02]  /*4a020*/  SHF.L.U64.HI R5, R18.reuse, R27.reuse, R19 ;  /* 0x0000001b12057219 */ /* 0x0c4fe40000010213 */
[----:B------:R-:W-:Y:S02]  /*4a030*/  SHF.L.U32 R18, R18, R27, RZ ;  /* 0x0000001b12127219 */ /* 0x000fe400000006ff */
[----:B------:R-:W-:-:S02]  /*4a040*/  LEA.HI R27, R6, -R25, RZ, 0x1a ;  /* 0x80000019061b7211 */ /* 0x000fc400078fd0ff */
[----:B------:R-:W-:Y:S02]  /*4a050*/  IADD3 R19, PT, PT, -R29, 0x40, RZ ;  /* 0x000000401d137810 */ /* 0x000fe40007ffe1ff */
[-CC-:B---3--:R-:W-:Y:S01]  /*4a060*/  SHF.R.U64 R16, R16, R21.reuse, R17.reuse ;  /* 0x0000001510107219 */ /* 0x188fe20000001211 */
[----:B------:R-:W-:Y:S01]  /*4a070*/  IMAD R27, R27, 0x8, R0 ;  /* 0x000000081b1b7824 */ /* 0x000fe200078e0200 */
[----:B------:R-:W-:Y:S02]  /*4a080*/  SHF.R.U32.HI R17, RZ, R21, R17 ;  /* 0x00000015ff117219 */ /* 0x000fe40000011611 */
[----:B----4-:R-:W-:Y:S02]  /*4a090*/  SHF.R.U64 R21, R8, R29, R9 ;  /* 0x0000001d08157219 */ /* 0x010fe40000001209 */
[CC--:B-----5:R-:W-:Y:S02]  /*4a0a0*/  SHF.L.U64.HI R7, R14.reuse, R19.reuse, R15 ;  /* 0x000000130e077219 */ /* 0x0e0fe4000001020f */
[----:B-1----:R-:W-:-:S02]  /*4a0b0*/  SHF.L.U32 R20, R14, R19, RZ ;  /* 0x000000130e147219 */ /* 0x002fc400000006ff */
[-CC-:B------:R-:W-:Y:S02]  /*4a0c0*/  SHF.R.U64 R8, R10, R23.reuse, R11.reuse ;  /* 0x000000170a087219 */ /* 0x180fe4000000120b */
[----:B------:R-:W-:Y:S02]  /*4a0d0*/  SHF.R.U32.HI R22, RZ, R23, R11 ;  /* 0x00000017ff167219 */ /* 0x000fe4000001160b */
[----:B------:R-:W-:Y:S01]  /*4a0e0*/  LEA.HI R19, R4, -R25, RZ, 0x1a ;  /* 0x8000001904137211 */ /* 0x000fe200078fd0ff */
[----:B------:R-:W2:Y:S01]  /*4a0f0*/  LDL.64 R10, [R27] ;  /* 0x000000001b0a7983 */ /* 0x000ea20000100a00 */
[----:B------:R-:W-:-:S03]  /*4a100*/  IADD3 R15, PT, PT, -R23, 0x40, RZ ;  /* 0x00000040170f7810 */ /* 0x000fc60007ffe1ff */
[----:B------:R-:W-:Y:S01]  /*4a110*/  IMAD R28, R19, 0x8, R0 ;  /* 0x00000008131c7824 */ /* 0x000fe200078e0200 */
[CC--:B------:R-:W-:Y:S02]  /*4a120*/  SHF.L.U64.HI R23, R12.reuse, R15.reuse, R13 ;  /* 0x0000000f0c177219 */ /* 0x0c0fe4000001020d */
[----:B------:R-:W-:Y:S02]  /*4a130*/  SHF.L.U32 R24, R12, R15, RZ ;  /* 0x0000000f0c187219 */ /* 0x000fe400000006ff */
[----:B------:R-:W3:Y:S01]  /*4a140*/  LDL.64 R14, [R28] ;  /* 0x000000001c0e7983 */ /* 0x000ee20000100a00 */
[----:B------:R-:W-:-:S03]  /*4a150*/  LOP3.LUT R16, R18, R16, RZ, 0xfc, !PT ;  /* 0x0000001012107212 */ /* 0x000fc600078efcff */
[----:B------:R0:W4:Y:S04]  /*4a160*/  LDL.64 R12, [R27+0x8] ;  /* 0x000008001b0c7983 */ /* 0x0001280000100a00 */
[----:B------:R-:W5:Y:S01]  /*4a170*/  LDL.64 R18, [R28+0x8] ;  /* 0x000008001c127983 */ /* 0x000f620000100a00 */
[----:B------:R-:W-:Y:S02]  /*4a180*/  SHF.R.U32.HI R9, RZ, R29, R9 ;  /* 0x0000001dff097219 */ /* 0x000fe40000011609 */
[----:B------:R-:W-:Y:S01]  /*4a190*/  LOP3.LUT R17, R17, 0x1fffff, R5, 0xf8, !PT ;  /* 0x001fffff11117812 */ /* 0x000fe200078ef805 */
[----:B------:R-:W-:Y:S01]  /*4a1a0*/  VIADD R5, R26, 0x2b1 ;  /* 0x000002b11a057836 */ /* 0x000fe20000000000 */
[----:B------:R-:W-:Y:S02]  /*4a1b0*/  LOP3.LUT R20, R20, R21, RZ, 0xfc, !PT ;  /* 0x0000001514147212 */ /* 0x000fe400078efcff */
[----:B------:R-:W-:-:S02]  /*4a1c0*/  LOP3.LUT R21, R9, 0x1fffff, R7, 0xf8, !PT ;  /* 0x001fffff09157812 */ /* 0x000fc400078ef807 */
[----:B------:R-:W-:Y:S02]  /*4a1d0*/  LOP3.LUT R7, R6, 0x32, RZ, 0xc0, !PT ;  /* 0x0000003206077812 */ /* 0x000fe400078ec0ff */
[----:B------:R-:W-:Y:S02]  /*4a1e0*/  LOP3.LUT R9, R22, 0x1fffff, R23, 0xf8, !PT ;  /* 0x001fffff16097812 */ /* 0x000fe400078ef817 */
[----:B0-----:R-:W-:Y:S01]  /*4a1f0*/  LEA.HI R27, R5, -R25, RZ, 0x1a ;  /* 0x80000019051b7211 */ /* 0x001fe200078fd0ff */
[----:B------:R0:W-:Y:S01]  /*4a200*/  STG.E.64 desc[UR4][R2.64+0x300], R30 ;  /* 0x0003001e02007986 */ /* 0x0001e2000c101b04 */
[----:B------:R-:W-:-:S03]  /*4a210*/  LOP3.LUT R8, R24, R8, RZ, 0xfc, !PT ;  /* 0x0000000818087212 */ /* 0x000fc600078efcff */
[----:B------:R-:W-:Y:S01]  /*4a220*/  STG.E.64 desc[UR4][R2.64+0x700], R20 ;  /* 0x0007001402007986 */ /* 0x000fe2000c101b04 */
[----:B------:R-:W-:-:S03]  /*4a230*/  IADD3 R23, PT, PT, -R7, 0x40, RZ ;  /* 0x0000004007177810 */ /* 0x000fc60007ffe1ff */
[----:B------:R1:W-:Y:S01]  /*4a240*/  STG.E.64 desc[UR4][R2.64+0x600], R16 ;  /* 0x0006001002007986 */ /* 0x0003e2000c101b04 */
[----:B0-----:R-:W-:-:S03]  /*4a250*/  IMAD R30, R27, 0x8, R0 ;  /* 0x000000081b1e7824 */ /* 0x001fc600078e0200 */
[----:B------:R0:W-:Y:S04]  /*4a260*/  STG.E.64 desc[UR4][R2.64+0x900], R8 ;  /* 0x0009000802007986 */ /* 0x0001e8000c101b04 */
[----:B------:R-:W5:Y:S04]  /*4a270*/  LDL.64 R28, [R30+0x8] ;  /* 0x000008001e1c7983 */ /* 0x000f680000100a00 */
[----:B-1----:R-:W5:Y:S01]  /*4a280*/  LDL.64 R16, [R30] ;  /* 0x000000001e107983 */ /* 0x002f620000100a00 */
[-CC-:B--2---:R-:W-:Y:S02]  /*4a290*/  SHF.R.U64 R22, R10, R7.reuse, R11.reuse ;  /* 0x000000070a167219 */ /* 0x184fe4000000120b */
[----:B------:R-:W-:-:S02]  /*4a2a0*/  SHF.R.U32.HI R6, RZ, R7, R11 ;  /* 0x00000007ff067219 */ /* 0x000fc4000001160b */
        /* <DEDUP_REMOVED lines=10> */
[----:B0-----:R-:W-:Y:S02]  /*4a350*/  LEA.HI R9, R14, -R25, RZ, 0x1a ;  /* 0x800000190e097211 */ /* 0x001fe400078fd0ff */
        /* <DEDUP_REMOVED lines=9> */
[----:B------:R-:W-:Y:S02]  /*4a3f0*/  LOP3.LUT R5, R5, 0x31, RZ, 0xc0, !PT ;  /* 0x0000003105057812 */ /* 0x000fe400078ec0ff */
[----:B------:R-:W-:Y:S02]  /*4a400*/  LOP3.LUT R20, R23, R20, RZ, 0xfc, !PT ;  /* 0x0000001417147212 */ /* 0x000fe400078efcff */
[----:B------:R-:W-:Y:S02]  /*4a410*/  LOP3.LUT R21, R15, 0x1fffff, R21, 0xf8, !PT ;  /* 0x001fffff0f157812 */ /* 0x000fe400078ef815 */
[----:B------:R-:W-:Y:S01]  /*4a420*/  IADD3 R15, PT, PT, -R5, 0x40, RZ ;  /* 0x00000040050f7810 */ /* 0x000fe20007ffe1ff */
[----:B------:R-:W-:Y:S01]  /*4a430*/  STG.E.64 desc[UR4][R2.64+0xa00], R18 ;  /* 0x000a001202007986 */ /* 0x000fe2000c101b04 */
[-CC-:B------:R-:W-:Y:S02]  /*4a440*/  SHF.R.U64 R16, R16, R5.reuse, R17.reuse ;  /* 0x0000000510107219 */ /* 0x180fe40000001211 */
[----:B------:R-:W-:-:S02]  /*4a450*/  SHF.R.U32.HI R23, RZ, R5, R17 ;  /* 0x00000005ff177219 */ /* 0x000fc40000011611 */
[----:B------:R-:W-:Y:S01]  /*4a460*/  LOP3.LUT R5, R4, 0x3b, RZ, 0xc0, !PT ;  /* 0x0000003b04057812 */ /* 0x000fe200078ec0ff */
[----:B------:R-:W-:Y:S01]  /*4a470*/  VIADD R4, R26, 0x3ba ;  /* 0x000003ba1a047836 */ /* 0x000fe20000000000 */
[----:B------:R-:W-:Y:S01]  /*4a480*/  SHF.L.U64.HI R17, R28, R15, R29 ;  /* 0x0000000f1c117219 */ /* 0x000fe2000001021d */
[----:B------:R0:W-:Y:S03]  /*4a490*/  STG.E.64 desc[UR4][R2.64+0xc00], R20 ;  /* 0x000c001402007986 */ /* 0x0001e6000c101b04 */
[----:B------:R-:W-:Y:S02]  /*4a4a0*/  LEA.HI R29, R4, -R25, RZ, 0x1a ;  /* 0x80000019041d7211 */ /* 0x000fe400078fd0ff */
[----:B------:R-:W-:Y:S02]  /*4a4b0*/  SHF.L.U32 R28, R28, R15, RZ ;  /* 0x0000000f1c1c7219 */ /* 0x000fe400000006ff */
[----:B------:R-:W-:Y:S01]  /*4a4c0*/  LOP3.LUT R15, R14, 0x30, RZ, 0xc0, !PT ;  /* 0x000000300e0f7812 */ /* 0x000fe200078ec0ff */
[----:B------:R-:W-:Y:S01]  /*4a4d0*/  IMAD R29, R29, 0x8, R0 ;  /* 0x000000081d1d7824 */ /* 0x000fe200078e0200 */
[----:B0-----:R-:W-:-:S02]  /*4a4e0*/  IADD3 R21, PT, PT, -R5, 0x40, RZ ;  /* 0x0000004005157810 */ /* 0x001fc40007ffe1ff */
[-CC-:B--2---:R-:W-:Y:S02]  /*4a4f0*/  SHF.R.U64 R19, R10, R5.reuse, R11.reuse ;  /* 0x000000050a137219 */ /* 0x184fe4000000120b */
[----:B------:R-:W-:Y:S01]  /*4a500*/  SHF.R.U32.HI R10, RZ, R5, R11 ;  /* 0x00000005ff0a7219 */ /* 0x000fe2000001160b */
[----:B------:R-:W-:Y:S01]  /*4a510*/  VIADD R5, R26, 0x3ef ;  /* 0x000003ef1a057836 */ /* 0x000fe20000000000 */
[CC--:B---3--:R-:W-:Y:S02]  /*4a520*/  SHF.L.U64.HI R11, R12.reuse, R21.reuse, R13 ;  /* 0x000000150c0b7219 */ /* 0x0c8fe4000001020d */
[----:B------:R-:W-:Y:S02]  /*4a530*/  SHF.L.U32 R18, R12, R21, RZ ;  /* 0x000000150c127219 */ /* 0x000fe400000006ff */
[----:B------:R-:W-:Y:S01]  /*4a540*/  LEA.HI R27, R5, -R25, RZ, 0x1a ;  /* 0x80000019051b7211 */ /* 0x000fe200078fd0ff */
[----:B------:R-:W2:Y:S01]  /*4a550*/  LDL.64 R12, [R29] ;  /* 0x000000001d0c7983 */ /* 0x000ea20000100a00 */
[----:B----4-:R-:W-:-:S02]  /*4a560*/  SHF.R.U64 R20, R8, R15, R9 ;  /* 0x0000000f08147219 */ /* 0x010fc40000001209 */
        /* <DEDUP_REMOVED lines=13> */
[----:B------:R-:W-:Y:S02]  /*4a640*/  LOP3.LUT R17, R23, 0x1fffff, R17, 0xf8, !PT ;  /* 0x001fffff17117812 */ /* 0x000fe400078ef811 */
[----:B------:R-:W-:Y:S02]  /*4a650*/  LOP3.LUT R23, R5, 0x2f, RZ, 0xc0, !PT ;  /* 0x0000002f05177812 */ /* 0x000fe400078ec0ff */
[----:B0-----:R-:W-:-:S02]  /*4a660*/  LEA.HI R27, R4, -R25, RZ, 0x1a ;  /* 0x80000019041b7211 */ /* 0x001fc400078fd0ff */
[----:B------:R-:W-:Y:S01]  /*4a670*/  LOP3.LUT R21, R21, 0x1fffff, R22, 0xf8, !PT ;  /* 0x001fffff15157812 */ /* 0x000fe200078ef816 */
[----:B------:R-:W-:Y:S01]  /*4a680*/  VIADD R5, R26, 0x4f8 ;  /* 0x000004f81a057836 */ /* 0x000fe20000000000 */
[----:B------:R-:W-:Y:S01]  /*4a690*/  LOP3.LUT R16, R28, R16, RZ, 0xfc, !PT ;  /* 0x000000101c107212 */ /* 0x000fe200078efcff */
[----:B------:R-:W-:Y:S01]  /*4a6a0*/  IMAD R28, R27, 0x8, R0 ;  /* 0x000000081b1c7824 */ /* 0x000fe200078e0200 */
[----:B------:R-:W-:Y:S02]  /*4a6b0*/  LOP3.LUT R20, R24, R20, RZ, 0xfc, !PT ;  /* 0x0000001418147212 */ /* 0x000fe400078efcff */
        /* <DEDUP_REMOVED lines=134> */
.L_x_70:
        /* <DEDUP_REMOVED lines=20> */
[----:B-----5:R3:W-:Y:S04]  /*4b060*/  STL.64 [R8+0x38], R14 ;  /* 0x0000380e08007387 */ /* 0x0207e80000100a00 */
[----:B0-----:R-:W4:Y:S04]  /*4b070*/  LDG.E.64.CONSTANT R12, desc[UR4][R20.64+0x68] ;  /* 0x00006804140c7981 */ /* 0x001f28000c1e9b00 */
[----:B-1----:R-:W5:Y:S04]  /*4b080*/  LDG.E.64.CONSTANT R16, desc[UR4][R20.64+0x70] ;  /* 0x0000700414107981 */ /* 0x002f68000c1e9b00 */
[----:B--2---:R-:W2:Y:S04]  /*4b090*/  LDG.E.64.CONSTANT R4, desc[UR4][R20.64+0x78] ;  /* 0x0000780414047981 */ /* 0x004ea8000c1e9b00 */
[----:B---3--:R-:W3:Y:S04]  /*4b0a0*/  LDG.E.64.CONSTANT R14, desc[UR4][R20.64+0x80] ;  /* 0x00008004140e7981 */ /* 0x008ee8000c1e9b00 */
[----:B------:R0:W-:Y:S04]  /*4b0b0*/  STL.64 [R8+0x48], R22 ;  /* 0x0000481608007387 */ /* 0x0001e80000100a00 */
[----:B------:R-:W-:Y:S04]  /*4b0c0*/  STL.64 [R8+0x40], R18 ;  /* 0x0000401208007387 */ /* 0x000fe80000100a00 */
[----:B0-----:R-:W3:Y:S04]  /*4b0d0*/  LDG.E.64.CONSTANT R22, desc[UR4][R20.64+0x88] ;  /* 0x0000880414167981 */ /* 0x001ee8000c1e9b00 */
[----:B------:R0:W-:Y:S04]  /*4b0e0*/  STL.64 [R8+0x50], R24 ;  /* 0x0000501808007387 */ /* 0x0001e80000100a00 */
[----:B------:R1:W-:Y:S04]  /*4b0f0*/  STL.64 [R8+0x58], R6 ;  /* 0x0000580608007387 */ /* 0x0003e80000100a00 */
[----:B------:R1:W-:Y:S04]  /*4b100*/  STL.64 [R8+0x60], R10 ;  /* 0x0000600a08007387 */ /* 0x0003e80000100a00 */
[----:B0-----:R-:W3:Y:S04]  /*4b110*/  LDG.E.64.CONSTANT R24, desc[UR4][R20.64+0x90] ;  /* 0x0000900414187981 */ /* 0x001ee8000c1e9b00 */
[----:B-1----:R-:W3:Y:S04]  /*4b120*/  LDG.E.64.CONSTANT R6, desc[UR4][R20.64+0xa0] ;  /* 0x0000a00414067981 */ /* 0x002ee8000c1e9b00 */
[----:B------:R-:W3:Y:S04]  /*4b130*/  LDG.E.64.CONSTANT R10, desc[UR4][R20.64+0xa8] ;  /* 0x0000a804140a7981 */ /* 0x000ee8000c1e9b00 */
[----:B------:R-:W3:Y:S04]  /*4b140*/  LDG.E.64.CONSTANT R18, desc[UR4][R20.64+0xc8] ;  /* 0x0000c80414127981 */ /* 0x000ee8000c1e9b00 */
[----:B----4-:R0:W-:Y:S04]  /*4b150*/  STL.64 [R8+0x68], R12 ;  /* 0x0000680c08007387 */ /* 0x0101e80000100a00 */
[----:B-----5:R-:W-:Y:S04]  /*4b160*/  STL.64 [R8+0x70], R16 ;  /* 0x0000701008007387 */ /* 0x020fe80000100a00 */
[----:B--2---:R1:W-:Y:S04]  /*4b170*/  STL.64 [R8+0x78], R4 ;  /* 0x0000780408007387 */ /* 0x0043e80000100a00 */
[----:B---3--:R2:W-:Y:S04]  /*4b180*/  STL.64 [R8+0x80], R14 ;  /* 0x0000800e08007387 */ /* 0x0085e80000100a00 */
[----:B0-----:R-:W3:Y:S04]  /*4b190*/  LDG.E.64.CONSTANT R12, desc[UR4][R20.64+0xb0] ;  /* 0x0000b004140c7981 */ /* 0x001ee8000c1e9b00 */
[----:B-1----:R-:W4:Y:S04]  /*4b1a0*/  LDG.E.64.CONSTANT R4, desc[UR4][R20.64+0x98] ;  /* 0x0000980414047981 */ /* 0x002f28000c1e9b00 */
[----:B--2---:R-:W2:Y:S04]  /*4b1b0*/  LDG.E.64.CONSTANT R14, desc[UR4][R20.64+0xb8] ;  /* 0x0000b804140e7981 */ /* 0x004ea8000c1e9b00 */
[----:B------:R-:W5:Y:S04]  /*4b1c0*/  LDG.E.64.CONSTANT R16, desc[UR4][R20.64+0xc0] ;  /* 0x0000c00414107981 */ /* 0x000f68000c1e9b00 */
[----:B------:R-:W5:Y:S01]  /*4b1d0*/  LDG.E.64.CONSTANT R20, desc[UR4][R20.64+0xd0] ;  /* 0x0000d00414147981 */ /* 0x000f62000c1e9b00 */
[----:B------:R-:W-:-:S03]  /*4b1e0*/  IMAD R0, R27, 0x680, RZ ;  /* 0x000006801b007824 */ /* 0x000fc600078e02ff */
[----:B------:R0:W-:Y:S04]  /*4b1f0*/  STL.64 [R8+0x28], R28 ;  /* 0x0000281c08007387 */ /* 0x0001e80000100a00 */
[----:B------:R1:W-:Y:S01]  /*4b200*/  STL.64 [R8+0x88], R22 ;  /* 0x0000881608007387 */ /* 0x0003e20000100a00 */
[----:B0-----:R-:W-:-:S05]  /*4b210*/  LEA.HI R29, R0, -R9, RZ, 0x1a ;  /* 0x80000009001d7211 */ /* 0x001fca00078fd0ff */
[----:B-1----:R-:W-:-:S04]  /*4b220*/  IMAD R22, R29, 0x8, R8 ;  /* 0x000000081d167824 */ /* 0x002fc800078e0208 */
[----:B------:R-:W-:Y:S01]  /*4b230*/  IMAD R28, R29, 0x8, R22 ;  /* 0x000000081d1c7824 */ /* 0x000fe200078e0216 */
[----:B------:R-:W-:Y:S04]  /*4b240*/  STL.64 [R8+0x10], R30 ;  /* 0x0000101e08007387 */ /* 0x000fe80000100a00 */
[----:B------:R-:W-:Y:S04]  /*4b250*/  STL.64 [R8+0x18], R32 ;  /* 0x0000182008007387 */ /* 0x000fe80000100a00 */
[----:B------:R-:W-:Y:S04]  /*4b260*/  STL.64 [R8+0x20], R34 ;  /* 0x0000202208007387 */ /* 0x000fe80000100a00 */
[----:B------:R-:W-:Y:S04]  /*4b270*/  STL.64 [R8+0x90], R24 ;  /* 0x0000901808007387 */ /* 0x000fe80000100a00 */
[----:B------:R0:W-:Y:S04]  /*4b280*/  STL.64 [R8+0xa0], R6 ;  /* 0x0000a00608007387 */ /* 0x0001e80000100a00 */
[----:B------:R-:W-:Y:S04]  /*4b290*/  STL.64 [R8+0xa8], R10 ;  /* 0x0000a80a08007387 */ /* 0x000fe80000100a00 */
[----:B------:R-:W-:Y:S04]  /*4b2a0*/  STL.64 [R8+0xc8], R18 ;  /* 0x0000c81208007387 */ /* 0x000fe80000100a00 */
[----:B---3--:R-:W-:Y:S04]  /*4b2b0*/  STL.64 [R8+0xb0], R12 ;  /* 0x0000b00c08007387 */ /* 0x008fe80000100a00 */
[----:B----4-:R1:W-:Y:S04]  /*4b2c0*/  STL.64 [R8+0x98], R4 ;  /* 0x0000980408007387 */ /* 0x0103e80000100a00 */
[----:B--2---:R-:W-:Y:S04]  /*4b2d0*/  STL.64 [R8+0xb8], R14 ;  /* 0x0000b80e08007387 */ /* 0x004fe80000100a00 */
[----:B-----5:R-:W-:Y:S04]  /*4b2e0*/  STL.64 [R8+0xc0], R16 ;  /* 0x0000c01008007387 */ /* 0x020fe80000100a00 */
[----:B------:R2:W-:Y:S04]  /*4b2f0*/  STL.64 [R8+0xd0], R20 ;  /* 0x0000d01408007387 */ /* 0x0005e80000100a00 */
[----:B------:R-:W3:Y:S04]  /*4b300*/  LDL R29, [R28+0x4] ;  /* 0x000004001c1d7983 */ /* 0x000ee80000100800 */
[----:B0-----:R-:W3:Y:S01]  /*4b310*/  LDL.64 R6, [R28+0x8] ;  /* 0x000008001c067983 */ /* 0x001ee20000100a00 */
[----:B-1----:R-:W-:-:S05]  /*4b320*/  VIADD R4, R0, 0x40 ;  /* 0x0000004000047836 */ /* 0x002fca0000000000 */
[----:B------:R-:W-:Y:S01]  /*4b330*/  LEA.HI R5, R4, -R9, RZ, 0x1a ;  /* 0x8000000904057211 */ /* 0x000fe200078fd0ff */
[C---:B------:R-:W-:Y:S02]  /*4b340*/  VIADD R4, R0.reuse, 0x9c ;  /* 0x0000009c00047836 */ /* 0x040fe40000000000 */
[----:B------:R-:W-:-:S03]  /*4b350*/  VIADD R10, R0, 0xd0 ;  /* 0x000000d0000a7836 */ /* 0x000fc60000000000 */
[-C--:B------:R-:W-:Y:S02]  /*4b360*/  LEA.HI R11, R4, -R9.reuse, RZ, 0x1a ;  /* 0x80000009040b7211 */ /* 0x080fe400078fd0ff */
[----:B------:R-:W-:-:S03]  /*4b370*/  LEA.HI R13, R10, -R9, RZ, 0x1a ;  /* 0x800000090a0d7211 */ /* 0x000fc600078fd0ff */
[--C-:B------:R-:W-:Y:S02]  /*4b380*/  IMAD R11, R11, 0x8, R22.reuse ;  /* 0x000000080b0b7824 */ /* 0x100fe400078e0216 */
[--C-:B------:R-:W-:Y:S02]  /*4b390*/  IMAD R5, R5, 0x8, R22.reuse ;  /* 0x0000000805057824 */ /* 0x100fe400078e0216 */
[----:B------:R-:W-:Y:S01]  /*4b3a0*/  IMAD R4, R13, 0x8, R22 ;  /* 0x000000080d047824 */ /* 0x000fe200078e0216 */
[----:B--2---:R-:W2:Y:S01]  /*4b3b0*/  LDL R8, [R11+0x8] ;  /* 0x000008000b087983 */ /* 0x004ea20000100800 */
[----:B------:R-:W-:-:S03]  /*4b3c0*/  VIADD R10, R0, 0x104 ;  /* 0x00000104000a7836 */ /* 0x000fc60000000000 */
[----:B------:R-:W2:Y:S04]  /*4b3d0*/  LDL.64 R24, [R11] ;  /* 0x000000000b187983 */ /* 0x000ea80000100a00 */
[----:B------:R-:W4:Y:S04]  /*4b3e0*/  LDL R26, [R5+0x4] ;  /* 0x00000400051a7983 */ /* 0x000f280000100800 */
[----:B------:R0:W5:Y:S04]  /*4b3f0*/  LDL.64 R14, [R5+0x8] ;  /* 0x00000800050e7983 */ /* 0x0001680000100a00 */
[----:B------:R-:W4:Y:S04]  /*4b400*/  LDL R23, [R4+0x8] ;  /* 0x0000080004177983 */ /* 0x000f280000100800 */
[----:B------:R-:W4:Y:S01]  /*4b410*/  LDL.64 R18, [R4] ;  /* 0x0000000004127983 */ /* 0x000f220000100a00 */
[----:B0-----:R-:W-:Y:S01]  /*4b420*/  LEA.HI R5, R10, -R9, RZ, 0x1a ;  /* 0x800000090a057211 */ /* 0x001fe200078fd0ff */
[----:B------:R-:W-:-:S05]  /*4b430*/  VIADD R10, R0, 0x138 ;  /* 0x00000138000a7836 */ /* 0x000fca0000000000 */
[-C--:B------:R-:W-:Y:S01]  /*4b440*/  LEA.HI R13, R10, -R9.reuse, RZ, 0x1a ;  /* 0x800000090a0d7211 */ /* 0x080fe200078fd0ff */
[--C-:B------:R-:W-:Y:S02]  /*4b450*/  IMAD R5, R5, 0x8, R22.reuse ;  /* 0x0000000805057824 */ /* 0x100fe400078e0216 */
[----:B------:R-:W-:Y:S02]  /*4b460*/  VIADD R10, R0, 0x16c ;  /* 0x0000016c000a7836 */ /* 0x000fe40000000000 */
[--C-:B------:R-:W-:Y:S01]  /*4b470*/  IMAD R28, R13, 0x8, R22.reuse ;  /* 0x000000080d1c7824 */ /* 0x100fe200078e0216 */
[----:B------:R0:W4:Y:S02]  /*4b480*/  LDL.64 R20, [R5] ;  /* 0x0000000005147983 */ /* 0x0001240000100a00 */
[----:B------:R-:W-:Y:S02]  /*4b490*/  LEA.HI R11, R10, -R9, RZ, 0x1a ;  /* 0x800000090a0b7211 */ /* 0x000fe400078fd0ff */
[----:B------:R-:W4:Y:S04]  /*4b4a0*/  LDL.64 R12, [R28+0x8] ;  /* 0x000008001c0c7983 */ /* 0x000f280000100a00 */
[----:B------:R1:W4:Y:S01]  /*4b4b0*/  LDL R16, [R28+0x4] ;  /* 0x000004001c107983 */ /* 0x0003220000100800 */
[----:B------:R-:W-:-:S05]  /*4b4c0*/  IMAD R30, R11, 0x8, R22 ;  /* 0x000000080b1e7824 */ /* 0x000fca00078e0216 */
[----:B------:R-:W4:Y:S04]  /*4b4d0*/  LDL R17, [R30+0x4] ;  /* 0x000004001e117983 */ /* 0x000f280000100800 */
[----:B------:R2:W4:Y:S01]  /*4b4e0*/  LDL.64 R10, [R30+0x8] ;  /* 0x000008001e0a7983 */ /* 0x0005220000100a00 */
[----:B------:R-:W-:Y:S02]  /*4b4f0*/  VIADD R32, R0, 0x1d4 ;  /* 0x000001d400207836 */ /* 0x000fe40000000000 */
[----:B0-----:R-:W-:Y:S01]  /*4b500*/  IMAD.WIDE.U32 R4, R27, 0x8, R2 ;  /* 0x000000081b047825 */ /* 0x001fe200078e0002 */
[----:B---3--:R-:W-:Y:S02]  /*4b510*/  SHF.L.W.U32.HI R2, R29, 0xc, R6 ;  /* 0x0000000c1d027819 */ /* 0x008fe40000010e06 */
[----:B------:R-:W-:-:S02]  /*4b520*/  SHF.L.W.U32.HI R6, R6, 0xc, R7 ;  /* 0x0000000c06067819 */ /* 0x000fc40000010e07 */
[----:B------:R-:W-:Y:S02]  /*4b530*/  LEA.HI R7, R32, -R9, RZ, 0x1a ;  /* 0x8000000920077211 */ /* 0x000fe400078fd0ff */
[----:B------:R-:W-:-:S03]  /*4b540*/  LOP3.LUT R3, R6, 0xfffff, RZ, 0xc0, !PT ;  /* 0x000fffff06037812 */ /* 0x000fc600078ec0ff */
[----:B-1----:R-:W-:Y:S02]  /*4b550*/  IMAD R28, R7, 0x8, R22 ;  /* 0x00000008071c7824 */ /* 0x002fe400078e0216 */
[----:B------:R0:W-:Y:S04]  /*4b560*/  STG.E.64 desc[UR4][R4.64+0x100], R2 ;  /* 0x0001000204007986 */ /* 0x0001e8000c101b04 */
[----:B------:R-:W3:Y:S04]  /*4b570*/  LDL.64 R6, [R28] ;  /* 0x000000001c067983 */ /* 0x000ee80000100a00 */
[----:B0-----:R0:W3:Y:S01]  /*4b580*/  LDL R3, [R28+0x8] ;  /* 0x000008001c037983 */ /* 0x0010e20000100800 */
[----:B------:R-:W-:Y:S01]  /*4b590*/  VIADD R32, R0, 0x208 ;  /* 0x0000020800207836 */ /* 0x000fe20000000000 */
[----:B--2---:R-:W-:-:S04]  /*4b5a0*/  SHF.L.W.U32.HI R8, R25, 0x4, R8 ;  /* 0x0000000419087819 */ /* 0x004fc80000010e08 */
[----:B------:R-:W-:Y:S01]  /*4b5b0*/  LEA.HI R27, R32, -R9, RZ, 0x1a ;  /* 0x80000009201b7211 */ /* 0x000fe200078fd0ff */
[----:B------:R-:W-:Y:S01]  /*4b5c0*/  VIADD R2, R0, 0x23c ;  /* 0x0000023c00027836 */ /* 0x000fe20000000000 */
[----:B------:R-:W-:Y:S02]  /*4b5d0*/  SHF.L.W.U32.HI R24, R24, 0x4, R25 ;  /* 0x0000000418187819 */ /* 0x000fe40000010e19 */
[----:B------:R-:W-:Y:S01]  /*4b5e0*/  LOP3.LUT R25, R8, 0xfffff, RZ, 0xc0, !PT ;  /* 0x000fffff08197812 */ /* 0x000fe200078ec0ff */
[----:B------:R-:W-:Y:S01]  /*4b5f0*/  IMAD R30, R27, 0x8, R22 ;  /* 0x000000081b1e7824 */ /* 0x000fe200078e0216 */
[----:B-----5:R-:W-:Y:S01]  /*4b600*/  SHF.L.W.U32.HI R27, R14, 0x18, R15 ;  /* 0x000000180e1b7819 */ /* 0x020fe20000010e0f */
[----:B------:R-:W-:Y:S01]  /*4b610*/  VIADD R8, R0, 0x270 ;  /* 0x0000027000087836 */ /* 0x000fe20000000000 */
[----:B----4-:R-:W-:Y:S02]  /*4b620*/  SHF.L.W.U32.HI R26, R26, 0x18, R14 ;  /* 0x000000181a1a7819 */ /* 0x010fe40000010e0e */
[----:B------:R-:W-:Y:S01]  /*4b630*/  SHF.L.W.U32.HI R23, R19, 0x10, R23 ;  /* 0x0000001013177819 */ /* 0x000fe20000010e17 */
[----:B------:R1:W2:Y:S01]  /*4b640*/  LDL.64 R14, [R30] ;  /* 0x000000001e0e7983 */ /* 0x0002a20000100a00 */
[----:B------:R-:W-:-:S02]  /*4b650*/  LOP3.LUT R27, R27, 0xfffff, RZ, 0xc0, !PT ;  /* 0x000fffff1b1b7812 */ /* 0x000fc400078ec0ff */
[----:B0-----:R-:W-:Y:S02]  /*4b660*/  SHF.L.W.U32.HI R28, R18, 0x10, R19 ;  /* 0x00000010121c7819 */ /* 0x001fe40000010e13 */
[----:B------:R-:W-:Y:S02]  /*4b670*/  LOP3.LUT R29, R23, 0xfffff, RZ, 0xc0, !PT ;  /* 0x000fffff171d7812 */ /* 0x000fe400078ec0ff */
[-C--:B------:R-:W-:Y:S02]  /*4b680*/  LEA.HI R19, R2, -R9.reuse, RZ, 0x1a ;  /* 0x8000000902137211 */ /* 0x080fe400078fd0ff */
[----:B------:R-:W-:Y:S01]  /*4b690*/  LEA.HI R23, R8, -R9, RZ, 0x1a ;  /* 0x8000000908177211 */ /* 0x000fe200078fd0ff */
[----:B------:R0:W-:Y:S01]  /*4b6a0*/  STG.E.64 desc[UR4][R4.64+0x200], R26 ;  /* 0x0002001a04007986 */ /* 0x0001e2000c101b04 */
[----:B-1----:R-:W-:Y:S01]  /*4b6b0*/  VIADD R30, R0, 0x2a4 ;  /* 0x000002a4001e7836 */ /* 0x002fe20000000000 */
[----:B------:R-:W-:Y:S02]  /*4b6c0*/  SHF.R.U32.HI R31, RZ, 0x4, R21 ;  /* 0x00000004ff1f7819 */ /* 0x000fe40000011615 */
[----:B------:R1:W-:Y:S01]  /*4b6d0*/  STG.E.64 desc[UR4][R4.64+0x300], R24 ;  /* 0x0003001804007986 */ /* 0x0003e2000c101b04 */
[----:B------:R-:W-:Y:S01]  /*4b6e0*/  SHF.L.W.U32.HI R13, R12, 0x8, R13 ;  /* 0x000000080c0d7819 */ /* 0x000fe20000010e0d */
[----:B0-----:R-:W-:-:S02]  /*4b6f0*/  IMAD R26, R19, 0x8, R22 ;  /* 0x00000008131a7824 */ /* 0x001fc400078e0216 */
[----:B------:R-:W-:Y:S01]  /*4b700*/  IMAD R27, R23, 0x8, R22 ;  /* 0x00000008171b7824 */ /* 0x000fe200078e0216 */
[----:B-1----:R-:W-:Y:S02]  /*4b710*/  SHF.R.U64 R24, R20, 0x4, R21 ;  /* 0x0000000414187819 */ /* 0x002fe40000001215 */
[----:B------:R-:W4:Y:S01]  /*4b720*/  LDL R2, [R26+0x4] ;  /* 0x000004001a027983 */ /* 0x000f220000100800 */
[----:B------:R-:W-:-:S03]  /*4b730*/  LEA.HI R23, R30, -R9, RZ, 0x1a ;  /* 0x800000091e177211 */ /* 0x000fc600078fd0ff */
[----:B------:R0:W4:Y:S04]  /*4b740*/  LDL.64 R18, [R26+0x8] ;  /* 0x000008001a127983 */ /* 0x0001280000100a00 */
[----:B------:R-:W5:Y:S04]  /*4b750*/  LDL R8, [R27+0x4] ;  /* 0x000004001b087983 */ /* 0x000f680000100800 */
[----:B------:R1:W5:Y:S01]  /*4b760*/  LDL.64 R20, [R27+0x8] ;  /* 0x000008001b147983 */ /* 0x0003620000100a00 */
[----:B------:R-:W-:Y:S01]  /*4b770*/  SHF.L.W.U32.HI R12, R16, 0x8, R12 ;  /* 0x00000008100c7819 */ /* 0x000fe20000010e0c */
[C---:B------:R-:W-:Y:S01]  /*4b780*/  VIADD R16, R0.reuse, 0x2d8 ;  /* 0x000002d800107836 */ /* 0x040fe20000000000 */
[----:B------:R-:W-:Y:S01]  /*4b790*/  LOP3.LUT R25, R31, 0xfffff, RZ, 0xc0, !PT ;  /* 0x000fffff1f197812 */ /* 0x000fe200078ec0ff */
[----:B------:R1:W-:Y:S01]  /*4b7a0*/  STG.E.64 desc[UR4][R4.64+0x400], R28 ;  /* 0x0004001c04007986 */ /* 0x0003e2000c101b04 */
[----:B------:R-:W-:Y:S01]  /*4b7b0*/  LOP3.LUT R13, R13, 0xfffff, RZ, 0xc0, !PT ;  /* 0x000fffff0d0d7812 */ /* 0x000fe200078ec0ff */
[----:B0-----:R-:W-:-:S02]  /*4b7c0*/  VIADD R26, R0, 0x30c ;  /* 0x0000030c001a7836 */ /* 0x001fc40000000000 */
[----:B------:R-:W-:Y:S01]  /*4b7d0*/  STG.E.64 desc[UR4][R4.64+0x500], R24 ;  /* 0x0005001804007986 */ /* 0x000fe2000c101b04 */
[----:B-1----:R-:W-:-:S03]  /*4b7e0*/  LEA.HI R27, R16, -R9, RZ, 0x1a ;  /* 0x80000009101b7211 */ /* 0x002fc600078fd0ff */
[----:B------:R0:W-:Y:S01]  /*4b7f0*/  STG.E.64 desc[UR4][R4.64+0x600], R12 ;  /* 0x0006000c04007986 */ /* 0x0001e2000c101b04 */
[----:B------:R-:W-:-:S05]  /*4b800*/  IMAD R28, R23, 0x8, R22 ;  /* 0x00000008171c7824 */ /* 0x000fca00078e0216 */
[----:B------:R-:W5:Y:S01]  /*4b810*/  LDL R23, [R28+0x4] ;  /* 0x000004001c177983 */ /* 0x000f620000100800 */
[----:B0-----:R-:W-:-:S03]  /*4b820*/  SHF.L.W.U32.HI R12, R17, 0x14, R10 ;  /* 0x00000014110c7819 */ /* 0x001fc60000010e0a */
[----:B------:R0:W5:Y:S01]  /*4b830*/  LDL.64 R24, [R28+0x8] ;  /* 0x000008001c187983 */ /* 0x0001620000100a00 */
[----:B------:R-:W-:Y:S01]  /*4b840*/  SHF.L.W.U32.HI R10, R10, 0x14, R11 ;  /* 0x000000140a0a7819 */ /* 0x000fe20000010e0b */
[--C-:B------:R-:W-:Y:S01]  /*4b850*/  IMAD R29, R27, 0x8, R22.reuse ;  /* 0x000000081b1d7824 */ /* 0x100fe200078e0216 */
[----:B------:R-:W-:Y:S02]  /*4b860*/  LEA.HI R27, R26, -R9, RZ, 0x1a ;  /* 0x800000091a1b7211 */ /* 0x000fe400078fd0ff */
[----:B------:R-:W-:Y:S01]  /*4b870*/  LOP3.LUT R13, R10, 0xfffff, RZ, 0xc0, !PT ;  /* 0x000fffff0a0d7812 */ /* 0x000fe200078ec0ff */
[----:B------:R-:W-:Y:S01]  /*4b880*/  VIADD R10, R0, 0x374 ;  /* 0x00000374000a7836 */ /* 0x000fe20000000000 */
[----:B------:R-:W5:Y:S01]  /*4b890*/  LDL R11, [R29+0x8] ;  /* 0x000008001d0b7983 */ /* 0x000f620000100800 */
[----:B0-----:R-:W-:-:S03]  /*4b8a0*/  IMAD R28, R27, 0x8, R22 ;  /* 0x000000081b1c7824 */ /* 0x001fc600078e0216 */
[----:B------:R0:W5:Y:S01]  /*4b8b0*/  LDL.64 R16, [R29] ;  /* 0x000000001d107983 */ /* 0x0001620000100a00 */
[----:B------:R-:W-:-:S05]  /*4b8c0*/  LEA.HI R27, R10, -R9, RZ, 0x1a ;  /* 0x800000090a1b7211 */ /* 0x000fca00078fd0ff */
[----:B------:R-:W-:Y:S01]  /*4b8d0*/  IMAD R30, R27, 0x8, R22 ;  /* 0x000000081b1e7824 */ /* 0x000fe200078e0216 */
[----:B------:R1:W-:Y:S04]  /*4b8e0*/  STG.E.64 desc[UR4][R4.64+0x700], R12 ;  /* 0x0007000c04007986 */ /* 0x0003e8000c101b04 */
[----:B-1----:R-:W5:Y:S01]  /*4b8f0*/  LDL.64 R12, [R28] ;  /* 0x000000001c0c7983 */ /* 0x002f620000100a00 */
[----:B---3--:R-:W-:Y:S02]  /*4b900*/  SHF.L.W.U32.HI R26, R6, 0xc, R7 ;  /* 0x0000000c061a7819 */ /* 0x008fe40000010e07 */
[----:B------:R-:W-:Y:S02]  /*4b910*/  SHF.L.W.U32.HI R10, R7, 0xc, R3 ;  /* 0x0000000c070a7819 */ /* 0x000fe40000010e03 */
[----:B------:R-:W3:Y:S04]  /*4b920*/  LDL R3, [R30+0x4] ;  /* 0x000004001e037983 */ /* 0x000ee80000100800 */
[----:B------:R1:W3:Y:S01]  /*4b930*/  LDL.64 R6, [R30+0x8] ;  /* 0x000008001e067983 */ /* 0x0002e20000100a00 */
[----:B------:R-:W-:-:S05]  /*4b940*/  LOP3.LUT R27, R10, 0xfffff, RZ, 0xc0, !PT ;  /* 0x000fffff0a1b7812 */ /* 0x000fca00078ec0ff */
[----:B------:R4:W-:Y:S01]  /*4b950*/  STG.E.64 desc[UR4][R4.64+0x900], R26 ;  /* 0x0009001a04007986 */ /* 0x0009e2000c101b04 */
[----:B------:R-:W-:Y:S01]  /*4b960*/  VIADD R10, R0, 0x3a8 ;  /* 0x000003a8000a7836 */ /* 0x000fe20000000000 */
[--C-:B--2---:R-:W-:Y:S02]  /*4b970*/  SHF.R.U64 R14, R14, 0x8, R15.reuse ;  /* 0x000000080e0e7819 */ /* 0x104fe4000000120f */
[----:B------:R-:W-:Y:S02]  /*4b980*/  SHF.R.U32.HI R15, RZ, 0x8, R15 ;  /* 0x00000008ff0f7819 */ /* 0x000fe4000001160f */
[----:B0-----:R-:W-:Y:S02]  /*4b990*/  LEA.HI R29, R10, -R9, RZ, 0x1a ;  /* 0x800000090a1d7211 */ /* 0x001fe400078fd0ff */
[----:B------:R-:W-:-:S03]  /*4b9a0*/  LOP3.LUT R15, R15, 0xfffff, RZ, 0xc0, !PT ;  /* 0x000fffff0f0f7812 */ /* 0x000fc600078ec0ff */
[----:B------:R-:W-:Y:S01]  /*4b9b0*/  IMAD R29, R29, 0x8, R22 ;  /* 0x000000081d1d7824 */ /* 0x000fe200078e0216 */
[----:B----4-:R-:W-:Y:S02]  /*4b9c0*/  SHF.L.W.U32.HI R26, R2, 0x4, R18 ;  /* 0x00000004021a7819 */ /* 0x010fe40000010e12 */
[----:B------:R-:W-:Y:S01]  /*4b9d0*/  SHF.L.W.U32.HI R19, R18, 0x4, R19 ;  /* 0x0000000412137819 */ /* 0x000fe20000010e13 */
[----:B------:R0:W-:Y:S04]  /*4b9e0*/  STG.E.64 desc[UR4][R4.64+0xa00], R14 ;  /* 0x000a000e04007986 */ /* 0x0001e8000c101b04 */
[----:B------:R-:W2:Y:S01]  /*4b9f0*/  LDL R10, [R29+0x4] ;  /* 0x000004001d0a7983 */ /* 0x000ea20000100800 */
[----:B-----5:R-:W-:Y:S02]  /*4ba00*/  SHF.L.W.U32.HI R18, R8, 0x10, R20 ;  /* 0x0000001008127819 */ /* 0x020fe40000010e14 */
[----:B------:R-:W-:-:S02]  /*4ba10*/  SHF.L.W.U32.HI R20, R20, 0x10, R21 ;  /* 0x0000001014147819 */ /* 0x000fc40000010e15 */
[----:B------:R-:W-:Y:S02]  /*4ba20*/  LOP3.LUT R27, R19, 0xfffff, RZ, 0xc0, !PT ;  /* 0x000fffff131b7812 */ /* 0x000fe400078ec0ff */
[----:B------:R-:W-:Y:S01]  /*4ba30*/  LOP3.LUT R19, R20, 0xfffff, RZ, 0xc0, !PT ;  /* 0x000fffff14137812 */ /* 0x000fe200078ec0ff */
[----:B------:R-:W-:Y:S01]  /*4ba40*/  VIADD R2, R0, 0x3dc ;  /* 0x000003dc00027836 */ /* 0x000fe20000000000 */
[----:B0-----:R-:W4:Y:S04]  /*4ba50*/  LDL.64 R14, [R29+0x8] ;  /* 0x000008001d0e7983 */ /* 0x001f280000100a00 */
[----:B------:R0:W-:Y:S01]  /*4ba60*/  STG.E.64 desc[UR4][R4.64+0xc00], R18 ;  /* 0x000c001204007986 */ /* 0x0001e2000c101b04 */
[----:B------:R-:W-:Y:S01]  /*4ba70*/  LEA.HI R21, R2, -R9, RZ, 0x1a ;  /* 0x8000000902157211 */ /* 0x000fe200078fd0ff */
[----:B------:R-:W-:-:S02]  /*4ba80*/  VIADD R8, R0, 0x410 ;  /* 0x0000041000087836 */ /* 0x000fc40000000000 */
[----:B------:R5:W-:Y:S01]  /*4ba90*/  STG.E.64 desc[UR4][R4.64+0xb00], R26 ;  /* 0x000b001a04007986 */ /* 0x000be2000c101b04 */
[----:B------:R-:W-:Y:S01]  /*4baa0*/  VIADD R20, R0, 0x444 ;  /* 0x0000044400147836 */ /* 0x000fe20000000000 */
[----:B0-----:R-:W-:Y:S02]  /*4bab0*/  SHF.L.W.U32.HI R18, R23, 0x1c, R24 ;  /* 0x0000001c17127819 */ /* 0x001fe40000010e18 */
[----:B------:R-:W-:Y:S01]  /*4bac0*/  SHF.L.W.U32.HI R24, R24, 0x1c, R25 ;  /* 0x0000001c18187819 */ /* 0x000fe20000010e19 */
[----:B-----5:R-:W-:-:S03]  /*4bad0*/  VIADD R26, R0, 0x478 ;  /* 0x00000478001a7836 */ /* 0x020fc60000000000 */
[----:B------:R-:W-:Y:S01]  /*4bae0*/  LOP3.LUT R19, R24, 0xfffff, RZ, 0xc0, !PT ;  /* 0x000fffff18137812 */ /* 0x000fe200078ec0ff */
[----:B-1----:R-:W-:Y:S01]  /*4baf0*/  IMAD R30, R21, 0x8, R22 ;  /* 0x00000008151e7824 */ /* 0x002fe200078e0216 */
[----:B------:R-:W-:-:S03]  /*4bb00*/  LEA.HI R21, R8, -R9, RZ, 0x1a ;  /* 0x8000000908157211 */ /* 0x000fc600078fd0ff */
[----:B------:R0:W-:Y:S01]  /*4bb10*/  STG.E.64 desc[UR4][R4.64+0xd00], R18 ;  /* 0x000d001204007986 */ /* 0x0001e2000c101b04 */
[----:B------:R-:W-:Y:S02]  /*4bb20*/  SHF.L.W.U32.HI R11, R17, 0x8, R11 ;  /* 0x00000008110b7819 */ /* 0x000fe40000010e0b */
[-C--:B------:R-:W-:Y:S02]  /*4bb30*/  LEA.HI R25, R20, -R9.reuse, RZ, 0x1a ;  /* 0x8000000914197211 */ /* 0x080fe400078fd0ff */
[----:B------:R-:W-:Y:S01]  /*4bb40*/  LEA.HI R27, R26, -R9, RZ, 0x1a ;  /* 0x800000091a1b7211 */ /* 0x000fe200078fd0ff */
[----:B------:R-:W-:Y:S01]  /*4bb50*/  IMAD R23, R21, 0x8, R22 ;  /* 0x0000000815177824 */ /* 0x000fe200078e0216 */
[----:B------:R-:W-:Y:S01]  /*4bb60*/  SHF.L.W.U32.HI R16, R16, 0x8, R17 ;  /* 0x0000000810107819 */ /* 0x000fe20000010e11 */
[----:B------:R-:W5:Y:S01]  /*4bb70*/  LDL R2, [R30+0x8] ;  /* 0x000008001e027983 */ /* 0x000f620000100800 */
[----:B------:R-:W-:-:S03]  /*4bb80*/  LOP3.LUT R17, R11, 0xfffff, RZ, 0xc0, !PT ;  /* 0x000fffff0b117812 */ /* 0x000fc600078ec0ff */
[----:B------:R1:W5:Y:S01]  /*4bb90*/  LDL.64 R28, [R30] ;  /* 0x000000001e1c7983 */ /* 0x0003620000100a00 */
[----:B0-----:R-:W-:Y:S02]  /*4bba0*/  VIADD R18, R0, 0x4ac ;  /* 0x000004ac00127836 */ /* 0x001fe40000000000 */
[--C-:B------:R-:W-:Y:S01]  /*4bbb0*/  IMAD R20, R25, 0x8, R22.reuse ;  /* 0x0000000819147824 */ /* 0x100fe200078e0216 */
[----:B------:R-:W5:Y:S01]  /*4bbc0*/  LDL R8, [R23+0x8] ;  /* 0x0000080017087983 */ /* 0x000f620000100800 */
[--C-:B------:R-:W-:Y:S01]  /*4bbd0*/  IMAD R27, R27, 0x8, R22.reuse ;  /* 0x000000081b1b7824 */ /* 0x100fe200078e0216 */
[----:B------:R-:W-:Y:S01]  /*4bbe0*/  LEA.HI R11, R18, -R9, RZ, 0x1a ;  /* 0x80000009120b7211 */ /* 0x000fe200078fd0ff */
[----:B-1----:R-:W-:Y:S01]  /*4bbf0*/  VIADD R30, R0, 0x514 ;  /* 0x00000514001e7836 */ /* 0x002fe20000000000 */
[----:B------:R0:W5:Y:S04]  /*4bc00*/  LDL.64 R24, [R23] ;  /* 0x0000000017187983 */ /* 0x0001680000100a00 */
[----:B------:R1:W-:Y:S01]  /*4bc10*/  STG.E.64 desc[UR4][R4.64+0xe00], R16 ;  /* 0x000e001004007986 */ /* 0x0003e2000c101b04 */
[----:B0-----:R-:W-:-:S03]  /*4bc20*/  IMAD R23, R11, 0x8, R22 ;  /* 0x000000080b177824 */ /* 0x001fc600078e0216 */
[----:B------:R-:W5:Y:S01]  /*4bc30*/  LDL R26, [R27+0x4] ;  /* 0x000004001b1a7983 */ /* 0x000f620000100800 */
[----:B------:R-:W-:-:S03]  /*4bc40*/  LEA.HI R11, R30, -R9, RZ, 0x1a ;  /* 0x800000091e0b7211 */ /* 0x000fc600078fd0ff */
[----:B------:R-:W5:Y:S01]  /*4bc50*/  LDL.64 R20, [R20] ;  /* 0x0000000014147983 */ /* 0x000f620000100a00 */
[--C-:B-1----:R-:W-:Y:S02]  /*4bc60*/  SHF.R.U64 R16, R12, 0xc, R13.reuse ;  /* 0x0000000c0c107819 */ /* 0x102fe4000000120d */
[----:B------:R-:W-:Y:S02]  /*4bc70*/  SHF.R.U32.HI R17, RZ, 0xc, R13 ;  /* 0x0000000cff117819 */ /* 0x000fe4000001160d */
[----:B------:R0:W5:Y:S02]  /*4bc80*/  LDL.64 R12, [R27+0x8] ;  /* 0x000008001b0c7983 */ /* 0x0001640000100a00 */
[----:B0-----:R-:W-:Y:S02]  /*4bc90*/  IMAD R27, R11, 0x8, R22 ;  /* 0x000000080b1b7824 */ /* 0x001fe400078e0216 */
[----:B------:R0:W-:Y:S04]  /*4bca0*/  STG.E.64 desc[UR4][R4.64+0xf00], R16 ;  /* 0x000f001004007986 */ /* 0x0001e8000c101b04 */
[----:B0-----:R-:W5:Y:S01]  /*4bcb0*/  LDL R17, [R23+0x4] ;  /* 0x0000040017117983 */ /* 0x001f620000100800 */
[----:B---3--:R-:W-:-:S02]  /*4bcc0*/  SHF.L.W.U32.HI R18, R3, 0xc, R6 ;  /* 0x0000000c03127819 */ /* 0x008fc40000010e06 */
[----:B------:R-:W-:Y:S02]  /*4bcd0*/  SHF.L.W.U32.HI R3, R6, 0xc, R7 ;  /* 0x0000000c06037819 */ /* 0x000fe40000010e07 */
[----:B------:R0:W3:Y:S02]  /*4bce0*/  LDL.64 R6, [R23+0x8] ;  /* 0x0000080017067983 */ /* 0x0000e40000100a00 */
[----:B------:R-:W-:Y:S02]  /*4bcf0*/  LOP3.LUT R19, R3, 0xfffff, RZ, 0xc0, !PT ;  /* 0x000fffff03137812 */ /* 0x000fe400078ec0ff */
[----:B------:R-:W3:Y:S04]  /*4bd00*/  LDL R3, [R27+0x8] ;  /* 0x000008001b037983 */ /* 0x000ee80000100800 */
[----:B------:R1:W-:Y:S04]  /*4bd10*/  STG.E.64 desc[UR4][R4.64+0x1100], R18 ;  /* 0x0011001204007986 */ /* 0x0003e8000c101b04 */
[----:B-1----:R-:W3:Y:S01]  /*4bd20*/  LDL.64 R18, [R27] ;  /* 0x000000001b127983 */ /* 0x002ee20000100a00 */
[----:B------:R-:W-:-:S05]  /*4bd30*/  VIADD R16, R0, 0x548 ;  /* 0x0000054800107836 */ /* 0x000fca0000000000 */
[----:B------:R-:W-:-:S05]  /*4bd40*/  LEA.HI R11, R16, -R9, RZ, 0x1a ;  /* 0x80000009100b7211 */ /* 0x000fca00078fd0ff */
[----:B------:R-:W-:Y:S02]  /*4bd50*/  IMAD R16, R11, 0x8, R22 ;  /* 0x000000080b107824 */ /* 0x000fe400078e0216 */
[C---:B------:R-:W-:Y:S02]  /*4bd60*/  VIADD R34, R0.reuse, 0x57c ;  /* 0x0000057c00227836 */ /* 0x040fe40000000000 */
[C---:B------:R-:W-:Y:S02]  /*4bd70*/  VIADD R32, R0.reuse, 0x5b0 ;  /* 0x000005b000207836 */ /* 0x040fe40000000000 */
[----:B------:R-:W-:Y:S01]  /*4bd80*/  VIADD R30, R0, 0x5e4 ;  /* 0x000005e4001e7836 */ /* 0x000fe20000000000 */
[----:B0-----:R-:W-:Y:S02]  /*4bd90*/  LEA.HI R23, R34, -R9, RZ, 0x1a ;  /* 0x8000000922177211 */ /* 0x001fe400078fd0ff */
[----:B----4-:R-:W-:Y:S02]  /*4bda0*/  SHF.L.W.U32.HI R11, R14, 0x18, R15 ;  /* 0x000000180e0b7819 */ /* 0x010fe40000010e0f */
[----:B--2---:R-:W-:-:S02]  /*4bdb0*/  SHF.L.W.U32.HI R10, R10, 0x18, R14 ;  /* 0x000000180a0a7819 */ /* 0x004fc40000010e0e */
[----:B------:R-:W-:Y:S01]  /*4bdc0*/  LOP3.LUT R11, R11, 0xfffff, RZ, 0xc0, !PT ;  /* 0x000fffff0b0b7812 */ /* 0x000fe200078ec0ff */
[----:B------:R0:W2:Y:S04]  /*4bdd0*/  LDL.64 R14, [R16] ;  /* 0x00000000100e7983 */ /* 0x0000a80000100a00 */
[----:B------:R1:W-:Y:S01]  /*4bde0*/  STG.E.64 desc[UR4][R4.64+0x1200], R10 ;  /* 0x0012000a04007986 */ /* 0x0003e2000c101b04 */
[----:B0-----:R-:W-:-:S05]  /*4bdf0*/  VIADD R16, R0, 0x1a0 ;  /* 0x000001a000107836 */ /* 0x001fca0000000000 */
[-C--:B------:R-:W-:Y:S02]  /*4be00*/  LEA.HI R16, R16, -R9.reuse, RZ, 0x1a ;  /* 0x8000000910107211 */ /* 0x080fe400078fd0ff */
[----:B-----5:R-:W-:Y:S02]  /*4be10*/  SHF.L.W.U32.HI R2, R29, 0x4, R2 ;  /* 0x000000041d027819 */ /* 0x020fe40000010e02 */
[----:B------:R-:W-:Y:S02]  /*4be20*/  SHF.L.W.U32.HI R28, R28, 0x4, R29 ;  /* 0x000000041c1c7819 */ /* 0x000fe40000010e1d */
[----:B------:R-:W-:Y:S01]  /*4be30*/  LOP3.LUT R29, R2, 0xfffff, RZ, 0xc0, !PT ;  /* 0x000fffff021d7812 */ /* 0x000fe200078ec0ff */
[----:B------:R-:W-:Y:S01]  /*4be40*/  VIADD R2, R0, 0x618 ;  /* 0x0000061800027836 */ /* 0x000fe20000000000 */
[----:B-1----:R-:W-:Y:S02]  /*4be50*/  SHF.L.W.U32.HI R11, R25, 0x10, R8 ;  /* 0x00000010190b7819 */ /* 0x002fe40000010e08 */
[----:B------:R-:W-:Y:S01]  /*4be60*/  SHF.L.W.U32.HI R10, R24, 0x10, R25 ;  /* 0x00000010180a7819 */ /* 0x000fe20000010e19 */
[----:B------:R-:W-:Y:S01]  /*4be70*/  VIADD R24, R0, 0x64c ;  /* 0x0000064c00187836 */ /* 0x000fe20000000000 */
[-C--:B------:R-:W-:Y:S01]  /*4be80*/  LEA.HI R25, R32, -R9.reuse, RZ, 0x1a ;  /* 0x8000000920197211 */ /* 0x080fe200078fd0ff */
[----:B------:R0:W-:Y:S01]  /*4be90*/  STG.E.64 desc[UR4][R4.64+0x1300], R28 ;  /* 0x0013001c04007986 */ /* 0x0001e2000c101b04 */
[----:B------:R-:W-:-:S02]  /*4bea0*/  LEA.HI R2, R2, -R9, RZ, 0x1a ;  /* 0x8000000902027211 */ /* 0x000fc400078fd0ff */
[--C-:B------:R-:W-:Y:S01]  /*4beb0*/  SHF.R.U64 R8, R20, 0x4, R21.reuse ;  /* 0x0000000414087819 */ /* 0x100fe20000001215 */
[----:B------:R-:W-:Y:S01]  /*4bec0*/  VIADD R20, R0, 0x4e0 ;  /* 0x000004e000147836 */ /* 0x000fe20000000000 */
[----:B------:R-:W-:Y:S02]  /*4bed0*/  SHF.R.U32.HI R21, RZ, 0x4, R21 ;  /* 0x00000004ff157819 */ /* 0x000fe40000011615 */
[----:B------:R-:W-:Y:S02]  /*4bee0*/  SHF.L.W.U32.HI R26, R26, 0x8, R12 ;  /* 0x000000081a1a7819 */ /* 0x000fe40000010e0c */
[----:B------:R-:W-:Y:S01]  /*4bef0*/  SHF.L.W.U32.HI R12, R12, 0x8, R13 ;  /* 0x000000080c0c7819 */ /* 0x000fe20000010e0d */
[----:B0-----:R-:W-:Y:S01]  /*4bf00*/  IMAD R28, R23, 0x8, R22 ;  /* 0x00000008171c7824 */ /* 0x001fe200078e0216 */
[----:B------:R-:W-:Y:S02]  /*4bf10*/  LEA.HI R0, R30, -R9, RZ, 0x1a ;  /* 0x800000091e007211 */ /* 0x000fe400078fd0ff */
[----:B------:R-:W-:-:S02]  /*4bf20*/  LOP3.LUT R27, R12, 0xfffff, RZ, 0xc0, !PT ;  /* 0x000fffff0c1b7812 */ /* 0x000fc400078ec0ff */
[-C--:B------:R-:W-:Y:S02]  /*4bf30*/  LEA.HI R20, R20, -R9.reuse, RZ, 0x1a ;  /* 0x8000000914147211 */ /* 0x080fe400078fd0ff */
[----:B------:R-:W-:Y:S01]  /*4bf40*/  LEA.HI R24, R24, -R9, RZ, 0x1a ;  /* 0x8000000918187211 */ /* 0x000fe200078fd0ff */
[--C-:B------:R-:W-:Y:S01]  /*4bf50*/  IMAD R29, R25, 0x8, R22.reuse ;  /* 0x00000008191d7824 */ /* 0x100fe200078e0216 */
[----:B------:R-:W-:Y:S01]  /*4bf60*/  LOP3.LUT R9, R21, 0xfffff, RZ, 0xc0, !PT ;  /* 0x000fffff15097812 */ /* 0x000fe200078ec0ff */
[----:B------:R-:W-:Y:S01]  /*4bf70*/  STG.E.64 desc[UR4][R4.64+0x1600], R26 ;  /* 0x0016001a04007986 */ /* 0x000fe2000c101b04 */
[----:B------:R-:W-:Y:S01]  /*4bf80*/  LOP3.LUT R11, R11, 0xfffff, RZ, 0xc0, !PT ;  /* 0x000fffff0b0b7812 */ /* 0x000fe200078ec0ff */
[--C-:B------:R-:W-:Y:S02]  /*4bf90*/  IMAD R25, R2, 0x8, R22.reuse ;  /* 0x0000000802197824 */ /* 0x100fe400078e0216 */
[--C-:B------:R-:W-:Y:S01]  /*4bfa0*/  IMAD R23, R0, 0x8, R22.reuse ;  /* 0x0000000800177824 */ /* 0x100fe200078e0216 */
[----:B------:R0:W-:Y:S01]  /*4bfb0*/  STG.E.64 desc[UR4][R4.64+0x1500], R8 ;  /* 0x0015000804007986 */ /* 0x0001e2000c101b04 */
[----:B------:R-:W-:-:S03]  /*4bfc0*/  IMAD R16, R16, 0x8, R22 ;  /* 0x0000000810107824 */ /* 0x000fc600078e0216 */
[----:B------:R-:W4:Y:S01]  /*4bfd0*/  LDL R0, [R28+0x4] ;  /* 0x000004001c007983 */ /* 0x000f220000100800 */
[--C-:B------:R-:W-:Y:S02]  /*4bfe0*/  IMAD R24, R24, 0x8, R22.reuse ;  /* 0x0000000818187824 */ /* 0x100fe400078e0216 */
[----:B------:R-:W-:Y:S01]  /*4bff0*/  IMAD R20, R20, 0x8, R22 ;  /* 0x0000000814147824 */ /* 0x000fe200078e0216 */
[----:B------:R1:W-:Y:S04]  /*4c000*/  STG.E.64 desc[UR4][R4.64+0x1400], R10 ;  /* 0x0014000a04007986 */ /* 0x0003e8000c101b04 */
[----:B------:R-:W5:Y:S04]  /*4c010*/  LDL R2, [R29+0x4] ;  /* 0x000004001d027983 */ /* 0x000f680000100800 */
[----:B0-----:R-:W5:Y:S04]  /*4c020*/  LDL.64 R8, [R29+0x8] ;  /* 0x000008001d087983 */ /* 0x001f680000100a00 */
[----:B-1----:R-:W5:Y:S01]  /*4c030*/  LDL.64 R10, [R23+0x8] ;  /* 0x00000800170a7983 */ /* 0x002f620000100a00 */
[----:B---3--:R-:W-:-:S02]  /*4c040*/  SHF.L.W.U32.HI R12, R6, 0x14, R7 ;  /* 0x00000014060c7819 */ /* 0x008fc40000010e07 */
[----:B------:R-:W-:Y:S02]  /*4c050*/  SHF.L.W.U32.HI R26, R17, 0x14, R6 ;  /* 0x00000014111a7819 */ /* 0x000fe40000010e06 */
[----:B------:R-:W3:Y:S01]  /*4c060*/  LDL.64 R6, [R28+0x8] ;  /* 0x000008001c067983 */ /* 0x000ee20000100a00 */
[----:B------:R-:W-:-:S03]  /*4c070*/  LOP3.LUT R27, R12, 0xfffff, RZ, 0xc0, !PT ;  /* 0x000fffff0c1b7812 */ /* 0x000fc600078ec0ff */
[----:B------:R-:W5:Y:S04]  /*4c080*/  LDL R17, [R25+0x8] ;  /* 0x0000080019117983 */ /* 0x000f680000100800 */
[----:B------:R-:W5:Y:S01]  /*4c090*/  LDL.64 R12, [R25] ;  /* 0x00000000190c7983 */ /* 0x000f620000100a00 */
[----:B------:R-:W-:Y:S02]  /*4c0a0*/  SHF.L.W.U32.HI R21, R19, 0xc, R3 ;  /* 0x0000000c13157819 */ /* 0x000fe40000010e03 */
[----:B------:R-:W-:Y:S01]  /*4c0b0*/  SHF.L.W.U32.HI R18, R18, 0xc, R19 ;  /* 0x0000000c12127819 */ /* 0x000fe20000010e13 */
[----:B------:R-:W5:Y:S01]  /*4c0c0*/  LDL R3, [R23+0x4] ;  /* 0x0000040017037983 */ /* 0x000f620000100800 */
[----:B------:R-:W-:-:S03]  /*4c0d0*/  LOP3.LUT R19, R21, 0xfffff, RZ, 0xc0, !PT ;  /* 0x000fffff15137812 */ /* 0x000fc600078ec0ff */
[----:B------:R0:W-:Y:S04]  /*4c0e0*/  STG.E.64 desc[UR4][R4.64+0x1700], R26 ;  /* 0x0017001a04007986 */ /* 0x0001e8000c101b04 */
[----:B------:R1:W-:Y:S04]  /*4c0f0*/  STG.E.64 desc[UR4][R4.64+0x1900], R18 ;  /* 0x0019001204007986 */ /* 0x0003e8000c101b04 */
[----:B------:R-:W5:Y:S04]  /*4c100*/  LDL R21, [R16+0x8] ;  /* 0x0000080010157983 */ /* 0x000f680000100800 */
[----:B------:R-:W5:Y:S04]  /*4c110*/  LDL.64 R24, [R24] ;  /* 0x0000000018187983 */ /* 0x000f680000100a00 */
[----:B0-----:R-:W5:Y:S04]  /*4c120*/  LDL R26, [R20+0x8] ;  /* 0x00000800141a7983 */ /* 0x001f680000100800 */
[----:B-1----:R-:W5:Y:S04]  /*4c130*/  LDL.64 R18, [R22] ;  /* 0x0000000016127983 */ /* 0x002f680000100a00 */
[----:B------:R-:W5:Y:S04]  /*4c140*/  LDL R16, [R16+0x4] ;  /* 0x0000040010107983 */ /* 0x000f680000100800 */
[----:B------:R-:W5:Y:S04]  /*4c150*/  LDL.64 R22, [R22+0x68] ;  /* 0x0000680016167983 */ /* 0x000f680000100a00 */
[----:B------:R-:W5:Y:S01]  /*4c160*/  LDL R20, [R20+0x4] ;  /* 0x0000040014147983 */ /* 0x000f620000100800 */
[----:B--2---:R-:W-:-:S02]  /*4c170*/  SHF.R.U64 R14, R14, 0x8, R15 ;  /* 0x000000080e0e7819 */ /* 0x004fc4000000120f */
[----:B------:R-:W-:-:S04]  /*4c180*/  SHF.R.U32.HI R15, RZ, 0x8, R15 ;  /* 0x00000008ff0f7819 */ /* 0x000fc8000001160f */
[----:B------:R-:W-:-:S05]  /*4c190*/  LOP3.LUT R15, R15, 0xfffff, RZ, 0xc0, !PT ;  /* 0x000fffff0f0f7812 */ /* 0x000fca00078ec0ff */
[----:B------:R-:W-:Y:S01]  /*4c1a0*/  STG.E.64 desc[UR4][R4.64+0x1a00], R14 ;  /* 0x001a000e04007986 */ /* 0x000fe2000c101b04 */
[----:B---3--:R-:W-:Y:S02]  /*4c1b0*/  SHF.L.W.U32.HI R7, R6, 0x4, R7 ;  /* 0x0000000406077819 */ /* 0x008fe40000010e07 */
[----:B----4-:R-:W-:Y:S02]  /*4c1c0*/  SHF.L.W.U32.HI R6, R0, 0x4, R6 ;  /* 0x0000000400067819 */ /* 0x010fe40000010e06 */
[----:B-----5:R-:W-:Y:S02]  /*4c1d0*/  SHF.L.W.U32.HI R0, R8, 0x10, R9 ;  /* 0x0000001008007819 */ /* 0x020fe40000010e09 */
[----:B------:R-:W-:Y:S02]  /*4c1e0*/  SHF.L.W.U32.HI R8, R2, 0x10, R8 ;  /* 0x0000001002087819 */ /* 0x000fe40000010e08 */
[----:B------:R-:W-:Y:S02]  /*4c1f0*/  SHF.L.W.U32.HI R17, R13, 0x8, R17 ;  /* 0x000000080d117819 */ /* 0x000fe40000010e11 */
[----:B------:R-:W-:-:S02]  /*4c200*/  SHF.L.W.U32.HI R2, R10, 0x1c, R11 ;  /* 0x0000001c0a027819 */ /* 0x000fc40000010e0b */
[----:B------:R-:W-:Y:S02]  /*4c210*/  SHF.L.W.U32.HI R12, R12, 0x8, R13 ;  /* 0x000000080c0c7819 */ /* 0x000fe40000010e0d */
[----:B------:R-:W-:Y:S02]  /*4c220*/  LOP3.LUT R13, R17, 0xfffff, RZ, 0xc0, !PT ;  /* 0x000fffff110d7812 */ /* 0x000fe400078ec0ff */
[----:B------:R-:W-:Y:S02]  /*4c230*/  LOP3.LUT R11, R2, 0xfffff, RZ, 0xc0, !PT ;  /* 0x000fffff020b7812 */ /* 0x000fe400078ec0ff */
[----:B------:R-:W-:Y:S02]  /*4c240*/  LOP3.LUT R7, R7, 0xfffff, RZ, 0xc0, !PT ;  /* 0x000fffff07077812 */ /* 0x000fe400078ec0ff */
[----:B------:R-:W-:Y:S02]  /*4c250*/  LOP3.LUT R9, R0, 0xfffff, RZ, 0xc0, !PT ;  /* 0x000fffff00097812 */ /* 0x000fe400078ec0ff */
[----:B------:R-:W-:Y:S01]  /*4c260*/  SHF.L.W.U32.HI R10, R3, 0x1c, R10 ;  /* 0x0000001c030a7819 */ /* 0x000fe20000010e0a */
[----:B------:R-:W-:Y:S04]  /*4c270*/  STG.E.64 desc[UR4][R4.64+0x1b00], R6 ;  /* 0x001b000604007986 */ /* 0x000fe8000c101b04 */
[----:B------:R-:W-:Y:S01]  /*4c280*/  STG.E.64 desc[UR4][R4.64+0x1c00], R8 ;  /* 0x001c000804007986 */ /* 0x000fe2000c101b04 */
[----:B------:R-:W-:-:S02]  /*4c290*/  LOP3.LUT R17, R21, 0xfffff, RZ, 0xc0, !PT ;  /* 0x000fffff15117812 */ /* 0x000fc400078ec0ff */
[--C-:B------:R-:W-:Y:S02]  /*4c2a0*/  SHF.R.U64 R2, R24, 0xc, R25.reuse ;  /* 0x0000000c18027819 */ /* 0x100fe40000001219 */
[----:B------:R-:W-:Y:S02]  /*4c2b0*/  SHF.R.U32.HI R3, RZ, 0xc, R25 ;  /* 0x0000000cff037819 */ /* 0x000fe40000011619 */
[----:B------:R-:W-:Y:S02]  /*4c2c0*/  LOP3.LUT R21, R26, 0xfffff, RZ, 0xc0, !PT ;  /* 0x000fffff1a157812 */ /* 0x000fe400078ec0ff */
[----:B------:R-:W-:Y:S01]  /*4c2d0*/  LOP3.LUT R19, R19, 0xfffff, RZ, 0xc0, !PT ;  /* 0x000fffff13137812 */ /* 0x000fe200078ec0ff */
[----:B------:R-:W-:Y:S01]  /*4c2e0*/  STG.E.64 desc[UR4][R4.64+0x1d00], R10 ;  /* 0x001d000a04007986 */ /* 0x000fe2000c101b04 */
[----:B------:R-:W-:-:S03]  /*4c2f0*/  LOP3.LUT R23, R23, 0xfffff, RZ, 0xc0, !PT ;  /* 0x000fffff17177812 */ /* 0x000fc600078ec0ff */
[----:B------:R-:W-:Y:S04]  /*4c300*/  STG.E.64 desc[UR4][R4.64+0x1e00], R12 ;  /* 0x001e000c04007986 */ /* 0x000fe8000c101b04 */
[----:B------:R-:W-:Y:S04]  /*4c310*/  STG.E.64 desc[UR4][R4.64+0x800], R16 ;  /* 0x0008001004007986 */ /* 0x000fe8000c101b04 */
[----:B------:R-:W-:Y:S04]  /*4c320*/  STG.E.64 desc[UR4][R4.64+0x1800], R20 ;  /* 0x0018001404007986 */ /* 0x000fe8000c101b04 */
[----:B------:R-:W-:Y:S04]  /*4c330*/  STG.E.64 desc[UR4][R4.64], R18 ;  /* 0x0000001204007986 */ /* 0x000fe8000c101b04 */
[----:B------:R-:W-:Y:S04]  /*4c340*/  STG.E.64 desc[UR4][R4.64+0x1000], R22 ;  /* 0x0010001604007986 */ /* 0x000fe8000c101b04 */
[----:B------:R-:W-:Y:S01]  /*4c350*/  STG.E.64 desc[UR4][R4.64+0x1f00], R2 ;  /* 0x001f000204007986 */ /* 0x000fe2000c101b04 */
[----:B------:R-:W-:Y:S05]  /*4c360*/  EXIT ;  /* 0x000000000000794d */ /* 0x000fea0003800000 */
.L_x_69:
        /* <DEDUP_REMOVED lines=26> */
[----:B-----5:R0:W-:Y:S04]  /*4c510*/  STL.128 [R1+0x60], R16 ;  /* 0x0000601001007387 */ /* 0x0201e80000100c00 */
[----:B0-----:R-:W5:Y:S04]  /*4c520*/  LDG.E.64.CONSTANT R16, desc[UR4][R24.64+0x80] ;  /* 0x0000800418107981 */ /* 0x001f68000c1e9b00 */
        /* <DEDUP_REMOVED lines=21> */
[C---:B------:R-:W-:Y:S02]  /*4c680*/  LEA.HI R23, R28.reuse, -R21, RZ, 0x1a ;  /* 0x800000151c177211 */ /* 0x040fe400078fd0ff */
[----:B0-----:R-:W-:-:S04]  /*4c690*/  LOP3.LUT R7, R28, 0x25, RZ, 0xc0, !PT ;  /* 0x000000251c077812 */ /* 0x001fc800078ec0ff */
[----:B------:R-:W-:Y:S01]  /*4c6a0*/  ISETP.GE.U32.AND P0, PT, R7, 0xa, PT ;  /* 0x0000000a0700780c */ /* 0x000fe20003f06070 */
[----:B------:R-:W-:Y:S01]  /*4c6b0*/  IMAD R23, R23, 0x8, R0 ;  /* 0x0000000817177824 */ /* 0x000fe200078e0200 */
[----:B------:R0:W-:Y:S04]  /*4c6c0*/  STL.64 [R1+0xe0], R26 ;  /* 0x0000e01a01007387 */ /* 0x0001e80000100a00 */
[----:B-----5:R-:W-:Y:S01]  /*4c6d0*/  STL.128 [R1], R16 ;  /* 0x0000001001007387 */ /* 0x020fe20000100c00 */
[----:B------:R-:W-:-:S03]  /*4c6e0*/  VIADD R4, R22, 0x181 ;  /* 0x0000018116047836 */ /* 0x000fc60000000000 */
[----:B--2---:R1:W-:Y:S04]  /*4c6f0*/  STL.128 [R1+0xc0], R8 ;  /* 0x0000c00801007387 */ /* 0x0043e80000100c00 */
[----:B---3--:R2:W-:Y:S04]  /*4c700*/  STL.128 [R1+0xd0], R12 ;  /* 0x0000d00c01007387 */ /* 0x0085e80000100c00 */
[----:B------:R-:W3:Y:S04]  /*4c710*/  @P0 LDL.64 R24, [R23+0x8] ;  /* 0x0000080017180983 */ /* 0x000ee80000100a00 */
[----:B------:R-:W4:Y:S01]  /*4c720*/  @P0 LDL.64 R28, [R23] ;  /* 0x00000000171c0983 */ /* 0x000f220000100a00 */
[----:B0-----:R-:W-:-:S02]  /*4c730*/  LOP3.LUT R27, R4, 0x21, RZ, 0xc0, !PT ;  /* 0x00000021041b7812 */ /* 0x001fc400078ec0ff */
[----:B------:R-:W-:Y:S01]  /*4c740*/  LEA.HI R5, R4, -R21, RZ, 0x1a ;  /* 0x8000001504057211 */ /* 0x000fe200078fd0ff */
[----:B-1----:R0:W5:Y:S01]  /*4c750*/  @!P0 LDL.64 R8, [R23] ;  /* 0x0000000017088983 */ /* 0x0021620000100a00 */
[----:B------:R-:W-:-:S03]  /*4c760*/  ISETP.GE.U32.AND P1, PT, R27, 0xa, PT ;  /* 0x0000000a1b00780c */ /* 0x000fc60003f26070 */
[----:B------:R-:W-:-:S10]  /*4c770*/  IMAD R30, R5, 0x8, R0 ;  /* 0x00000008051e7824 */ /* 0x000fd400078e0200 */
[----:B--2---:R-:W2:Y:S04]  /*4c780*/  @P1 LDL.64 R12, [R30+0x8] ;  /* 0x000008001e0c1983 */ /* 0x004ea80000100a00 */
[----:B------:R-:W5:Y:S01]  /*4c790*/  @P1 LDL.64 R14, [R30] ;  /* 0x000000001e0e1983 */ /* 0x000f620000100a00 */
[----:B------:R-:W-:Y:S01]  /*4c7a0*/  @P0 LOP3.LUT R6, R7, 0x3f, RZ, 0x3c, !PT ;  /* 0x0000003f07060812 */ /* 0x000fe200078e3cff */
[----:B------:R-:W-:-:S05]  /*4c7b0*/  VIADD R10, R22, 0x226 ;  /* 0x00000226160a7836 */ /* 0x000fca0000000000 */
[----:B0-----:R-:W-:Y:S02]  /*4c7c0*/  LEA.HI R23, R10, -R21, RZ, 0x1a ;  /* 0x800000150a177211 */ /* 0x001fe400078fd0ff */
[C---:B---3--:R-:W-:Y:S01]  /*4c7d0*/  @P0 SHF.L.U64.HI R4, R24.reuse, 0x1, R25 ;  /* 0x0000000118040819 */ /* 0x048fe20000010219 */
[----:B------:R-:W-:-:S05]  /*4c7e0*/  @P0 IMAD.SHL.U32 R25, R24, 0x2, RZ ;  /* 0x0000000218190824 */ /* 0x000fca00078e00ff */
[CC--:B------:R-:W-:Y:S02]  /*4c7f0*/  @P0 SHF.L.U64.HI R24, R25.reuse, R6.reuse, R4 ;  /* 0x0000000619180219 */ /* 0x0c0fe40000010204 */
[----:B------:R-:W-:Y:S01]  /*4c800*/  @P0 SHF.L.U32 R6, R25, R6, RZ ;  /* 0x0000000619060219 */ /* 0x000fe200000006ff */
[----:B------:R-:W3:Y:S01]  /*4c810*/  @!P1 LDL.64 R4, [R30] ;  /* 0x000000001e049983 */ /* 0x000ee20000100a00 */
[----:B------:R-:W-:-:S04]  /*4c820*/  LOP3.LUT R25, R10, 0x26, RZ, 0xc0, !PT ;  /* 0x000000260a197812 */ /* 0x000fc800078ec0ff */
[----:B------:R-:W-:Y:S02]  /*4c830*/  ISETP.GE.U32.AND P2, PT, R25, 0xa, PT ;  /* 0x0000000a1900780c */ /* 0x000fe40003f46070 */
[----:B----4-:R-:W-:Y:S01]  /*4c840*/  @P0 SHF.R.U64 R11, R28, R7, R29 ;  /* 0x000000071c0b0219 */ /* 0x010fe2000000121d */
[----:B------:R-:W-:-:S03]  /*4c850*/  IMAD R28, R23, 0x8, R0 ;  /* 0x00000008171c7824 */ /* 0x000fc600078e0200 */
[----:B------:R-:W-:-:S07]  /*4c860*/  @P0 LOP3.LUT R6, R6, R11, RZ, 0xfc, !PT ;  /* 0x0000000b06060212 */ /* 0x000fce00078efcff */
[----:B------:R-:W4:Y:S01]  /*4c870*/  @P2 LDL.64 R10, [R28+0x8] ;  /* 0x000008001c0a2983 */ /* 0x000f220000100a00 */
[----:B------:R-:W-:Y:S02]  /*4c880*/  @P0 SHF.R.U32.HI R29, RZ, R7, R29 ;  /* 0x00000007ff1d0219 */ /* 0x000fe4000001161d */
[C---:B--2---:R-:W-:Y:S01]  /*4c890*/  @P1 SHF.L.U64.HI R23, R12.reuse, 0x1, R13 ;  /* 0x000000010c171819 */ /* 0x044fe2000001020d */
[----:B------:R-:W-:Y:S01]  /*4c8a0*/  @P1 IMAD.SHL.U32 R12, R12, 0x2, RZ ;  /* 0x000000020c0c1824 */ /* 0x000fe200078e00ff */
[----:B------:R-:W-:Y:S02]  /*4c8b0*/  @P0 LOP3.LUT R24, R24, R29, RZ, 0xfc, !PT ;  /* 0x0000001d18180212 */ /* 0x000fe400078efcff */
[-CC-:B-----5:R-:W-:Y:S02]  /*4c8c0*/  @!P0 SHF.R.U64 R6, R8, R7.reuse, R9.reuse ;  /* 0x0000000708068219 */ /* 0x1a0fe40000001209 */
[----:B------:R-:W-:Y:S02]  /*4c8d0*/  @!P0 SHF.R.U32.HI R24, RZ, R7, R9 ;  /* 0x00000007ff188219 */ /* 0x000fe40000011609 */
[----:B------:R-:W-:-:S02]  /*4c8e0*/  @P1 LOP3.LUT R7, R27, 0x3f, RZ, 0x3c, !PT ;  /* 0x0000003f1b071812 */ /* 0x000fc400078e3cff */
[----:B------:R-:W-:Y:S02]  /*4c8f0*/  @P1 SHF.R.U64 R8, R14, R27, R15 ;  /* 0x0000001b0e081219 */ /* 0x000fe4000000120f */
[CC--:B------:R-:W-:Y:S02]  /*4c900*/  @P1 SHF.L.U64.HI R23, R12.reuse, R7.reuse, R23 ;  /* 0x000000070c171219 */ /* 0x0c0fe40000010217 */
[----:B------:R-:W-:Y:S02]  /*4c910*/  @P1 SHF.L.U32 R7, R12, R7, RZ ;  /* 0x000000070c071219 */ /* 0x000fe400000006ff */
[----:B------:R-:W-:Y:S02]  /*4c920*/  @P1 SHF.R.U32.HI R12, RZ, R27, R15 ;  /* 0x0000001bff0c1219 */ /* 0x000fe4000001160f */
[----:B------:R-:W2:Y:S01]  /*4c930*/  @P2 LDL.64 R14, [R28] ;  /* 0x000000001c0e2983 */ /* 0x000ea20000100a00 */
[----:B------:R-:W-:Y:S01]  /*4c940*/  @P1 LOP3.LUT R9, R7, R8, RZ, 0xfc, !PT ;  /* 0x0000000807091212 */ /* 0x000fe200078efcff */
[----:B------:R-:W-:-:S05]  /*4c950*/  VIADD R8, R22, 0x302 ;  /* 0x0000030216087836 */ /* 0x000fca0000000000 */
[----:B------:R-:W-:-:S04]  /*4c960*/  LOP3.LUT R26, R8, 0x22, RZ, 0xc0, !PT ;  /* 0x00000022081a7812 */ /* 0x000fc800078ec0ff */
[----:B------:R-:W-:Y:S02]  /*4c970*/  ISETP.GE.U32.AND P0, PT, R26, 0xa, PT ;  /* 0x0000000a1a00780c */ /* 0x000fe40003f06070 */
[----:B------:R-:W-:Y:S02]  /*4c980*/  LEA.HI R7, R8, -R21, RZ, 0x1a ;  /* 0x8000001508077211 */ /* 0x000fe400078fd0ff */
[----:B------:R-:W-:Y:S02]  /*4c990*/  @P1 LOP3.LUT R23, R23, R12, RZ, 0xfc, !PT ;  /* 0x0000000c17171212 */ /* 0x000fe400078efcff */
[-CC-:B---3--:R-:W-:Y:S02]  /*4c9a0*/  @!P1 SHF.R.U64 R9, R4, R27.reuse, R5.reuse ;  /* 0x0000001b04099219 */ /* 0x188fe40000001205 */
[----:B------:R-:W-:Y:S02]  /*4c9b0*/  @!P1 SHF.R.U32.HI R23, RZ, R27, R5 ;  /* 0x0000001bff179219 */ /* 0x000fe40000011605 */
[----:B------:R0:W3:Y:S01]  /*4c9c0*/  @!P2 LDL.64 R4, [R28] ;  /* 0x000000001c04a983 */ /* 0x0000e20000100a00 */
[----:B------:R-:W-:Y:S01]  /*4c9d0*/  IMAD R27, R7, 0x8, R0 ;  /* 0x00000008071b7824 */ /* 0x000fe200078e0200 */
[----:B------:R-:W-:-:S04]  /*4c9e0*/  @P2 LOP3.LUT R7, R25, 0x3f, RZ, 0x3c, !PT ;  /* 0x0000003f19072812 */ /* 0x000fc800078e3cff */
[----:B------:R-:W5:Y:S01]  /*4c9f0*/  @P0 LDL.64 R12, [R27+0x8] ;  /* 0x000008001b0c0983 */ /* 0x000f620000100a00 */
[C---:B----4-:R-:W-:Y:S01]  /*4ca00*/  @P2 SHF.L.U64.HI R8, R10.reuse, 0x1, R11 ;  /* 0x000000010a082819 */ /* 0x050fe2000001020b */
[----:B------:R-:W-:-:S05]  /*4ca10*/  @P2 IMAD.SHL.U32 R10, R10, 0x2, RZ ;  /* 0x000000020a0a2824 */ /* 0x000fca00078e00ff */
[CC--:B------:R-:W-:Y:S02]  /*4ca20*/  @P2 SHF.L.U64.HI R8, R10.reuse, R7.reuse, R8 ;  /* 0x000000070a082219 */ /* 0x0c0fe40000010208 */
[----:B------:R-:W-:Y:S02]  /*4ca30*/  @P2 SHF.L.U32 R7, R10, R7, RZ ;  /* 0x000000070a072219 */ /* 0x000fe400000006ff */
[----:B------:R-:W4:Y:S01]  /*4ca40*/  @P0 LDL.64 R10, [R27] ;  /* 0x000000001b0a0983 */ /* 0x000f220000100a00 */
[-CC-:B--2---:R-:W-:Y:S02]  /*4ca50*/  @P2 SHF.R.U64 R14, R14, R25.reuse, R15.reuse ;  /* 0x000000190e0e2219 */ /* 0x184fe4000000120f */
[----:B------:R-:W-:Y:S02]  /*4ca60*/  @P2 SHF.R.U32.HI R15, RZ, R25, R15 ;  /* 0x00000019ff0f2219 */ /* 0x000fe4000001160f */
[----:B------:R-:W-:Y:S02]  /*4ca70*/  @P2 LOP3.LUT R7, R7, R14, RZ, 0xfc, !PT ;  /* 0x0000000e07072212 */ /* 0x000fe400078efcff */
[----:B------:R-:W-:-:S02]  /*4ca80*/  @P2 LOP3.LUT R8, R8, R15, RZ, 0xfc, !PT ;  /* 0x0000000f08082212 */ /* 0x000fc400078efcff */
[----:B------:R-:W2:Y:S01]  /*4ca90*/  @!P0 LDL.64 R14, [R27] ;  /* 0x000000001b0e8983 */ /* 0x000ea20000100a00 */
[----:B0-----:R-:W-:Y:S01]  /*4caa0*/  VIADD R28, R22, 0x3a7 ;  /* 0x000003a7161c7836 */ /* 0x001fe20000000000 */
[----:B---3--:R-:W-:-:S04]  /*4cab0*/  @!P2 SHF.R.U64 R7, R4, R25, R5 ;  /* 0x000000190407a219 */ /* 0x008fc80000001205 */
[----:B------:R-:W-:Y:S02]  /*4cac0*/  LOP3.LUT R4, R28, 0x27, RZ, 0xc0, !PT ;  /* 0x000000271c047812 */ /* 0x000fe400078ec0ff */
[----:B------:R-:W-:Y:S02]  /*4cad0*/  @!P2 SHF.R.U32.HI R8, RZ, R25, R5 ;  /* 0x00000019ff08a219 */ /* 0x000fe40000011605 */
[----:B------:R-:W-:Y:S02]  /*4cae0*/  ISETP.GE.U32.AND P1, PT, R4, 0xa, PT ;  /* 0x0000000a0400780c */ /* 0x000fe40003f26070 */
[----:B-----5:R-:W-:Y:S02]  /*4caf0*/  @P0 SHF.L.U64.HI R5, R12, 0x1, R13 ;  /* 0x000000010c050819 */ /* 0x020fe4000001020d */
[----:B------:R-:W-:Y:S01]  /*4cb00*/  LEA.HI R13, R28, -R21, RZ, 0x1a ;  /* 0x800000151c0d7211 */ /* 0x000fe200078fd0ff */
[----:B------:R-:W-:-:S04]  /*4cb10*/  @P0 IMAD.SHL.U32 R12, R12, 0x2, RZ ;  /* 0x000000020c0c0824 */ /* 0x000fc800078e00ff */
[----:B------:R-:W-:Y:S01]  /*4cb20*/  IMAD R28, R13, 0x8, R0 ;  /* 0x000000080d1c7824 */ /* 0x000fe200078e0200 */
[----:B------:R-:W-:-:S04]  /*4cb30*/  @P0 LOP3.LUT R25, R26, 0x3f, RZ, 0x3c, !PT ;  /* 0x0000003f1a190812 */ /* 0x000fc800078e3cff */
[-C--:B------:R-:W-:Y:S02]  /*4cb40*/  @P0 SHF.L.U64.HI R5, R12, R25.reuse, R5 ;  /* 0x000000190c050219 */ /* 0x080fe40000010205 */
[-CC-:B----4-:R-:W-:Y:S02]  /*4cb50*/  @P0 SHF.R.U64 R29, R10, R26.reuse, R11.reuse ;  /* 0x0000001a0a1d0219 */ /* 0x190fe4000000120b */
[----:B------:R-:W-:Y:S02]  /*4cb60*/  @P0 SHF.R.U32.HI R27, RZ, R26, R11 ;  /* 0x0000001aff1b0219 */ /* 0x000fe4000001160b */
[----:B------:R-:W3:Y:S01]  /*4cb70*/  @P1 LDL.64 R10, [R28+0x8] ;  /* 0x000008001c0a1983 */ /* 0x000ee20000100a00 */
[----:B------:R-:W-:-:S03]  /*4cb80*/  @P0 SHF.L.U32 R25, R12, R25, RZ ;  /* 0x000000190c190219 */ /* 0x000fc600000006ff */
[----:B------:R-:W4:Y:S01]  /*4cb90*/  @P1 LDL.64 R12, [R28] ;  /* 0x000000001c0c1983 */ /* 0x000f220000100a00 */
[----:B------:R-:W-:Y:S02]  /*4cba0*/  @P0 LOP3.LUT R25, R25, R29, RZ, 0xfc, !PT ;  /* 0x0000001d19190212 */ /* 0x000fe400078efcff */
[----:B------:R-:W-:Y:S02]  /*4cbb0*/  @P0 LOP3.LUT R5, R5, R27, RZ, 0xfc, !PT ;  /* 0x0000001b05050212 */ /* 0x000fe400078efcff */
[-CC-:B--2---:R-:W-:Y:S02]  /*4cbc0*/  @!P0 SHF.R.U64 R25, R14, R26.reuse, R15.reuse ;  /* 0x0000001a0e198219 */ /* 0x184fe4000000120f */
[----:B------:R-:W-:Y:S02]  /*4cbd0*/  @!P0 SHF.R.U32.HI R5, RZ, R26, R15 ;  /* 0x0000001aff058219 */ /* 0x000fe4000001160f */
[----:B------:R-:W-:Y:S01]  /*4cbe0*/  LOP3.LUT P0, R14, R22, 0x20, RZ, 0xc0, !PT ;  /* 0x00000020160e7812 */ /* 0x000fe2000780c0ff */
[----:B------:R-:W-:-:S02]  /*4cbf0*/  IMAD.MOV.U32 R26, RZ, RZ, R16 ;  /* 0x000000ffff1a7224 */ /* 0x000fc400078e0010 */
[----:B------:R-:W-:-:S10]  /*4cc00*/  IMAD.MOV.U32 R27, RZ, RZ, R17 ;  /* 0x000000ffff1b7224 */ /* 0x000fd400078e0011 */
[C---:B------:R-:W-:Y:S01]  /*4cc10*/  @P0 SHF.L.U64.HI R15, R18.reuse, 0x1, R19 ;  /* 0x00000001120f0819 */ /* 0x040fe20000010213 */
[----:B------:R-:W-:Y:S01]  /*4cc20*/  @P0 IMAD.SHL.U32 R19, R18, 0x2, RZ ;  /* 0x0000000212130824 */ /* 0x000fe200078e00ff */
[----:B------:R-:W-:Y:S02]  /*4cc30*/  @P0 LOP3.LUT R16, R14, 0x3f, RZ, 0x3c, !PT ;  /* 0x0000003f0e100812 */ /* 0x000fe400078e3cff */
[----:B------:R-:W-:Y:S02]  /*4cc40*/  @P0 SHF.R.U64 R17, R26, R14, R27 ;  /* 0x0000000e1a110219 */ /* 0x000fe4000000121b */
[CC--:B------:R-:W-:Y:S02]  /*4cc50*/  @P0 SHF.L.U64.HI R15, R19.reuse, R16.reuse, R15 ;  /* 0x00000010130f0219 */ /* 0x0c0fe4000001020f */
[----:B------:R-:W-:-:S04]  /*4cc60*/  @P0 SHF.L.U32 R16, R19, R16, RZ ;  /* 0x0000001013100219 */ /* 0x000fc800000006ff */
[----:B------:R-:W-:Y:S01]  /*4cc70*/  @P0 LOP3.LUT R26, R16, R17, RZ, 0xfc, !PT ;  /* 0x00000011101a0212 */ /* 0x000fe200078efcff */
[----:B------:R-:W-:Y:S01]  /*4cc80*/  VIADD R16, R22, 0x483 ;  /* 0x0000048316107836 */ /* 0x000fe20000000000 */
[----:B------:R-:W-:-:S04]  /*4cc90*/  @P0 SHF.R.U32.HI R14, RZ, R14, R27 ;  /* 0x0000000eff0e0219 */ /* 0x000fc8000001161b */
[----:B------:R-:W-:Y:S02]  /*4cca0*/  LOP3.LUT R18, R16, 0x23, RZ, 0xc0, !PT ;  /* 0x0000002310127812 */ /* 0x000fe400078ec0ff */
[----:B------:R-:W-:Y:S02]  /*4ccb0*/  @P0 LOP3.LUT R27, R15, R14, RZ, 0xfc, !PT ;  /* 0x0000000e0f1b0212 */ /* 0x000fe400078efcff */
[----:B------:R-:W-:Y:S02]  /*4ccc0*/  ISETP.GE.U32.AND P0, PT, R18, 0xa, PT ;  /* 0x0000000a1200780c */ /* 0x000fe40003f06070 */
[----:B------:R-:W-:Y:S02]  /*4ccd0*/  @P1 LOP3.LUT R15, R4, 0x3f, RZ, 0x3c, !PT ;  /* 0x0000003f040f1812 */ /* 0x000fe400078e3cff */
[----:B------:R-:W-:-:S05]  /*4cce0*/  LEA.HI R29, R16, -R21, RZ, 0x1a ;  /* 0x80000015101d7211 */ /* 0x000fca00078fd0ff */
[----:B------:R-:W-:Y:S02]  /*4ccf0*/  IMAD R29, R29, 0x8, R0 ;  /* 0x000000081d1d7824 */ /* 0x000fe400078e0200 */
[C---:B---3--:R-:W-:Y:S01]  /*4cd00*/  @P1 IMAD.SHL.U32 R30, R10.reuse, 0x2, RZ ;  /* 0x000000020a1e1824 */ /* 0x048fe200078e00ff */
[----:B------:R-:W-:Y:S02]  /*4cd10*/  @P1 SHF.L.U64.HI R14, R10, 0x1, R11 ;  /* 0x000000010a0e1819 */ /* 0x000fe4000001020b */
[----:B------:R-:W2:Y:S01]  /*4cd20*/  @!P1 LDL.64 R10, [R28] ;  /* 0x000000001c0a9983 */ /* 0x000ea20000100a00 */
[----:B----4-:R-:W-:Y:S02]  /*4cd30*/  @P1 SHF.R.U64 R12, R12, R4, R13 ;  /* 0x000000040c0c1219 */ /* 0x010fe4000000120d */
[CC--:B------:R-:W-:Y:S02]  /*4cd40*/  @P1 SHF.L.U64.HI R14, R30.reuse, R15.reuse, R14 ;  /* 0x0000000f1e0e1219 */ /* 0x0c0fe4000001020e */
[----:B------:R-:W-:-:S02]  /*4cd50*/  @P1 SHF.L.U32 R15, R30, R15, RZ ;  /* 0x0000000f1e0f1219 */ /* 0x000fc400000006ff */
[----:B------:R-:W-:Y:S02]  /*4cd60*/  @P1 SHF.R.U32.HI R17, RZ, R4, R13 ;  /* 0x00000004ff111219 */ /* 0x000fe4000001160d */
[----:B------:R-:W-:Y:S02]  /*4cd70*/  @P1 LOP3.LUT R19, R15, R12, RZ, 0xfc, !PT ;  /* 0x0000000c0f131212 */ /* 0x000fe400078efcff */
[----:B------:R-:W3:Y:S01]  /*4cd80*/  @P0 LDL.64 R12, [R29+0x8] ;  /* 0x000008001d0c0983 */ /* 0x000ee20000100a00 */
[----:B------:R-:W-:-:S03]  /*4cd90*/  @P1 LOP3.LUT R28, R14, R17, RZ, 0xfc, !PT ;  /* 0x000000110e1c1212 */ /* 0x000fc600078efcff */
[----:B------:R-:W4:Y:S04]  /*4cda0*/  @P0 LDL.64 R14, [R29] ;  /* 0x000000001d0e0983 */ /* 0x000f280000100a00 */
[----:B------:R-:W5:Y:S01]  /*4cdb0*/  @!P0 LDL.64 R16, [R29] ;  /* 0x000000001d108983 */ /* 0x000f620000100a00 */
[----:B------:R-:W-:Y:S02]  /*4cdc0*/  VIADD R30, R22, 0x528 ;  /* 0x00000528161e7836 */ /* 0x000fe40000000000 */
[----:B------:R-:W-:Y:S01]  /*4cdd0*/  IMAD.WIDE.U32 R2, R20, 0x8, R2 ;  /* 0x0000000814027825 */ /* 0x000fe200078e0002 */
[----:B------:R-:W-:-:S05]  /*4cde0*/  LOP3.LUT R27, R27, 0x7fffff, RZ, 0xc0, !PT ;  /* 0x007fffff1b1b7812 */ /* 0x000fca00078ec0ff */
[----:B------:R4:W-:Y:S01]  /*4cdf0*/  STG.E.64 desc[UR4][R2.64], R26 ;  /* 0x0000001a02007986 */ /* 0x0009e2000c101b04 */
[-CC-:B--2---:R-:W-:Y:S02]  /*4ce00*/  @!P1 SHF.R.U64 R19, R10, R4.reuse, R11.reuse ;  /* 0x000000040a139219 */ /* 0x184fe4000000120b */
[----:B------:R-:W-:Y:S02]  /*4ce10*/  @!P1 SHF.R.U32.HI R28, RZ, R4, R11 ;  /* 0x00000004ff1c9219 */ /* 0x000fe4000001160b */
[----:B------:R-:W-:Y:S02]  /*4ce20*/  LOP3.LUT R4, R30, 0x28, RZ, 0xc0, !PT ;  /* 0x000000281e047812 */ /* 0x000fe400078ec0ff */
[----:B------:R-:W-:Y:S02]  /*4ce30*/  LOP3.LUT R11, R24, 0x7fffff, RZ, 0xc0, !PT ;  /* 0x007fffff180b7812 */ /* 0x000fe400078ec0ff */
[C---:B---3--:R-:W-:Y:S01]  /*4ce40*/  @P0 SHF.L.U64.HI R20, R12.reuse, 0x1, R13 ;  /* 0x000000010c140819 */ /* 0x048fe2000001020d */
[----:B------:R-:W-:Y:S01]  /*4ce50*/  @P0 IMAD.SHL.U32 R13, R12, 0x2, RZ ;  /* 0x000000020c0d0824 */ /* 0x000fe200078e00ff */
[----:B------:R-:W-:-:S02]  /*4ce60*/  @P0 LOP3.LUT R12, R18, 0x3f, RZ, 0x3c, !PT ;  /* 0x0000003f120c0812 */ /* 0x000fc400078e3cff */
[----:B------:R-:W-:Y:S02]  /*4ce70*/  ISETP.GE.U32.AND P1, PT, R4, 0xa, PT ;  /* 0x0000000a0400780c */ /* 0x000fe40003f26070 */
[CC--:B------:R-:W-:Y:S02]  /*4ce80*/  @P0 SHF.L.U64.HI R20, R13.reuse, R12.reuse, R20 ;  /* 0x0000000c0d140219 */ /* 0x0c0fe40000010214 */
[----:B------:R-:W-:Y:S01]  /*4ce90*/  @P0 SHF.L.U32 R24, R13, R12, RZ ;  /* 0x0000000c0d180219 */ /* 0x000fe200000006ff */
[----:B------:R-:W-:Y:S01]  /*4cea0*/  VIADD R12, R22, 0x604 ;  /* 0x00000604160c7836 */ /* 0x000fe20000000000 */
[----:B------:R-:W-:Y:S01]  /*4ceb0*/  LEA.HI R13, R30, -R21, RZ, 0x1a ;  /* 0x800000151e0d7211 */ /* 0x000fe200078fd0ff */
[----:B------:R-:W-:Y:S01]  /*4cec0*/  IMAD.MOV.U32 R10, RZ, RZ, R6 ;  /* 0x000000ffff0a7224 */ /* 0x000fe200078e0006 */
[----:B----4-:R-:W-:Y:S02]  /*4ced0*/  @P0 SHF.R.U64 R27, R14, R18, R15 ;  /* 0x000000120e1b0219 */ /* 0x010fe4000000120f */
[----:B------:R-:W-:Y:S01]  /*4cee0*/  LOP3.LUT R6, R12, 0x24, RZ, 0xc0, !PT ;  /* 0x000000240c067812 */ /* 0x000fe200078ec0ff */
[----:B------:R-:W-:Y:S01]  /*4cef0*/  IMAD R26, R13, 0x8, R0 ;  /* 0x000000080d1a7824 */ /* 0x000fe200078e0200 */
[----:B------:R-:W-:-:S02]  /*4cf00*/  @P0 LOP3.LUT R24, R24, R27, RZ, 0xfc, !PT ;  /* 0x0000001b18180212 */ /* 0x000fc400078efcff */
[----:B------:R-:W-:Y:S01]  /*4cf10*/  ISETP.GE.U32.AND P2, PT, R6, 0xa, PT ;  /* 0x0000000a0600780c */ /* 0x000fe20003f46070 */
[----:B------:R0:W-:Y:S01]  /*4cf20*/  STG.E.64 desc[UR4][R2.64+0x300], R10 ;  /* 0x0003000a02007986 */ /* 0x0001e2000c101b04 */
[----:B------:R-:W-:Y:S02]  /*4cf30*/  LEA.HI R27, R12, -R21, RZ, 0x1a ;  /* 0x800000150c1b7211 */ /* 0x000fe400078fd0ff */
[-C--:B------:R-:W-:Y:S01]  /*4cf40*/  @P0 SHF.R.U32.HI R15, RZ, R18.reuse, R15 ;  /* 0x00000012ff0f0219 */ /* 0x080fe2000001160f */
[----:B------:R-:W2:Y:S02]  /*4cf50*/  @!P1 LDL.64 R30, [R26] ;  /* 0x000000001a1e9983 */ /* 0x000ea40000100a00 */
[----:B------:R-:W-:Y:S01]  /*4cf60*/  IMAD R27, R27, 0x8, R0 ;  /* 0x000000081b1b7824 */ /* 0x000fe200078e0200 */
[----:B------:R-:W-:Y:S02]  /*4cf70*/  @P0 LOP3.LUT R20, R20, R15, RZ, 0xfc, !PT ;  /* 0x0000000f14140212 */ /* 0x000fe400078efcff */
[----:B------:R-:W3:Y:S04]  /*4cf80*/  @P1 LDL.64 R14, [R26] ;  /* 0x000000001a0e1983 */ /* 0x000ee80000100a00 */
[----:B------:R-:W4:Y:S04]  /*4cf90*/  @P2 LDL.64 R12, [R27+0x8] ;  /* 0x000008001b0c2983 */ /* 0x000f280000100a00 */
[----:B0-----:R-:W2:Y:S01]  /*4cfa0*/  @P1 LDL.64 R10, [R26+0x8] ;  /* 0x000008001a0a1983 */ /* 0x001ea20000100a00 */
[-C--:B-----5:R-:W-:Y:S01]  /*4cfb0*/  @!P0 SHF.R.U64 R24, R16, R18.reuse, R17 ;  /* 0x0000001210188219 */ /* 0x0a0fe20000001211 */
[----:B------:R-:W-:Y:S01]  /*4cfc0*/  IMAD.MOV.U32 R16, RZ, RZ, R9 ;  /* 0x000000ffff107224 */ /* 0x000fe200078e0009 */
[----:B------:R-:W-:-:S02]  /*4cfd0*/  @!P0 SHF.R.U32.HI R20, RZ, R18, R17 ;  /* 0x00000012ff148219 */ /* 0x000fc40000011611 */
[----:B------:R-:W-:Y:S02]  /*4cfe0*/  LOP3.LUT R17, R23, 0x7fffff, RZ, 0xc0, !PT ;  /* 0x007fffff17117812 */ /* 0x000fe400078ec0ff */
[----:B------:R-:W-:-:S03]  /*4cff0*/  LOP3.LUT R9, R8, 0x7fffff, RZ, 0xc0, !PT ;  /* 0x007fffff08097812 */ /* 0x000fc600078ec0ff */
[----:B------:R0:W-:Y:S01]  /*4d000*/  STG.E.64 desc[UR4][R2.64+0x700], R16 ;  /* 0x0007001002007986 */ /* 0x0001e2000c101b04 */
[----:B------:R-:W-:-:S05]  /*4d010*/  IMAD.MOV.U32 R8, RZ, RZ, R7 ;  /* 0x000000ffff087224 */ /* 0x000fca00078e0007 */
[----:B------:R1:W-:Y:S04]  /*4d020*/  STG.E.64 desc[UR4][R2.64+0xa00], R8 ;  /* 0x000a000802007986 */ /* 0x0003e8000c101b04 */
[----:B0-----:R-:W5:Y:S04]  /*4d030*/  @P2 LDL.64 R16, [R27] ;  /* 0x000000001b102983 */ /* 0x001f680000100a00 */
[----:B-1----:R0:W5:Y:S02]  /*4d040*/  @!P2 LDL.64 R8, [R27] ;  /* 0x000000001b08a983 */ /* 0x0021640000100a00 */
[----:B0-----:R-:W-:-:S02]  /*4d050*/  LOP3.LUT R27, R5, 0x7fffff, RZ, 0xc0, !PT ;  /* 0x007fffff051b7812 */ /* 0x001fc400078ec0ff */
[----:B------:R-:W-:Y:S01]  /*4d060*/  @P1 LOP3.LUT R5, R4, 0x3f, RZ, 0x3c, !PT ;  /* 0x0000003f04051812 */ /* 0x000fe200078e3cff */
[----:B------:R-:W-:Y:S02]  /*4d070*/  IMAD.MOV.U32 R26, RZ, RZ, R25 ;  /* 0x000000ffff1a7224 */ /* 0x000fe400078e0019 */
[----:B------:R-:W-:Y:S01]  /*4d080*/  VIADD R23, R22, 0xdc ;  /* 0x000000dc16177836 */ /* 0x000fe20000000000 */
[----:B------:R-:W-:Y:S02]  /*4d090*/  LOP3.LUT R29, R28, 0x7fffff, RZ, 0xc0, !PT ;  /* 0x007fffff1c1d7812 */ /* 0x000fe400078ec0ff */
[----:B------:R0:W-:Y:S01]  /*4d0a0*/  STG.E.64 desc[UR4][R2.64+0xe00], R26 ;  /* 0x000e001a02007986 */ /* 0x0001e2000c101b04 */
[----:B------:R-:W-:Y:S01]  /*4d0b0*/  IMAD.MOV.U32 R28, RZ, RZ, R19 ;  /* 0x000000ffff1c7224 */ /* 0x000fe200078e0013 */
[----:B---3--:R-:W-:Y:S01]  /*4d0c0*/  @P1 SHF.R.U64 R14, R14, R4, R15 ;  /* 0x000000040e0e1219 */ /* 0x008fe2000000120f */
[C---:B--2---:R-:W-:Y:S01]  /*4d0d0*/  @P1 IMAD.SHL.U32 R18, R10.reuse, 0x2, RZ ;  /* 0x000000020a121824 */ /* 0x044fe200078e00ff */
[----:B------:R-:W-:-:S04]  /*4d0e0*/  @P1 SHF.L.U64.HI R7, R10, 0x1, R11 ;  /* 0x000000010a071819 */ /* 0x000fc8000001020b */
[CC--:B------:R-:W-:Y:S02]  /*4d0f0*/  @P1 SHF.L.U64.HI R10, R18.reuse, R5.reuse, R7 ;  /* 0x00000005120a1219 */ /* 0x0c0fe40000010207 */
[----:B------:R-:W-:Y:S02]  /*4d100*/  @P1 SHF.L.U32 R5, R18, R5, RZ ;  /* 0x0000000512051219 */ /* 0x000fe400000006ff */
[C---:B----4-:R-:W-:Y:S01]  /*4d110*/  @P2 SHF.L.U64.HI R13, R12.reuse, 0x1, R13 ;  /* 0x000000010c0d2819 */ /* 0x050fe2000001020d */
[----:B------:R-:W-:Y:S01]  /*4d120*/  @P2 IMAD.SHL.U32 R12, R12, 0x2, RZ ;  /* 0x000000020c0c2824 */ /* 0x000fe200078e00ff */
[----:B------:R-:W-:Y:S02]  /*4d130*/  @P1 SHF.R.U32.HI R15, RZ, R4, R15 ;  /* 0x00000004ff0f1219 */ /* 0x000fe4000001160f */
[----:B------:R-:W-:Y:S01]  /*4d140*/  @P1 LOP3.LUT R7, R5, R14, RZ, 0xfc, !PT ;  /* 0x0000000e05071212 */ /* 0x000fe200078efcff */
[----:B------:R-:W-:Y:S01]  /*4d150*/  VIADD R5, R22, 0x37 ;  /* 0x0000003716057836 */ /* 0x000fe20000000000 */
[----:B------:R-:W-:-:S02]  /*4d160*/  @P2 LOP3.LUT R11, R6, 0x3f, RZ, 0x3c, !PT ;  /* 0x0000003f060b2812 */ /* 0x000fc400078e3cff */
[----:B------:R-:W-:Y:S01]  /*4d170*/  @P1 LOP3.LUT R14, R10, R15, RZ, 0xfc, !PT ;  /* 0x0000000f0a0e1212 */ /* 0x000fe200078efcff */
[----:B------:R-:W-:Y:S01]  /*4d180*/  VIADD R15, R22, 0x6e ;  /* 0x0000006e160f7836 */ /* 0x000fe20000000000 */
[CC--:B------:R-:W-:Y:S02]  /*4d190*/  @P2 SHF.L.U64.HI R10, R12.reuse, R11.reuse, R13 ;  /* 0x0000000b0c0a2219 */ /* 0x0c0fe4000001020d */
[----:B------:R-:W-:Y:S02]  /*4d1a0*/  @P2 SHF.L.U32 R25, R12, R11, RZ ;  /* 0x0000000b0c192219 */ /* 0x000fe400000006ff */
[-C--:B------:R-:W-:Y:S02]  /*4d1b0*/  LEA.HI R11, R5, -R21.reuse, RZ, 0x1a ;  /* 0x80000015050b7211 */ /* 0x080fe400078fd0ff */
[-CC-:B-----5:R-:W-:Y:S02]  /*4d1c0*/  @P2 SHF.R.U64 R12, R16, R6.reuse, R17.reuse ;  /* 0x00000006100c2219 */ /* 0x1a0fe40000001211 */
[----:B------:R-:W-:Y:S01]  /*4d1d0*/  LEA.HI R13, R15, -R21, RZ, 0x1a ;  /* 0x800000150f0d7211 */ /* 0x000fe200078fd0ff */
[----:B------:R-:W-:Y:S01]  /*4d1e0*/  IMAD R18, R11, 0x8, R0 ;  /* 0x000000080b127824 */ /* 0x000fe200078e0200 */
[----:B------:R-:W-:-:S02]  /*4d1f0*/  @P2 SHF.R.U32.HI R17, RZ, R6, R17 ;  /* 0x00000006ff112219 */ /* 0x000fc40000011611 */
[-CC-:B------:R-:W-:Y:S01]  /*4d200*/  @!P1 SHF.R.U64 R7, R30, R4.reuse, R31.reuse ;  /* 0x000000041e079219 */ /* 0x180fe2000000121f */
[----:B------:R-:W-:Y:S01]  /*4d210*/  IMAD R32, R13, 0x8, R0 ;  /* 0x000000080d207824 */ /* 0x000fe200078e0200 */
[----:B------:R-:W-:Y:S02]  /*4d220*/  @!P1 SHF.R.U32.HI R14, RZ, R4, R31 ;  /* 0x00000004ff0e9219 */ /* 0x000fe4000001161f */
[----:B------:R-:W-:Y:S02]  /*4d230*/  @P2 LOP3.LUT R4, R10, R17, RZ, 0xfc, !PT ;  /* 0x000000110a042212 */ /* 0x000fe400078efcff */
[----:B------:R-:W2:Y:S01]  /*4d240*/  LDL.64 R10, [R18] ;  /* 0x00000000120a7983 */ /* 0x000ea20000100a00 */
[----:B------:R-:W-:Y:S02]  /*4d250*/  LEA.HI R17, R23, -R21, RZ, 0x1a ;  /* 0x8000001517117211 */ /* 0x000fe400078fd0ff */
[----:B------:R-:W-:Y:S02]  /*4d260*/  @P2 LOP3.LUT R25, R25, R12, RZ, 0xfc, !PT ;  /* 0x0000000c19192212 */ /* 0x000fe400078efcff */
[----:B------:R-:W3:Y:S01]  /*4d270*/  LDL.64 R12, [R18+0x8] ;  /* 0x00000800120c7983 */ /* 0x000ee20000100a00 */
[----:B------:R-:W-:-:S02]  /*4d280*/  @!P2 SHF.R.U64 R25, R8, R6, R9 ;  /* 0x000000060819a219 */ /* 0x000fc40000001209 */
[----:B------:R-:W-:Y:S01]  /*4d290*/  @!P2 SHF.R.U32.HI R4, RZ, R6, R9 ;  /* 0x00000006ff04a219 */ /* 0x000fe20000011609 */
[----:B------:R-:W-:Y:S01]  /*4d2a0*/  IMAD R6, R17, 0x8, R0 ;  /* 0x0000000811067824 */ /* 0x000fe200078e0200 */
[----:B------:R-:W4:Y:S04]  /*4d2b0*/  LDL.64 R8, [R32] ;  /* 0x0000000020087983 */ /* 0x000f280000100a00 */
[----:B------:R-:W5:Y:S04]  /*4d2c0*/  LDL.64 R16, [R32+0x8] ;  /* 0x0000080020107983 */ /* 0x000f680000100a00 */
[----:B0-----:R-:W5:Y:S04]  /*4d2d0*/  LDL.64 R26, [R6] ;  /* 0x00000000061a7983 */ /* 0x001f680000100a00 */
[----:B------:R0:W5:Y:S04]  /*4d2e0*/  LDL.64 R18, [R6+0x8] ;  /* 0x0000080006127983 */ /* 0x0001680000100a00 */
[----:B------:R1:W-:Y:S01]  /*4d2f0*/  STG.E.64 desc[UR4][R2.64+0x1100], R28 ;  /* 0x0011001c02007986 */ /* 0x0003e2000c101b04 */
[----:B------:R-:W-:-:S02]  /*4d300*/  LOP3.LUT R5, R5, 0x37, RZ, 0xc0, !PT ;  /* 0x0000003705057812 */ /* 0x000fc400078ec0ff */
[----:B------:R-:W-:Y:S02]  /*4d310*/  LOP3.LUT R15, R15, 0x2e, RZ, 0xc0, !PT ;  /* 0x0000002e0f0f7812 */ /* 0x000fe400078ec0ff */
[----:B------:R-:W-:Y:S02]  /*4d320*/  LOP3.LUT R31, R4, 0x7fffff, RZ, 0xc0, !PT ;  /* 0x007fffff041f7812 */ /* 0x000fe400078ec0ff */
[----:B-1----:R-:W-:Y:S01]  /*4d330*/  LOP3.LUT R29, R20, 0x7fffff, RZ, 0xc0, !PT ;  /* 0x007fffff141d7812 */ /* 0x002fe200078ec0ff */
[----:B------:R-:W-:-:S05]  /*4d340*/  IMAD.MOV.U32 R28, RZ, RZ, R24 ;  /* 0x000000ffff1c7224 */ /* 0x000fca00078e0018 */
[----:B------:R1:W-:Y:S01]  /*4d350*/  STG.E.64 desc[UR4][R2.64+0x1500], R28 ;  /* 0x0015001c02007986 */ /* 0x0003e2000c101b04 */
[----:B0-----:R-:W-:Y:S02]  /*4d360*/  VIADD R6, R22, 0x113 ;  /* 0x0000011316067836 */ /* 0x001fe40000000000 */
[----:B------:R-:W-:Y:S02]  /*4d370*/  IMAD.MOV.U32 R30, RZ, RZ, R25 ;  /* 0x000000ffff1e7224 */ /* 0x000fe400078e0019 */
[----:B-1----:R-:W-:Y:S01]  /*4d380*/  IMAD.MOV.U32 R28, RZ, RZ, R7 ;  /* 0x000000ffff1c7224 */ /* 0x002fe200078e0007 */
[----:B------:R-:W-:Y:S02]  /*4d390*/  IADD3 R7, PT, PT, -R5, 0x40, RZ ;  /* 0x0000004005077810 */ /* 0x000fe40007ffe1ff */
[----:B------:R0:W-:Y:S01]  /*4d3a0*/  STG.E.64 desc[UR4][R2.64+0x1c00], R30 ;  /* 0x001c001e02007986 */ /* 0x0001e2000c101b04 */
[----:B------:R-:W-:Y:S02]  /*4d3b0*/  LOP3.LUT R23, R23, 0x3c, RZ, 0xc0, !PT ;  /* 0x0000003c17177812 */ /* 0x000fe400078ec0ff */
[----:B------:R-:W-:-:S02]  /*4d3c0*/  LOP3.LUT R29, R14, 0x7fffff, RZ, 0xc0, !PT ;  /* 0x007fffff0e1d7812 */ /* 0x000fc400078ec0ff */
[-CC-:B--2---:R-:W-:Y:S02]  /*4d3d0*/  SHF.R.U64 R4, R10, R5.reuse, R11.reuse ;  /* 0x000000050a047219 */ /* 0x184fe4000000120b */
[----:B------:R-:W-:Y:S02]  /*4d3e0*/  SHF.R.U32.HI R10, RZ, R5, R11 ;  /* 0x00000005ff0a7219 */ /* 0x000fe4000001160b */
[----:B------:R-:W-:Y:S02]  /*4d3f0*/  IADD3 R11, PT, PT, -R15, 0x40, RZ ;  /* 0x000000400f0b7810 */ /* 0x000fe40007ffe1ff */
[CC--:B---3--:R-:W-:Y:S02]  /*4d400*/  SHF.L.U64.HI R5, R12.reuse, R7.reuse, R13 ;  /* 0x000000070c057219 */ /* 0x0c8fe4000001020d */
[----:B------:R-:W-:Y:S02]  /*4d410*/  SHF.L.U32 R12, R12, R7, RZ ;  /* 0x000000070c0c7219 */ /* 0x000fe400000006ff */
[----:B----4-:R-:W-:-:S02]  /*4d420*/  SHF.R.U64 R7, R8, R15, R9 ;  /* 0x0000000f08077219 */ /* 0x010fc40000001209 */
[----:B------:R-:W-:Y:S02]  /*4d430*/  SHF.R.U32.HI R8, RZ, R15, R9 ;  /* 0x0000000fff087219 */ /* 0x000fe40000011609 */
[CC--:B-----5:R-:W-:Y:S02]  /*4d440*/  SHF.L.U64.HI R9, R16.reuse, R11.reuse, R17 ;  /* 0x0000000b10097219 */ /* 0x0e0fe40000010211 */
[----:B------:R-:W-:Y:S01]  /*4d450*/  SHF.L.U32 R20, R16, R11, RZ ;  /* 0x0000000b10147219 */ /* 0x000fe200000006ff */
[----:B------:R-:W-:Y:S01]  /*4d460*/  VIADD R11, R22, 0x14a ;  /* 0x0000014a160b7836 */ /* 0x000fe20000000000 */
[----:B------:R-:W-:-:S04]  /*4d470*/  LEA.HI R13, R6, -R21, RZ, 0x1a ;  /* 0x80000015060d7211 */ /* 0x000fc800078fd0ff */
[----:B------:R-:W-:Y:S01]  /*4d480*/  LEA.HI R25, R11, -R21, RZ, 0x1a ;  /* 0x800000150b197211 */ /* 0x000fe200078fd0ff */
[----:B0-----:R-:W-:Y:S01]  /*4d490*/  IMAD R30, R13, 0x8, R0 ;  /* 0x000000080d1e7824 */ /* 0x001fe200078e0200 */
[----:B------:R-:W-:-:S03]  /*4d4a0*/  IADD3 R17, PT, PT, -R23, 0x40, RZ ;  /* 0x0000004017117810 */ /* 0x000fc60007ffe1ff */
[----:B------:R-:W-:Y:S01]  /*4d4b0*/  IMAD R31, R25, 0x8, R0 ;  /* 0x00000008191f7824 */ /* 0x000fe200078e0200 */
[----:B------:R-:W2:Y:S01]  /*4d4c0*/  LDL.64 R14, [R30] ;  /* 0x000000001e0e7983 */ /* 0x000ea20000100a00 */
[-CC-:B------:R-:W-:Y:S02]  /*4d4d0*/  SHF.R.U64 R13, R26, R23.reuse, R27.reuse ;  /* 0x000000171a0d7219 */ /* 0x180fe4000000121b */
[----:B------:R-:W-:Y:S01]  /*4d4e0*/  SHF.R.U32.HI R26, RZ, R23, R27 ;  /* 0x00000017ff1a7219 */ /* 0x000fe2000001161b */
[----:B------:R-:W3:Y:S01]  /*4d4f0*/  LDL.64 R24, [R31+0x8] ;  /* 0x000008001f187983 */ /* 0x000ee20000100a00 */
[CC--:B------:R-:W-:Y:S02]  /*4d500*/  SHF.L.U64.HI R23, R18.reuse, R17.reuse, R19 ;  /* 0x0000001112177219 */ /* 0x0c0fe40000010213 */
[----:B------:R-:W-:Y:S02]  /*4d510*/  SHF.L.U32 R27, R18, R17, RZ ;  /* 0x00000011121b7219 */ /* 0x000fe400000006ff */
[----:B------:R-:W4:Y:S04]  /*4d520*/  LDL.64 R18, [R31] ;  /* 0x000000001f127983 */ /* 0x000f280000100a00 */
[----:B------:R0:W5:Y:S01]  /*4d530*/  LDL.64 R16, [R30+0x8] ;  /* 0x000008001e107983 */ /* 0x0001620000100a00 */
[----:B------:R-:W-:-:S02]  /*4d540*/  LOP3.LUT R4, R12, R4, RZ, 0xfc, !PT ;  /* 0x000000040c047212 */ /* 0x000fc400078efcff */
[----:B------:R-:W-:Y:S01]  /*4d550*/  LOP3.LUT R5, R10, 0x7fffff, R5, 0xf8, !PT ;  /* 0x007fffff0a057812 */ /* 0x000fe200078ef805 */
[----:B------:R1:W-:Y:S04]  /*4d560*/  STG.E.64 desc[UR4][R2.64+0x1800], R28 ;  /* 0x0018001c02007986 */ /* 0x0003e8000c101b04 */
[----:B------:R0:W-:Y:S01]  /*4d570*/  STG.E.64 desc[UR4][R2.64+0x100], R4 ;  /* 0x0001000402007986 */ /* 0x0001e2000c101b04 */
[----:B-1----:R-:W-:Y:S02]  /*4d580*/  LOP3.LUT R28, R20, R7, RZ, 0xfc, !PT ;  /* 0x00000007141c7212 */ /* 0x002fe400078efcff */
[----:B------:R-:W-:Y:S02]  /*4d590*/  LOP3.LUT R7, R6, 0x33, RZ, 0xc0, !PT ;  /* 0x0000003306077812 */ /* 0x000fe400078ec0ff */
[----:B------:R-:W-:Y:S01]  /*4d5a0*/  LOP3.LUT R29, R8, 0x7fffff, R9, 0xf8, !PT ;  /* 0x007fffff081d7812 */ /* 0x000fe200078ef809 */
[----:B0-----:R-:W-:Y:S01]  /*4d5b0*/  VIADD R4, R22, 0x1b8 ;  /* 0x000001b816047836 */ /* 0x001fe20000000000 */
[----:B------:R-:W-:-:S02]  /*4d5c0*/  LOP3.LUT R8, R27, R13, RZ, 0xfc, !PT ;  /* 0x0000000d1b087212 */ /* 0x000fc400078efcff */
[----:B------:R-:W-:Y:S01]  /*4d5d0*/  IADD3 R13, PT, PT, -R7, 0x40, RZ ;  /* 0x00000040070d7810 */ /* 0x000fe20007ffe1ff */
[----:B------:R-:W-:Y:S01]  /*4d5e0*/  STG.E.64 desc[UR4][R2.64+0x200], R28 ;  /* 0x0002001c02007986 */ /* 0x000fe2000c101b04 */
[----:B------:R-:W-:Y:S01]  /*4d5f0*/  LOP3.LUT R9, R26, 0x7fffff, R23, 0xf8, !PT ;  /* 0x007fffff1a097812 */ /* 0x000fe200078ef817 */
[----:B------:R-:W-:-:S04]  /*4d600*/  VIADD R5, R22, 0x1ef ;  /* 0x000001ef16057836 */ /* 0x000fc80000000000 */
[----:B------:R0:W-:Y:S02]  /*4d610*/  STG.E.64 desc[UR4][R2.64+0x400], R8 ;  /* 0x0004000802007986 */ /* 0x0001e4000c101b04 */
[----:B0-----:R-:W-:-:S05]  /*4d620*/  LEA.HI R9, R5, -R21, RZ, 0x1a ;  /* 0x8000001505097211 */ /* 0x001fca00078fd0ff */
[----:B------:R-:W-:-:S05]  /*4d630*/  IMAD R30, R9, 0x8, R0 ;  /* 0x00000008091e7824 */ /* 0x000fca00078e0200 */
[----:B------:R-:W3:Y:S01]  /*4d640*/  LDL.64 R8, [R30] ;  /* 0x000000001e087983 */ /* 0x000ee20000100a00 */
[-CC-:B--2---:R-:W-:Y:S02]  /*4d650*/  SHF.R.U64 R6, R14, R7.reuse, R15.reuse ;  /* 0x000000070e067219 */ /* 0x184fe4000000120f */
[----:B------:R-:W-:Y:S02]  /*4d660*/  SHF.R.U32.HI R10, RZ, R7, R15 ;  /* 0x00000007ff0a7219 */ /* 0x000fe4000001160f */
[----:B------:R-:W-:Y:S02]  /*4d670*/  LOP3.LUT R7, R11, 0x2a, RZ, 0xc0, !PT ;  /* 0x0000002a0b077812 */ /* 0x000fe400078ec0ff */
[----:B------:R-:W-:Y:S02]  /*4d680*/  LEA.HI R15, R4, -R21, RZ, 0x1a ;  /* 0x80000015040f7211 */ /* 0x000fe400078fd0ff */
[----:B------:R-:W-:Y:S02]  /*4d690*/  IADD3 R29, PT, PT, -R7, 0x40, RZ ;  /* 0x00000040071d7810 */ /* 0x000fe40007ffe1ff */
[----:B----4-:R-:W-:-:S02]  /*4d6a0*/  SHF.R.U64 R20, R18, R7, R19 ;  /* 0x0000000712147219 */ /* 0x010fc40000001213 */
[----:B------:R-:W-:Y:S01]  /*4d6b0*/  SHF.R.U32.HI R26, RZ, R7, R19 ;  /* 0x00000007ff1a7219 */ /* 0x000fe20000011613 */
[----:B------:R-:W-:Y:S02]  /*4d6c0*/  VIADD R7, R22, 0x25d ;  /* 0x0000025d16077836 */ /* 0x000fe40000000000 */
[----:B------:R-:W-:Y:S01]  /*4d6d0*/  IMAD R28, R15, 0x8, R0 ;  /* 0x000000080f1c7824 */ /* 0x000fe200078e0200 */
[----:B-----5:R-:W-:Y:S01]  /*4d6e0*/  SHF.L.U64.HI R11, R16, R13, R17 ;  /* 0x0000000d100b7219 */ /* 0x020fe20000010211 */
[----:B------:R-:W2:Y:S01]  /*4d6f0*/  LDL.64 R14, [R30+0x8] ;  /* 0x000008001e0e7983 */ /* 0x000ea20000100a00 */
[----:B------:R-:W-:-:S03]  /*4d700*/  LEA.HI R27, R7, -R21, RZ, 0x1a ;  /* 0x80000015071b7211 */ /* 0x000fc600078fd0ff */
[----:B------:R-:W4:Y:S01]  /*4d710*/  LDL.64 R18, [R28+0x8] ;  /* 0x000008001c127983 */ /* 0x000f220000100a00 */
[----:B------:R-:W-:Y:S01]  /*4d720*/  SHF.L.U32 R13, R16, R13, RZ ;  /* 0x0000000d100d7219 */ /* 0x000fe200000006ff */
[----:B------:R-:W-:Y:S01]  /*4d730*/  IMAD R27, R27, 0x8, R0 ;  /* 0x000000081b1b7824 */ /* 0x000fe200078e0200 */
[----:B---3--:R-:W-:Y:S01]  /*4d740*/  SHF.L.U64.HI R23, R24, R29, R25 ;  /* 0x0000001d18177219 */ /* 0x008fe20000010219 */
[----:B------:R0:W3:Y:S01]  /*4d750*/  LDL.64 R16, [R28] ;  /* 0x000000001c107983 */ /* 0x0000e20000100a00 */
[----:B------:R-:W-:-:S03]  /*4d760*/  LOP3.LUT R25, R10, 0x7fffff, R11, 0xf8, !PT ;  /* 0x007fffff0a197812 */ /* 0x000fc600078ef80b */
[----:B------:R-:W5:Y:S01]  /*4d770*/  LDL.64 R10, [R27] ;  /* 0x000000001b0a7983 */ /* 0x000f620000100a00 */
[----:B------:R-:W-:Y:S02]  /*4d780*/  SHF.L.U32 R29, R24, R29, RZ ;  /* 0x0000001d181d7219 */ /* 0x000fe400000006ff */
[----:B------:R-:W-:Y:S02]  /*4d790*/  LOP3.LUT R24, R13, R6, RZ, 0xfc, !PT ;  /* 0x000000060d187212 */ /* 0x000fe400078efcff */
[----:B------:R1:W5:Y:S01]  /*4d7a0*/  LDL.64 R12, [R27+0x8] ;  /* 0x000008001b0c7983 */ /* 0x0003620000100a00 */
[----:B0-----:R-:W-:Y:S01]  /*4d7b0*/  LOP3.LUT R28, R29, R20, RZ, 0xfc, !PT ;  /* 0x000000141d1c7212 */ /* 0x001fe200078efcff */
[----:B------:R-:W-:Y:S01]  /*4d7c0*/  VIADD R6, R22, 0x294 ;  /* 0x0000029416067836 */ /* 0x000fe20000000000 */
[----:B------:R-:W-:Y:S02]  /*4d7d0*/  LOP3.LUT R29, R26, 0x7fffff, R23, 0xf8, !PT ;  /* 0x007fffff1a1d7812 */ /* 0x000fe400078ef817 */
[----:B------:R-:W-:-:S02]  /*4d7e0*/  LOP3.LUT R23, R4, 0x38, RZ, 0xc0, !PT ;  /* 0x0000003804177812 */ /* 0x000fc400078ec0ff */
[----:B------:R-:W-:Y:S02]  /*4d7f0*/  LOP3.LUT R33, R5, 0x2f, RZ, 0xc0, !PT ;  /* 0x0000002f05217812 */ /* 0x000fe400078ec0ff */
[----:B------:R-:W-:Y:S02]  /*4d800*/  IADD3 R31, PT, PT, -R23, 0x40, RZ ;  /* 0x00000040171f7810 */ /* 0x000fe40007ffe1ff */
[----:B-1----:R-:W-:Y:S01]  /*4d810*/  LEA.HI R27, R6, -R21, RZ, 0x1a ;  /* 0x80000015061b7211 */ /* 0x002fe200078fd0ff */
[----:B------:R0:W-:Y:S01]  /*4d820*/  STG.E.64 desc[UR4][R2.64+0x500], R24 ;  /* 0x0005001802007986 */ /* 0x0001e2000c101b04 */
[----:B------:R-:W-:-:S03]  /*4d830*/  VIADD R4, R22, 0x2cb ;  /* 0x000002cb16047836 */ /* 0x000fc60000000000 */
[----:B------:R-:W-:Y:S01]  /*4d840*/  IMAD R27, R27, 0x8, R0 ;  /* 0x000000081b1b7824 */ /* 0x000fe200078e0200 */
[----:B0-----:R-:W-:Y:S02]  /*4d850*/  LOP3.LUT R25, R7, 0x3d, RZ, 0xc0, !PT ;  /* 0x0000003d07197812 */ /* 0x001fe400078ec0ff */
[----:B----4-:R-:W-:Y:S02]  /*4d860*/  SHF.L.U64.HI R5, R18, R31, R19 ;  /* 0x0000001f12057219 */ /* 0x010fe40000010213 */
[----:B------:R-:W-:Y:S02]  /*4d870*/  IADD3 R19, PT, PT, -R33, 0x40, RZ ;  /* 0x0000004021137810 */ /* 0x000fe40007ffe1ff */
[-CC-:B---3--:R-:W-:Y:S02]  /*4d880*/  SHF.R.U64 R16, R16, R23.reuse, R17.reuse ;  /* 0x0000001710107219 */ /* 0x188fe40000001211 */
[----:B------:R-:W-:Y:S02]  /*4d890*/  SHF.R.U32.HI R17, RZ, R23, R17 ;  /* 0x00000017ff117219 */ /* 0x000fe40000011611 */
[----:B------:R-:W-:-:S02]  /*4d8a0*/  SHF.R.U64 R23, R8, R33, R9 ;  /* 0x0000002108177219 */ /* 0x000fc40000001209 */
[CC--:B--2---:R-:W-:Y:S02]  /*4d8b0*/  SHF.L.U64.HI R7, R14.reuse, R19.reuse, R15 ;  /* 0x000000130e077219 */ /* 0x0c4fe4000001020f */
[----:B------:R-:W-:Y:S02]  /*4d8c0*/  SHF.L.U32 R20, R14, R19, RZ ;  /* 0x000000130e147219 */ /* 0x000fe400000006ff */
[-CC-:B-----5:R-:W-:Y:S02]  /*4d8d0*/  SHF.R.U64 R8, R10, R25.reuse, R11.reuse ;  /* 0x000000190a087219 */ /* 0x1a0fe4000000120b */
        /* <DEDUP_REMOVED lines=8> */
[----:B------:R-:W-:-:S03]  /*4d960*/  SHF.L.U32 R18, R18, R31, RZ ;  /* 0x0000001f12127219 */ /* 0x000fc600000006ff */
[----:B------:R-:W4:Y:S01]  /*4d970*/  LDL.64 R12, [R27+0x8] ;  /* 0x000008001b0c7983 */ /* 0x000f220000100a00 */
[----:B------:R-:W-:-:S03]  /*4d980*/  LOP3.LUT R16, R18, R16, RZ, 0xfc, !PT ;  /* 0x0000001012107212 */ /* 0x000fc600078efcff */
[----:B------:R0:W5:Y:S01]  /*4d990*/  LDL.64 R18, [R30+0x8] ;  /* 0x000008001e127983 */ /* 0x0001620000100a00 */
[----:B------:R-:W-:Y:S02]  /*4d9a0*/  SHF.R.U32.HI R9, RZ, R33, R9 ;  /* 0x00000021ff097219 */ /* 0x000fe40000011609 */
[----:B------:R-:W-:Y:S01]  /*4d9b0*/  LOP3.LUT R17, R17, 0x7fffff, R5, 0xf8, !PT ;  /* 0x007fffff11117812 */ /* 0x000fe200078ef805 */
[----:B------:R1:W-:Y:S01]  /*4d9c0*/  STG.E.64 desc[UR4][R2.64+0x600], R28 ;  /* 0x0006001c02007986 */ /* 0x0003e2000c101b04 */
[----:B------:R-:W-:Y:S01]  /*4d9d0*/  VIADD R5, R22, 0x339 ;  /* 0x0000033916057836 */ /* 0x000fe20000000000 */
[----:B-1----:R-:W-:Y:S02]  /*4d9e0*/  LOP3.LUT R29, R9, 0x7fffff, R7, 0xf8, !PT ;  /* 0x007fffff091d7812 */ /* 0x002fe400078ef807 */
[----:B------:R-:W-:Y:S02]  /*4d9f0*/  LOP3.LUT R7, R6, 0x34, RZ, 0xc0, !PT ;  /* 0x0000003406077812 */ /* 0x000fe400078ec0ff */
[----:B------:R-:W-:-:S02]  /*4da00*/  LOP3.LUT R9, R24, 0x7fffff, R25, 0xf8, !PT ;  /* 0x007fffff18097812 */ /* 0x000fc400078ef819 */
        /* <DEDUP_REMOVED lines=36> */
[----:B------:R-:W-:Y:S02]  /*4dc50*/  IADD3 R15, PT, PT, -R5, 0x40, RZ ;  /* 0x00000040050f7810 */ /* 0x000fe40007ffe1ff */
[-CC-:B------:R-:W-:Y:S02]  /*4dc60*/  SHF.R.U64 R16, R16, R5.reuse, R17.reuse ;  /* 0x0000000510107219 */ /* 0x180fe40000001211 */
[----:B0-----:R-:W-:Y:S02]  /*4dc70*/  SHF.R.U32.HI R25, RZ, R5, R17 ;  /* 0x00000005ff197219 */ /* 0x001fe40000011611 */
[----:B------:R-:W-:Y:S01]  /*4dc80*/  LOP3.LUT R5, R4, 0x30, RZ, 0xc0, !PT ;  /* 0x0000003004057812 */ /* 0x000fe200078ec0ff */
[----:B------:R-:W-:Y:S01]  /*4dc90*/  VIADD R4, R22, 0x415 ;  /* 0x0000041516047836 */ /* 0x000fe20000000000 */
[----:B------:R2:W-:Y:S01]  /*4dca0*/  STG.E.64 desc[UR4][R2.64+0xc00], R18 ;  /* 0x000c001202007986 */ /* 0x0005e2000c101b04 */
[----:B------:R-:W-:-:S02]  /*4dcb0*/  SHF.L.U64.HI R17, R28, R15, R29 ;  /* 0x0000000f1c117219 */ /* 0x000fc4000001021d */
[----:B------:R-:W-:Y:S02]  /*4dcc0*/  IADD3 R23, PT, PT, -R5, 0x40, RZ ;  /* 0x0000004005177810 */ /* 0x000fe40007ffe1ff */
[----:B------:R-:W-:Y:S02]  /*4dcd0*/  LEA.HI R29, R4, -R21, RZ, 0x1a ;  /* 0x80000015041d7211 */ /* 0x000fe400078fd0ff */
[----:B------:R-:W-:Y:S02]  /*4dce0*/  SHF.L.U32 R28, R28, R15, RZ ;  /* 0x0000000f1c1c7219 */ /* 0x000fe400000006ff */
[----:B------:R-:W-:Y:S01]  /*4dcf0*/  LOP3.LUT R15, R14, 0x3e, RZ, 0xc0, !PT ;  /* 0x0000003e0e0f7812 */ /* 0x000fe200078ec0ff */
[----:B------:R-:W-:Y:S01]  /*4dd00*/  IMAD R29, R29, 0x8, R0 ;  /* 0x000000081d1d7824 */ /* 0x000fe200078e0200 */
[-CC-:B--2---:R-:W-:Y:S02]  /*4dd10*/  SHF.R.U64 R19, R10, R5.reuse, R11.reuse ;  /* 0x000000050a137219 */ /* 0x184fe4000000120b */
[----:B------:R-:W-:Y:S01]  /*4dd20*/  SHF.R.U32.HI R10, RZ, R5, R11 ;  /* 0x00000005ff0a7219 */ /* 0x000fe2000001160b */
[----:B------:R-:W-:Y:S01]  /*4dd30*/  VIADD R5, R22, 0x44c ;  /* 0x0000044c16057836 */ /* 0x000fe20000000000 */
[----:B---3--:R-:W-:-:S02]  /*4dd40*/  SHF.L.U64.HI R11, R12, R23, R13 ;  /* 0x000000170c0b7219 */ /* 0x008fc4000001020d */
[----:B------:R-:W-:Y:S02]  /*4dd50*/  SHF.L.U32 R18, R12, R23, RZ ;  /* 0x000000170c127219 */ /* 0x000fe400000006ff */
        /* <DEDUP_REMOVED lines=158> */
.L_x_71:
        /* <DEDUP_REMOVED lines=17> */
[----:B----4-:R-:W-:Y:S04]  /*4e850*/  STL.128 [R24+0x20], R16 ;  /* 0x0000201018007387 */ /* 0x010fe80000100c00 */
[----:B-----5:R1:W-:Y:S04]  /*4e860*/  STL.128 [R24+0x40], R12 ;  /* 0x0000400c18007387 */ /* 0x0203e80000100c00 */
[----:B0-----:R-:W3:Y:S04]  /*4e870*/  LDG.E.64.CONSTANT R4, desc[UR4][R22.64+0x50] ;  /* 0x0000500416047981 */ /* 0x001ee8000c1e9b00 */
[----:B------:R-:W3:Y:S04]  /*4e880*/  LDG.E.64.CONSTANT R6, desc[UR4][R22.64+0x58] ;  /* 0x0000580416067981 */ /* 0x000ee8000c1e9b00 */
[----:B-1----:R-:W4:Y:S04]  /*4e890*/  LDG.E.64.CONSTANT R12, desc[UR4][R22.64+0x70] ;  /* 0x00007004160c7981 */ /* 0x002f28000c1e9b00 */
[----:B------:R-:W4:Y:S04]  /*4e8a0*/  LDG.E.64.CONSTANT R14, desc[UR4][R22.64+0x78] ;  /* 0x00007804160e7981 */ /* 0x000f28000c1e9b00 */
        /* <DEDUP_REMOVED lines=9> */
[----:B-----5:R0:W-:Y:S04]  /*4e940*/  STL.128 [R24+0x80], R16 ;  /* 0x0000801018007387 */ /* 0x0201e80000100c00 */
[----:B-1----:R-:W4:Y:S04]  /*4e950*/  LDG.E.64.CONSTANT R12, desc[UR4][R22.64+0xb0] ;  /* 0x0000b004160c7981 */ /* 0x002f28000c1e9b00 */
[----:B------:R-:W4:Y:S04]  /*4e960*/  LDG.E.64.CONSTANT R14, desc[UR4][R22.64+0xb8] ;  /* 0x0000b804160e7981 */ /* 0x000f28000c1e9b00 */
[----:B0-----:R-:W5:Y:S04]  /*4e970*/  LDG.E.64.CONSTANT R16, desc[UR4][R22.64+0xc0] ;  /* 0x0000c00416107981 */ /* 0x001f68000c1e9b00 */
[----:B------:R-:W5:Y:S04]  /*4e980*/  LDG.E.64.CONSTANT R18, desc[UR4][R22.64+0xc8] ;  /* 0x0000c80416127981 */ /* 0x000f68000c1e9b00 */
[----:B--2---:R0:W-:Y:S04]  /*4e990*/  STL.128 [R24+0x60], R8 ;  /* 0x0000600818007387 */ /* 0x0041e80000100c00 */
[----:B0-----:R-:W2:Y:S04]  /*4e9a0*/  LDG.E.64.CONSTANT R8, desc[UR4][R22.64+0xa0] ;  /* 0x0000a00416087981 */ /* 0x001ea8000c1e9b00 */
[----:B------:R-:W2:Y:S04]  /*4e9b0*/  LDG.E.64.CONSTANT R10, desc[UR4][R22.64+0xa8] ;  /* 0x0000a804160a7981 */ /* 0x000ea8000c1e9b00 */
[----:B------:R-:W2:Y:S01]  /*4e9c0*/  LDG.E.64.CONSTANT R22, desc[UR4][R22.64+0xd8] ;  /* 0x0000d80416167981 */ /* 0x000ea2000c1e9b00 */
[----:B------:R-:W-:-:S04]  /*4e9d0*/  IMAD R26, R0, 0x6c0, RZ ;  /* 0x000006c0001a7824 */ /* 0x000fc800078e02ff */
[C---:B------:R-:W-:Y:S01]  /*4e9e0*/  VIADD R28, R26.reuse, 0x6c ;  /* 0x0000006c1a1c7836 */ /* 0x040fe20000000000 */
[-C--:B------:R-:W-:Y:S01]  /*4e9f0*/  LEA.HI R27, R26, -R25.reuse, RZ, 0x1a ;  /* 0x800000191a1b7211 */ /* 0x080fe200078fd0ff */
[----:B---3--:R0:W-:Y:S03]  /*4ea00*/  STL.128 [R24+0x90], R4 ;  /* 0x0000900418007387 */ /* 0x0081e60000100c00 */
[----:B------:R-:W-:Y:S01]  /*4ea10*/  LEA.HI R29, R28, -R25, RZ, 0x1a ;  /* 0x800000191c1d7211 */ /* 0x000fe200078fd0ff */
[----:B----4-:R-:W-:Y:S01]  /*4ea20*/  STL.128 [R24+0xb0], R12 ;  /* 0x0000b00c18007387 */ /* 0x010fe20000100c00 */
[----:B0-----:R-:W-:-:S04]  /*4ea30*/  IMAD R4, R27, 0x8, R24 ;  /* 0x000000081b047824 */ /* 0x001fc800078e0218 */
[--C-:B------:R-:W-:Y:S02]  /*4ea40*/  IMAD R28, R27, 0x8, R4.reuse ;  /* 0x000000081b1c7824 */ /* 0x100fe400078e0204 */
[----:B------:R-:W-:Y:S01]  /*4ea50*/  IMAD R30, R29, 0x8, R4 ;  /* 0x000000081d1e7824 */ /* 0x000fe200078e0204 */
[----:B-----5:R0:W-:Y:S01]  /*4ea60*/  STL.128 [R24+0xc0], R16 ;  /* 0x0000c01018007387 */ /* 0x0201e20000100c00 */
[----:B------:R-:W-:-:S05]  /*4ea70*/  VIADD R6, R26, 0xa2 ;  /* 0x000000a21a067836 */ /* 0x000fca0000000000 */
[----:B------:R-:W-:Y:S01]  /*4ea80*/  LEA.HI R5, R6, -R25, RZ, 0x1a ;  /* 0x8000001906057211 */ /* 0x000fe200078fd0ff */
[----:B--2---:R1:W-:Y:S04]  /*4ea90*/  STL.128 [R24+0xa0], R8 ;  /* 0x0000a00818007387 */ /* 0x0043e80000100c00 */
[----:B------:R2:W-:Y:S04]  /*4eaa0*/  STL.128 [R24+0xd0], R20 ;  /* 0x0000d01418007387 */ /* 0x0005e80000100c00 */
[----:B------:R-:W3:Y:S04]  /*4eab0*/  LDL R29, [R28+0x4] ;  /* 0x000004001c1d7983 */ /* 0x000ee80000100800 */
[----:B0-----:R-:W3:Y:S04]  /*4eac0*/  LDL.64 R18, [R28+0x8] ;  /* 0x000008001c127983 */ /* 0x001ee80000100a00 */
[----:B------:R-:W4:Y:S04]  /*4ead0*/  LDL R27, [R30+0x4] ;  /* 0x000004001e1b7983 */ /* 0x000f280000100800 */
[----:B------:R0:W4:Y:S01]  /*4eae0*/  LDL.64 R16, [R30+0x8] ;  /* 0x000008001e107983 */ /* 0x0001220000100a00 */
[----:B-1----:R-:W-:-:S05]  /*4eaf0*/  IMAD R10, R5, 0x8, R4 ;  /* 0x00000008050a7824 */ /* 0x002fca00078e0204 */
[----:B------:R-:W5:Y:S04]  /*4eb00*/  LDL.64 R8, [R10+0x8] ;  /* 0x000008000a087983 */ /* 0x000f680000100a00 */
[----:B------:R-:W5:Y:S01]  /*4eb10*/  LDL R7, [R10+0x4] ;  /* 0x000004000a077983 */ /* 0x000f620000100800 */
[----:B------:R-:W-:-:S05]  /*4eb20*/  VIADD R6, R26, 0xd8 ;  /* 0x000000d81a067836 */ /* 0x000fca0000000000 */
[----:B------:R-:W-:Y:S01]  /*4eb30*/  LEA.HI R5, R6, -R25, RZ, 0x1a ;  /* 0x8000001906057211 */ /* 0x000fe200078fd0ff */
[C---:B------:R-:W-:Y:S02]  /*4eb40*/  VIADD R6, R26.reuse, 0x10e ;  /* 0x0000010e1a067836 */ /* 0x040fe40000000000 */
[----:B--2---:R-:W-:-:S03]  /*4eb50*/  VIADD R24, R26, 0x144 ;  /* 0x000001441a187836 */ /* 0x004fc60000000000 */
[----:B------:R-:W-:Y:S01]  /*4eb60*/  LEA.HI R11, R6, -R25, RZ, 0x1a ;  /* 0x80000019060b7211 */ /* 0x000fe200078fd0ff */
[----:B------:R-:W-:-:S04]  /*4eb70*/  IMAD R20, R5, 0x8, R4 ;  /* 0x0000000805147824 */ /* 0x000fc800078e0204 */
[----:B------:R-:W-:Y:S01]  /*4eb80*/  IMAD R22, R11, 0x8, R4 ;  /* 0x000000080b167824 */ /* 0x000fe200078e0204 */
[-C--:B------:R-:W-:Y:S01]  /*4eb90*/  LEA.HI R11, R24, -R25.reuse, RZ, 0x1a ;  /* 0x80000019180b7211 */ /* 0x080fe200078fd0ff */
[----:B------:R-:W-:Y:S01]  /*4eba0*/  VIADD R24, R26, 0x17a ;  /* 0x0000017a1a187836 */ /* 0x000fe20000000000 */
[----:B------:R-:W2:Y:S04]  /*4ebb0*/  LDL R5, [R20+0x8] ;  /* 0x0000080014057983 */ /* 0x000ea80000100800 */
[----:B------:R-:W2:Y:S01]  /*4ebc0*/  LDL R6, [R22+0x8] ;  /* 0x0000080016067983 */ /* 0x000ea20000100800 */
[----:B------:R-:W-:-:S03]  /*4ebd0*/  LEA.HI R21, R24, -R25, RZ, 0x1a ;  /* 0x8000001918157211 */ /* 0x000fc600078fd0ff */
[----:B------:R-:W2:Y:S04]  /*4ebe0*/  LDL.64 R14, [R22] ;  /* 0x00000000160e7983 */ /* 0x000ea80000100a00 */
[----:B------:R-:W2:Y:S01]  /*4ebf0*/  LDL.64 R12, [R20] ;  /* 0x00000000140c7983 */ /* 0x000ea20000100a00 */
[--C-:B0-----:R-:W-:Y:S02]  /*4ec00*/  IMAD R30, R21, 0x8, R4.reuse ;  /* 0x00000008151e7824 */ /* 0x101fe400078e0204 */
[----:B------:R-:W-:Y:S02]  /*4ec10*/  VIADD R24, R26, 0x1b0 ;  /* 0x000001b01a187836 */ /* 0x000fe40000000000 */
[----:B------:R-:W-:Y:S02]  /*4ec20*/  IMAD R11, R11, 0x8, R4 ;  /* 0x000000080b0b7824 */ /* 0x000fe400078e0204 */
[----:B------:R-:W-:Y:S01]  /*4ec30*/  IMAD.WIDE.U32 R2, R0, 0x8, R2 ;  /* 0x0000000800027825 */ /* 0x000fe200078e0002 */
[----:B------:R-:W2:Y:S01]  /*4ec40*/  LDL.64 R20, [R30+0x8] ;  /* 0x000008001e147983 */ /* 0x000ea20000100a00 */
[----:B------:R-:W-:-:S03]  /*4ec50*/  LEA.HI R23, R24, -R25, RZ, 0x1a ;  /* 0x8000001918177211 */ /* 0x000fc600078fd0ff */
[----:B------:R0:W2:Y:S04]  /*4ec60*/  LDL R0, [R30+0x4] ;  /* 0x000004001e007983 */ /* 0x0000a80000100800 */
[----:B------:R-:W2:Y:S01]  /*4ec70*/  LDL.64 R10, [R11] ;  /* 0x000000000b0a7983 */ /* 0x000ea20000100a00 */
[----:B------:R-:W-:Y:S02]  /*4ec80*/  IMAD R28, R23, 0x8, R4 ;  /* 0x00000008171c7824 */ /* 0x000fe400078e0204 */
[----:B0-----:R-:W-:-:S03]  /*4ec90*/  VIADD R30, R26, 0x1e6 ;  /* 0x000001e61a1e7836 */ /* 0x001fc60000000000 */
[----:B------:R-:W2:Y:S01]  /*4eca0*/  LDL R24, [R28+0x4] ;  /* 0x000004001c187983 */ /* 0x000ea20000100800 */
[----:B---3--:R-:W-:Y:S02]  /*4ecb0*/  SHF.L.W.U32.HI R22, R29, 0xa, R18 ;  /* 0x0000000a1d167819 */ /* 0x008fe40000010e12 */
[----:B------:R-:W-:Y:S02]  /*4ecc0*/  SHF.L.W.U32.HI R19, R18, 0xa, R19 ;  /* 0x0000000a12137819 */ /* 0x000fe40000010e13 */
[----:B----4-:R-:W-:Y:S02]  /*4ecd0*/  SHF.L.W.U32.HI R18, R27, 0x14, R16 ;  /* 0x000000141b127819 */ /* 0x010fe40000010e10 */
[----:B------:R-:W-:Y:S02]  /*4ece0*/  SHF.L.W.U32.HI R27, R16, 0x14, R17 ;  /* 0x00000014101b7819 */ /* 0x000fe40000010e11 */
[----:B------:R0:W3:Y:S01]  /*4ecf0*/  LDL.64 R16, [R28+0x8] ;  /* 0x000008001c107983 */ /* 0x0000e20000100a00 */
[----:B------:R-:W-:-:S02]  /*4ed00*/  LOP3.LUT R23, R19, 0x3fffff, RZ, 0xc0, !PT ;  /* 0x003fffff13177812 */ /* 0x000fc400078ec0ff */
[----:B------:R-:W-:Y:S02]  /*4ed10*/  LOP3.LUT R19, R27, 0x3fffff, RZ, 0xc0, !PT ;  /* 0x003fffff1b137812 */ /* 0x000fe400078ec0ff */
[----:B------:R-:W-:Y:S02]  /*4ed20*/  LEA.HI R27, R30, -R25, RZ, 0x1a ;  /* 0x800000191e1b7211 */ /* 0x000fe400078fd0ff */
[----:B-----5:R-:W-:-:S03]  /*4ed30*/  SHF.L.W.U32.HI R9, R8, 0x1e, R9 ;  /* 0x0000001e08097819 */ /* 0x020fc60000010e09 */
[----:B------:R-:W-:Y:S01]  /*4ed40*/  IMAD R27, R27, 0x8, R4 ;  /* 0x000000081b1b7824 */ /* 0x000fe200078e0204 */
[----:B------:R1:W-:Y:S01]  /*4ed50*/  STG.E.64 desc[UR4][R2.64+0x200], R18 ;  /* 0x0002001202007986 */ /* 0x0003e2000c101b04 */
[----:B------:R-:W-:-:S03]  /*4ed60*/  SHF.L.W.U32.HI R8, R7, 0x1e, R8 ;  /* 0x0000001e07087819 */ /* 0x000fc60000010e08 */
[----:B------:R-:W4:Y:S04]  /*4ed70*/  LDL R7, [R27+0x4] ;  /* 0x000004001b077983 */ /* 0x000f280000100800 */
[----:B-1----:R1:W4:Y:S01]  /*4ed80*/  LDL.64 R18, [R27+0x8] ;  /* 0x000008001b127983 */ /* 0x0023220000100a00 */
[C---:B------:R-:W-:Y:S02]  /*4ed90*/  VIADD R32, R26.reuse, 0x21c ;  /* 0x0000021c1a207836 */ /* 0x040fe40000000000 */
[----:B------:R-:W-:-:S03]  /*4eda0*/  VIADD R30, R26, 0x288 ;  /* 0x000002881a1e7836 */ /* 0x000fc60000000000 */
[-C--:B------:R-:W-:Y:S02]  /*4edb0*/  LEA.HI R29, R32, -R25.reuse, RZ, 0x1a ;  /* 0x80000019201d7211 */ /* 0x080fe400078fd0ff */
[----:B--2---:R-:W-:Y:S01]  /*4edc0*/  SHF.L.W.U32.HI R6, R15, 0x12, R6 ;  /* 0x000000120f067819 */ /* 0x004fe20000010e06 */
[----:B0-----:R-:W-:Y:S01]  /*4edd0*/  VIADD R28, R26, 0x252 ;  /* 0x000002521a1c7836 */ /* 0x001fe20000000000 */
[----:B------:R-:W-:Y:S01]  /*4ede0*/  LOP3.LUT R9, R9, 0x3fffff, RZ, 0xc0, !PT ;  /* 0x003fffff09097812 */ /* 0x000fe200078ec0ff */
[----:B------:R-:W-:Y:S01]  /*4edf0*/  IMAD R29, R29, 0x8, R4 ;  /* 0x000000081d1d7824 */ /* 0x000fe200078e0204 */
[----:B------:R-:W-:Y:S02]  /*4ee00*/  SHF.L.W.U32.HI R5, R13, 0x8, R5 ;  /* 0x000000080d057819 */ /* 0x000fe40000010e05 */
[----:B------:R-:W-:Y:S02]  /*4ee10*/  SHF.L.W.U32.HI R14, R14, 0x12, R15 ;  /* 0x000000120e0e7819 */ /* 0x000fe40000010e0f */
[----:B------:R-:W-:Y:S01]  /*4ee20*/  LOP3.LUT R15, R6, 0x3fffff, RZ, 0xc0, !PT ;  /* 0x003fffff060f7812 */ /* 0x000fe200078ec0ff */
[----:B------:R-:W-:Y:S01]  /*4ee30*/  VIADD R6, R26, 0x2be ;  /* 0x000002be1a067836 */ /* 0x000fe20000000000 */
[----:B-1----:R-:W-:-:S02]  /*4ee40*/  LEA.HI R27, R30, -R25, RZ, 0x1a ;  /* 0x800000191e1b7211 */ /* 0x002fc400078fd0ff */
[----:B------:R-:W-:Y:S01]  /*4ee50*/  SHF.L.W.U32.HI R12, R12, 0x8, R13 ;  /* 0x000000080c0c7819 */ /* 0x000fe20000010e0d */
[----:B------:R0:W-:Y:S01]  /*4ee60*/  STG.E.64 desc[UR4][R2.64+0x100], R22 ;  /* 0x0001001602007986 */ /* 0x0001e2000c101b04 */
[----:B------:R-:W-:Y:S02]  /*4ee70*/  LOP3.LUT R13, R5, 0x3fffff, RZ, 0xc0, !PT ;  /* 0x003fffff050d7812 */ /* 0x000fe400078ec0ff */
[-C--:B------:R-:W-:Y:S01]  /*4ee80*/  LEA.HI R5, R28, -R25.reuse, RZ, 0x1a ;  /* 0x800000191c057211 */ /* 0x080fe200078fd0ff */
[----:B------:R1:W-:Y:S01]  /*4ee90*/  STG.E.64 desc[UR4][R2.64+0x300], R8 ;  /* 0x0003000802007986 */ /* 0x0003e2000c101b04 */
[----:B------:R-:W-:Y:S01]  /*4eea0*/  IMAD R27, R27, 0x8, R4 ;  /* 0x000000081b1b7824 */ /* 0x000fe200078e0204 */
[----:B------:R-:W-:Y:S02]  /*4eeb0*/  SHF.L.W.U32.HI R28, R0, 0x6, R20 ;  /* 0x00000006001c7819 */ /* 0x000fe40000010e14 */
[----:B------:R-:W-:Y:S01]  /*4eec0*/  SHF.L.W.U32.HI R20, R20, 0x6, R21 ;  /* 0x0000000614147819 */ /* 0x000fe20000010e15 */
[----:B------:R2:W-:Y:S04]  /*4eed0*/  STG.E.64 desc[UR4][R2.64+0x500], R14 ;  /* 0x0005000e02007986 */ /* 0x0005e8000c101b04 */
[----:B0-----:R-:W5:Y:S04]  /*4eee0*/  LDL R22, [R29+0x8] ;  /* 0x000008001d167983 */ /* 0x001f680000100800 */
[----:B-1----:R0:W5:Y:S01]  /*4eef0*/  LDL.64 R8, [R29] ;  /* 0x000000001d087983 */ /* 0x0021620000100a00 */
[----:B------:R-:W-:Y:S01]  /*4ef00*/  IMAD R23, R5, 0x8, R4 ;  /* 0x0000000805177824 */ /* 0x000fe200078e0204 */
[----:B------:R-:W-:Y:S01]  /*4ef10*/  SHF.R.U64 R10, R10, 0x4, R11 ;  /* 0x000000040a0a7819 */ /* 0x000fe2000000120b */
[----:B------:R-:W-:Y:S01]  /*4ef20*/  VIADD R0, R26, 0x2f4 ;  /* 0x000002f41a007836 */ /* 0x000fe20000000000 */
[----:B--2---:R1:W2:Y:S01]  /*4ef30*/  LDL.64 R14, [R27] ;  /* 0x000000001b0e7983 */ /* 0x0042a20000100a00 */
[----:B0-----:R-:W-:-:S03]  /*4ef40*/  LEA.HI R29, R6, -R25, RZ, 0x1a ;  /* 0x80000019061d7211 */ /* 0x001fc600078fd0ff */
[----:B------:R0:W-:Y:S01]  /*4ef50*/  STG.E.64 desc[UR4][R2.64+0x400], R12 ;  /* 0x0004000c02007986 */ /* 0x0001e2000c101b04 */
[----:B------:R-:W-:Y:S01]  /*4ef60*/  SHF.R.U32.HI R11, RZ, 0x4, R11 ;  /* 0x00000004ff0b7819 */ /* 0x000fe2000001160b */
[--C-:B------:R-:W-:Y:S01]  /*4ef70*/  IMAD R30, R29, 0x8, R4.reuse ;  /* 0x000000081d1e7824 */ /* 0x100fe200078e0204 */
[----:B------:R-:W-:Y:S01]  /*4ef80*/  LOP3.LUT R29, R20, 0x3fffff, RZ, 0xc0, !PT ;  /* 0x003fffff141d7812 */ /* 0x000fe200078ec0ff */
[----:B------:R-:W2:Y:S01]  /*4ef90*/  LDL R5, [R23+0x8] ;  /* 0x0000080017057983 */ /* 0x000ea20000100800 */
[----:B------:R-:W-:Y:S02]  /*4efa0*/  LOP3.LUT R11, R11, 0x3fffff, RZ, 0xc0, !PT ;  /* 0x003fffff0b0b7812 */ /* 0x000fe400078ec0ff */
[----:B-1----:R-:W-:Y:S01]  /*4efb0*/  LEA.HI R27, R0, -R25, RZ, 0x1a ;  /* 0x80000019001b7211 */ /* 0x002fe200078fd0ff */
[----:B------:R-:W-:Y:S04]  /*4efc0*/  STG.E.64 desc[UR4][R2.64+0x700], R28 ;  /* 0x0007001c02007986 */ /* 0x000fe8000c101b04 */
[----:B0-----:R-:W2:Y:S01]  /*4efd0*/  LDL.64 R12, [R23] ;  /* 0x00000000170c7983 */ /* 0x001ea20000100a00 */
[----:B------:R-:W-:-:S03]  /*4efe0*/  IMAD R27, R27, 0x8, R4 ;  /* 0x000000081b1b7824 */ /* 0x000fc600078e0204 */
[----:B------:R0:W-:Y:S04]  /*4eff0*/  STG.E.64 desc[UR4][R2.64+0x600], R10 ;  /* 0x0006000a02007986 */ /* 0x0001e8000c101b04 */
[----:B------:R-:W2:Y:S04]  /*4f000*/  LDL R6, [R30+0x4] ;  /* 0x000004001e067983 */ /* 0x000ea80000100800 */
[----:B------:R-:W2:Y:S04]  /*4f010*/  LDL.64 R20, [R27+0x8] ;  /* 0x000008001b147983 */ /* 0x000ea80000100a00 */
[----:B------:R-:W2:Y:S04]  /*4f020*/  LDL R0, [R27+0x4] ;  /* 0x000004001b007983 */ /* 0x000ea80000100800 */
[----:B0-----:R0:W2:Y:S01]  /*4f030*/  LDL.64 R10, [R30+0x8] ;  /* 0x000008001e0a7983 */ /* 0x0010a20000100a00 */
[----:B---3--:R-:W-:Y:S01]  /*4f040*/  SHF.L.W.U32.HI R28, R24, 0x10, R16 ;  /* 0x00000010181c7819 */ /* 0x008fe20000010e10 */
[----:B------:R-:W-:Y:S01]  /*4f050*/  VIADD R24, R26, 0x32a ;  /* 0x0000032a1a187836 */ /* 0x000fe20000000000 */
[----:B------:R-:W-:-:S04]  /*4f060*/  SHF.L.W.U32.HI R16, R16, 0x10, R17 ;  /* 0x0000001010107819 */ /* 0x000fc80000010e11 */
[----:B------:R-:W-:Y:S01]  /*4f070*/  LEA.HI R17, R24, -R25, RZ, 0x1a ;  /* 0x8000001918117211 */ /* 0x000fe200078fd0ff */
[----:B------:R-:W-:Y:S01]  /*4f080*/  VIADD R24, R26, 0x396 ;  /* 0x000003961a187836 */ /* 0x000fe20000000000 */
[----:B------:R-:W-:-:S03]  /*4f090*/  LOP3.LUT R29, R16, 0x3fffff, RZ, 0xc0, !PT ;  /* 0x003fffff101d7812 */ /* 0x000fc600078ec0ff */
[----:B0-----:R-:W-:Y:S01]  /*4f0a0*/  IMAD R30, R17, 0x8, R4 ;  /* 0x00000008111e7824 */ /* 0x001fe200078e0204 */
[----:B------:R-:W-:Y:S01]  /*4f0b0*/  LEA.HI R31, R24, -R25, RZ, 0x1a ;  /* 0x80000019181f7211 */ /* 0x000fe200078fd0ff */
[----:B------:R4:W-:Y:S04]  /*4f0c0*/  STG.E.64 desc[UR4][R2.64+0x800], R28 ;  /* 0x0008001c02007986 */ /* 0x0009e8000c101b04 */
[----:B------:R-:W3:Y:S04]  /*4f0d0*/  LDL.64 R16, [R30+0x8] ;  /* 0x000008001e107983 */ /* 0x000ee80000100a00 */
[----:B------:R0:W3:Y:S01]  /*4f0e0*/  LDL R23, [R30+0x4] ;  /* 0x000004001e177983 */ /* 0x0000e20000100800 */
[----:B----4-:R-:W-:-:S02]  /*4f0f0*/  SHF.L.W.U32.HI R28, R7, 0x1a, R18 ;  /* 0x0000001a071c7819 */ /* 0x010fc40000010e12 */
[----:B------:R-:W-:Y:S01]  /*4f100*/  SHF.L.W.U32.HI R7, R18, 0x1a, R19 ;  /* 0x0000001a12077819 */ /* 0x000fe20000010e13 */
[----:B------:R-:W-:-:S05]  /*4f110*/  IMAD R18, R31, 0x8, R4 ;  /* 0x000000081f127824 */ /* 0x000fca00078e0204 */
[----:B------:R-:W4:Y:S04]  /*4f120*/  LDL R24, [R18+0x8] ;  /* 0x0000080012187983 */ /* 0x000f280000100800 */
[----:B------:R-:W4:Y:S01]  /*4f130*/  LDL.64 R18, [R18] ;  /* 0x0000000012127983 */ /* 0x000f220000100a00 */
[----:B------:R-:W-:-:S05]  /*4f140*/  LOP3.LUT R29, R7, 0x3fffff, RZ, 0xc0, !PT ;  /* 0x003fffff071d7812 */ /* 0x000fca00078ec0ff */
[----:B------:R1:W-:Y:S01]  /*4f150*/  STG.E.64 desc[UR4][R2.64+0x900], R28 ;  /* 0x0009001c02007986 */ /* 0x0003e2000c101b04 */
[----:B-----5:R-:W-:Y:S02]  /*4f160*/  SHF.L.W.U32.HI R22, R9, 0x4, R22 ;  /* 0x0000000409167819 */ /* 0x020fe40000010e16 */
[----:B------:R-:W-:Y:S02]  /*4f170*/  SHF.L.W.U32.HI R8, R8, 0x4, R9 ;  /* 0x0000000408087819 */ /* 0x000fe40000010e09 */
[----:B------:R-:W-:Y:S01]  /*4f180*/  LOP3.LUT R9, R22, 0x3fffff, RZ, 0xc0, !PT ;  /* 0x003fffff16097812 */ /* 0x000fe200078ec0ff */
[----:B------:R-:W-:Y:S01]  /*4f190*/  VIADD R22, R26, 0x402 ;  /* 0x000004021a167836 */ /* 0x000fe20000000000 */
[--C-:B--2---:R-:W-:Y:S02]  /*4f1a0*/  SHF.R.U32.HI R7, RZ, 0x8, R15.reuse ;  /* 0x00000008ff077819 */ /* 0x104fe4000001160f */
[----:B------:R-:W-:Y:S02]  /*4f1b0*/  SHF.R.U64 R14, R14, 0x8, R15 ;  /* 0x000000080e0e7819 */ /* 0x000fe4000000120f */
[----:B------:R-:W-:-:S02]  /*4f1c0*/  LOP3.LUT R15, R7, 0x3fffff, RZ, 0xc0, !PT ;  /* 0x003fffff070f7812 */ /* 0x000fc400078ec0ff */
[----:B------:R-:W-:Y:S01]  /*4f1d0*/  LEA.HI R7, R22, -R25, RZ, 0x1a ;  /* 0x8000001916077211 */ /* 0x000fe200078fd0ff */
[----:B------:R-:W-:Y:S01]  /*4f1e0*/  VIADD R22, R26, 0x438 ;  /* 0x000004381a167836 */ /* 0x000fe20000000000 */
[----:B0-----:R-:W-:Y:S01]  /*4f1f0*/  SHF.L.W.U32.HI R30, R12, 0xe, R13 ;  /* 0x0000000e0c1e7819 */ /* 0x001fe20000010e0d */
[----:B------:R-:W-:Y:S01]  /*4f200*/  VIADD R12, R26, 0x3cc ;  /* 0x000003cc1a0c7836 */ /* 0x000fe20000000000 */
[----:B------:R-:W-:Y:S01]  /*4f210*/  SHF.L.W.U32.HI R5, R13, 0xe, R5 ;  /* 0x0000000e0d057819 */ /* 0x000fe20000010e05 */
[----:B------:R-:W-:-:S03]  /*4f220*/  IMAD R7, R7, 0x8, R4 ;  /* 0x0000000807077824 */ /* 0x000fc600078e0204 */
[----:B------:R-:W-:Y:S02]  /*4f230*/  LOP3.LUT R31, R5, 0x3fffff, RZ, 0xc0, !PT ;  /* 0x003fffff051f7812 */ /* 0x000fe400078ec0ff */
[----:B------:R-:W-:Y:S01]  /*4f240*/  LEA.HI R5, R12, -R25, RZ, 0x1a ;  /* 0x800000190c057211 */ /* 0x000fe200078fd0ff */
[----:B-1----:R-:W-:Y:S01]  /*4f250*/  VIADD R28, R26, 0x46e ;  /* 0x0000046e1a1c7836 */ /* 0x002fe20000000000 */
[----:B------:R-:W-:-:S03]  /*4f260*/  SHF.L.W.U32.HI R21, R20, 0xc, R21 ;  /* 0x0000000c14157819 */ /* 0x000fc60000010e15 */
[----:B------:R-:W-:Y:S01]  /*4f270*/  IMAD R27, R5, 0x8, R4 ;  /* 0x00000008051b7824 */ /* 0x000fe200078e0204 */
[----:B------:R-:W-:Y:S01]  /*4f280*/  SHF.L.W.U32.HI R12, R6, 0x2, R10 ;  /* 0x00000002060c7819 */ /* 0x000fe20000010e0a */
[----:B------:R0:W-:Y:S01]  /*4f290*/  STG.E.64 desc[UR4][R2.64+0xa00], R8 ;  /* 0x000a000802007986 */ /* 0x0001e2000c101b04 */
[----:B------:R-:W-:Y:S02]  /*4f2a0*/  SHF.L.W.U32.HI R10, R10, 0x2, R11 ;  /* 0x000000020a0a7819 */ /* 0x000fe40000010e0b */
[-C--:B------:R-:W-:Y:S01]  /*4f2b0*/  LEA.HI R11, R22, -R25.reuse, RZ, 0x1a ;  /* 0x80000019160b7211 */ /* 0x080fe200078fd0ff */
[----:B------:R-:W2:Y:S01]  /*4f2c0*/  LDL.64 R6, [R7] ;  /* 0x0000000007067983 */ /* 0x000ea20000100a00 */
[----:B------:R-:W-:Y:S01]  /*4f2d0*/  SHF.L.W.U32.HI R20, R0, 0xc, R20 ;  /* 0x0000000c00147819 */ /* 0x000fe20000010e14 */
[----:B------:R-:W-:Y:S01]  /*4f2e0*/  VIADD R0, R26, 0x4a4 ;  /* 0x000004a41a007836 */ /* 0x000fe20000000000 */
[----:B------:R-:W-:Y:S01]  /*4f2f0*/  LEA.HI R29, R28, -R25, RZ, 0x1a ;  /* 0x800000191c1d7211 */ /* 0x000fe200078fd0ff */
[----:B------:R-:W-:Y:S01]  /*4f300*/  IMAD R22, R11, 0x8, R4 ;  /* 0x000000080b167824 */ /* 0x000fe200078e0204 */
[----:B------:R-:W5:Y:S01]  /*4f310*/  LDL R5, [R27+0x8] ;  /* 0x000008001b057983 */ /* 0x000f620000100800 */
[----:B------:R-:W-:Y:S01]  /*4f320*/  VIADD R28, R26, 0x4da ;  /* 0x000004da1a1c7836 */ /* 0x000fe20000000000 */
[----:B------:R-:W-:-:S02]  /*4f330*/  LOP3.LUT R13, R10, 0x3fffff, RZ, 0xc0, !PT ;  /* 0x003fffff0a0d7812 */ /* 0x000fc400078ec0ff */
[----:B------:R-:W-:Y:S01]  /*4f340*/  LOP3.LUT R21, R21, 0x3fffff, RZ, 0xc0, !PT ;  /* 0x003fffff15157812 */ /* 0x000fe200078ec0ff */
[----:B0-----:R0:W5:Y:S01]  /*4f350*/  LDL.64 R8, [R27] ;  /* 0x000000001b087983 */ /* 0x0011620000100a00 */
[----:B------:R-:W-:-:S03]  /*4f360*/  IMAD R29, R29, 0x8, R4 ;  /* 0x000000081d1d7824 */ /* 0x000fc600078e0204 */
[----:B------:R1:W-:Y:S04]  /*4f370*/  STG.E.64 desc[UR4][R2.64+0xb00], R30 ;  /* 0x000b001e02007986 */ /* 0x0003e8000c101b04 */
[----:B------:R-:W5:Y:S01]  /*4f380*/  LDL.64 R10, [R22+0x8] ;  /* 0x00000800160a7983 */ /* 0x000f620000100a00 */
[----:B0-----:R-:W-:-:S03]  /*4f390*/  LEA.HI R27, R0, -R25, RZ, 0x1a ;  /* 0x80000019001b7211 */ /* 0x001fc600078fd0ff */
[----:B------:R0:W-:Y:S02]  /*4f3a0*/  STG.E.64 desc[UR4][R2.64+0xc00], R14 ;  /* 0x000c000e02007986 */ /* 0x0001e4000c101b04 */
[----:B------:R-:W-:Y:S01]  /*4f3b0*/  IMAD R27, R27, 0x8, R4 ;  /* 0x000000081b1b7824 */ /* 0x000fe200078e0204 */
[----:B-1----:R-:W-:Y:S01]  /*4f3c0*/  LEA.HI R31, R28, -R25, RZ, 0x1a ;  /* 0x800000191c1f7211 */ /* 0x002fe200078fd0ff */
[----:B------:R-:W-:Y:S01]  /*4f3d0*/  STG.E.64 desc[UR4][R2.64+0xe00], R20 ;  /* 0x000e001402007986 */ /* 0x000fe2000c101b04 */
[----:B------:R-:W-:-:S03]  /*4f3e0*/  VIADD R28, R26, 0x510 ;  /* 0x000005101a1c7836 */ /* 0x000fc60000000000 */
[----:B------:R1:W-:Y:S01]  /*4f3f0*/  STG.E.64 desc[UR4][R2.64+0xd00], R12 ;  /* 0x000d000c02007986 */ /* 0x0003e2000c101b04 */
[----:B------:R-:W-:-:S03]  /*4f400*/  IMAD R31, R31, 0x8, R4 ;  /* 0x000000081f1f7824 */ /* 0x000fc600078e0204 */
[----:B0-----:R-:W5:Y:S04]  /*4f410*/  LDL R15, [R22+0x4] ;  /* 0x00000400160f7983 */ /* 0x001f680000100800 */
[----:B------:R-:W5:Y:S04]  /*4f420*/  LDL R14, [R29+0x4] ;  /* 0x000004001d0e7983 */ /* 0x000f680000100800 */
[----:B------:R-:W5:Y:S04]  /*4f430*/  LDL R22, [R27+0x4] ;  /* 0x000004001b167983 */ /* 0x000f680000100800 */
[----:B-1----:R-:W5:Y:S01]  /*4f440*/  LDL.64 R12, [R29+0x8] ;  /* 0x000008001d0c7983 */ /* 0x002f620000100a00 */
[----:B---3--:R-:W-:-:S02]  /*4f450*/  SHF.L.W.U32.HI R0, R16, 0x16, R17 ;  /* 0x0000001610007819 */ /* 0x008fc40000010e11 */
[----:B------:R-:W-:Y:S02]  /*4f460*/  SHF.L.W.U32.HI R20, R23, 0x16, R16 ;  /* 0x0000001617147819 */ /* 0x000fe40000010e10 */
[----:B------:R-:W-:Y:S01]  /*4f470*/  LOP3.LUT R21, R0, 0x3fffff, RZ, 0xc0, !PT ;  /* 0x003fffff00157812 */ /* 0x000fe200078ec0ff */
[----:B------:R-:W3:Y:S01]  /*4f480*/  LDL.64 R16, [R27+0x8] ;  /* 0x000008001b107983 */ /* 0x000ee20000100a00 */
[----:B------:R-:W-:-:S03]  /*4f490*/  LEA.HI R23, R28, -R25, RZ, 0x1a ;  /* 0x800000191c177211 */ /* 0x000fc600078fd0ff */
[----:B------:R0:W-:Y:S04]  /*4f4a0*/  STG.E.64 desc[UR4][R2.64+0xf00], R20 ;  /* 0x000f001402007986 */ /* 0x0001e8000c101b04 */
[----:B------:R-:W3:Y:S04]  /*4f4b0*/  LDL R0, [R31+0x8] ;  /* 0x000008001f007983 */ /* 0x000ee80000100800 */
[----:B0-----:R-:W3:Y:S01]  /*4f4c0*/  LDL.64 R20, [R31] ;  /* 0x000000001f147983 */ /* 0x001ee20000100a00 */
[----:B----4-:R-:W-:Y:S02]  /*4f4d0*/  SHF.L.W.U32.HI R24, R19, 0xa, R24 ;  /* 0x0000000a13187819 */ /* 0x010fe40000010e18 */
[----:B------:R-:W-:-:S02]  /*4f4e0*/  SHF.L.W.U32.HI R18, R18, 0xa, R19 ;  /* 0x0000000a12127819 */ /* 0x000fc40000010e13 */
[----:B------:R-:W-:Y:S01]  /*4f4f0*/  LOP3.LUT R19, R24, 0x3fffff, RZ, 0xc0, !PT ;  /* 0x003fffff18137812 */ /* 0x000fe200078ec0ff */
[----:B------:R-:W-:-:S04]  /*4f500*/  IMAD R24, R23, 0x8, R4 ;  /* 0x0000000817187824 */ /* 0x000fc800078e0204 */
[----:B------:R0:W-:Y:S04]  /*4f510*/  STG.E.64 desc[UR4][R2.64+0x1100], R18 ;  /* 0x0011001202007986 */ /* 0x0001e8000c101b04 */
[----:B------:R-:W4:Y:S04]  /*4f520*/  LDL R23, [R24+0x8] ;  /* 0x0000080018177983 */ /* 0x000f280000100800 */
[----:B0-----:R0:W4:Y:S01]  /*4f530*/  LDL.64 R18, [R24] ;  /* 0x0000000018127983 */ /* 0x0011220000100a00 */
[C---:B------:R-:W-:Y:S02]  /*4f540*/  VIADD R34, R26.reuse, 0x546 ;  /* 0x000005461a227836 */ /* 0x040fe40000000000 */
[----:B------:R-:W-:-:S02]  /*4f550*/  VIADD R36, R26, 0x57c ;  /* 0x0000057c1a247836 */ /* 0x000fc40000000000 */
[C---:B------:R-:W-:Y:S02]  /*4f560*/  VIADD R32, R26.reuse, 0x5b2 ;  /* 0x000005b21a207836 */ /* 0x040fe40000000000 */
[C---:B------:R-:W-:Y:S02]  /*4f570*/  VIADD R30, R26.reuse, 0x61e ;  /* 0x0000061e1a1e7836 */ /* 0x040fe40000000000 */
[C---:B------:R-:W-:Y:S02]  /*4f580*/  VIADD R28, R26.reuse, 0x654 ;  /* 0x000006541a1c7836 */ /* 0x040fe40000000000 */
[----:B0-----:R-:W-:Y:S01]  /*4f590*/  VIADD R24, R26, 0x360 ;  /* 0x000003601a187836 */ /* 0x001fe20000000000 */
[----:B------:R-:W-:-:S05]  /*4f5a0*/  LEA.HI R29, R32, -R25, RZ, 0x1a ;  /* 0x80000019201d7211 */ /* 0x000fca00078fd0ff */
[----:B------:R-:W-:Y:S01]  /*4f5b0*/  IMAD R29, R29, 0x8, R4 ;  /* 0x000000081d1d7824 */ /* 0x000fe200078e0204 */
[--C-:B--2---:R-:W-:Y:S02]  /*4f5c0*/  SHF.R.U32.HI R27, RZ, 0x2, R7.reuse ;  /* 0x00000002ff1b7819 */ /* 0x104fe40000011607 */
[----:B------:R-:W-:Y:S02]  /*4f5d0*/  SHF.R.U64 R6, R6, 0x2, R7 ;  /* 0x0000000206067819 */ /* 0x000fe40000001207 */
[----:B------:R-:W-:Y:S02]  /*4f5e0*/  LOP3.LUT R7, R27, 0x3fffff, RZ, 0xc0, !PT ;  /* 0x003fffff1b077812 */ /* 0x000fe400078ec0ff */
[----:B-----5:R-:W-:-:S03]  /*4f5f0*/  SHF.L.W.U32.HI R5, R9, 0x14, R5 ;  /* 0x0000001409057819 */ /* 0x020fc60000010e05 */
[----:B------:R0:W-:Y:S01]  /*4f600*/  STG.E.64 desc[UR4][R2.64+0x1300], R6 ;  /* 0x0013000602007986 */ /* 0x0001e2000c101b04 */
[----:B------:R-:W-:Y:S02]  /*4f610*/  SHF.L.W.U32.HI R8, R8, 0x14, R9 ;  /* 0x0000001408087819 */ /* 0x000fe40000010e09 */
[----:B------:R-:W-:Y:S02]  /*4f620*/  SHF.L.W.U32.HI R11, R10, 0x8, R11 ;  /* 0x000000080a0b7819 */ /* 0x000fe40000010e0b */
[----:B------:R-:W-:Y:S02]  /*4f630*/  LOP3.LUT R9, R5, 0x3fffff, RZ, 0xc0, !PT ;  /* 0x003fffff05097812 */ /* 0x000fe400078ec0ff */
[----:B0-----:R-:W-:-:S03]  /*4f640*/  LOP3.LUT R7, R11, 0x3fffff, RZ, 0xc0, !PT ;  /* 0x003fffff0b077812 */ /* 0x001fc600078ec0ff */
[----:B------:R0:W-:Y:S01]  /*4f650*/  STG.E.64 desc[UR4][R2.64+0x1200], R8 ;  /* 0x0012000802007986 */ /* 0x0001e2000c101b04 */
[-C--:B------:R-:W-:Y:S02]  /*4f660*/  LEA.HI R27, R36, -R25.reuse, RZ, 0x1a ;  /* 0x80000019241b7211 */ /* 0x080fe400078fd0ff */
[-C--:B------:R-:W-:Y:S01]  /*4f670*/  LEA.HI R5, R24, -R25.reuse, RZ, 0x1a ;  /* 0x8000001918057211 */ /* 0x080fe200078fd0ff */
[----:B------:R-:W2:Y:S01]  /*4f680*/  LDL R11, [R29+0x4] ;  /* 0x000004001d0b7983 */ /* 0x000ea20000100800 */
[----:B------:R-:W-:Y:S01]  /*4f690*/  SHF.L.W.U32.HI R6, R15, 0x8, R10 ;  /* 0x000000080f067819 */ /* 0x000fe20000010e0a */
[C---:B------:R-:W-:Y:S02]  /*4f6a0*/  VIADD R10, R26.reuse, 0x5e8 ;  /* 0x000005e81a0a7836 */ /* 0x040fe40000000000 */
[----:B------:R-:W-:Y:S02]  /*4f6b0*/  VIADD R26, R26, 0x68a ;  /* 0x0000068a1a1a7836 */ /* 0x000fe40000000000 */
[----:B------:R-:W-:Y:S01]  /*4f6c0*/  STG.E.64 desc[UR4][R2.64+0x1400], R6 ;  /* 0x0014000602007986 */ /* 0x000fe2000c101b04 */
[----:B------:R-:W-:-:S02]  /*4f6d0*/  LEA.HI R10, R10, -R25, RZ, 0x1a ;  /* 0x800000190a0a7211 */ /* 0x000fc400078fd0ff */
[-C--:B0-----:R-:W-:Y:S02]  /*4f6e0*/  LEA.HI R8, R30, -R25.reuse, RZ, 0x1a ;  /* 0x800000191e087211 */ /* 0x081fe400078fd0ff */
[----:B------:R-:W-:Y:S02]  /*4f6f0*/  SHF.L.W.U32.HI R14, R14, 0x12, R12 ;  /* 0x000000120e0e7819 */ /* 0x000fe40000010e0c */
[----:B------:R-:W-:Y:S02]  /*4f700*/  SHF.L.W.U32.HI R12, R12, 0x12, R13 ;  /* 0x000000120c0c7819 */ /* 0x000fe40000010e0d */
[-C--:B------:R-:W-:Y:S02]  /*4f710*/  LEA.HI R13, R34, -R25.reuse, RZ, 0x1a ;  /* 0x80000019220d7211 */ /* 0x080fe400078fd0ff */
[-C--:B------:R-:W-:Y:S01]  /*4f720*/  LEA.HI R9, R28, -R25.reuse, RZ, 0x1a ;  /* 0x800000191c097211 */ /* 0x080fe200078fd0ff */
[--C-:B------:R-:W-:Y:S01]  /*4f730*/  IMAD R27, R27, 0x8, R4.reuse ;  /* 0x000000081b1b7824 */ /* 0x100fe200078e0204 */
[----:B------:R-:W-:Y:S01]  /*4f740*/  LOP3.LUT R15, R12, 0x3fffff, RZ, 0xc0, !PT ;  /* 0x003fffff0c0f7812 */ /* 0x000fe200078ec0ff */
[--C-:B------:R-:W-:Y:S01]  /*4f750*/  IMAD R13, R13, 0x8, R4.reuse ;  /* 0x000000080d0d7824 */ /* 0x100fe200078e0204 */
[----:B------:R-:W-:Y:S01]  /*4f760*/  LEA.HI R25, R26, -R25, RZ, 0x1a ;  /* 0x800000191a197211 */ /* 0x000fe200078fd0ff */
[----:B------:R-:W-:-:S02]  /*4f770*/  IMAD R26, R10, 0x8, R4 ;  /* 0x000000080a1a7824 */ /* 0x000fc400078e0204 */
[--C-:B------:R-:W-:Y:S02]  /*4f780*/  IMAD R28, R8, 0x8, R4.reuse ;  /* 0x00000008081c7824 */ /* 0x100fe400078e0204 */
[--C-:B------:R-:W-:Y:S01]  /*4f790*/  IMAD R31, R9, 0x8, R4.reuse ;  /* 0x00000008091f7824 */ /* 0x100fe200078e0204 */
[----:B------:R0:W-:Y:S01]  /*4f7a0*/  STG.E.64 desc[UR4][R2.64+0x1500], R14 ;  /* 0x0015000e02007986 */ /* 0x0001e2000c101b04 */
[--C-:B------:R-:W-:Y:S02]  /*4f7b0*/  IMAD R30, R5, 0x8, R4.reuse ;  /* 0x00000008051e7824 */ /* 0x100fe400078e0204 */
[----:B------:R-:W-:Y:S01]  /*4f7c0*/  IMAD R5, R25, 0x8, R4 ;  /* 0x0000000819057824 */ /* 0x000fe200078e0204 */
[----:B------:R-:W5:Y:S04]  /*4f7d0*/  LDL.64 R12, [R13] ;  /* 0x000000000d0c7983 */ /* 0x000f680000100a00 */
[----:B------:R-:W2:Y:S04]  /*4f7e0*/  LDL R10, [R28+0x8] ;  /* 0x000008001c0a7983 */ /* 0x000ea80000100800 */
[----:B------:R-:W2:Y:S04]  /*4f7f0*/  LDL.64 R8, [R28] ;  /* 0x000000001c087983 */ /* 0x000ea80000100a00 */
[----:B0-----:R-:W2:Y:S04]  /*4f800*/  LDL.64 R14, [R27+0x8] ;  /* 0x000008001b0e7983 */ /* 0x001ea80000100a00 */
[----:B------:R-:W2:Y:S01]  /*4f810*/  LDL R24, [R26+0x4] ;  /* 0x000004001a187983 */ /* 0x000ea20000100800 */
[----:B---3--:R-:W-:-:S02]  /*4f820*/  SHF.L.W.U32.HI R6, R22, 0x1c, R16 ;  /* 0x0000001c16067819 */ /* 0x008fc40000010e10 */
[----:B------:R-:W-:Y:S01]  /*4f830*/  SHF.L.W.U32.HI R16, R16, 0x1c, R17 ;  /* 0x0000001c10107819 */ /* 0x000fe20000010e11 */
[----:B------:R-:W3:Y:S03]  /*4f840*/  LDL R22, [R27+0x4] ;  /* 0x000004001b167983 */ /* 0x000ee60000100800 */
[----:B------:R-:W-:Y:S02]  /*4f850*/  LOP3.LUT R7, R16, 0x3fffff, RZ, 0xc0, !PT ;  /* 0x003fffff10077812 */ /* 0x000fe400078ec0ff */
[----:B------:R0:W3:Y:S01]  /*4f860*/  LDL.64 R16, [R29+0x8] ;  /* 0x000008001d107983 */ /* 0x0000e20000100a00 */
[----:B------:R-:W-:Y:S02]  /*4f870*/  SHF.L.W.U32.HI R0, R21, 0x6, R0 ;  /* 0x0000000615007819 */ /* 0x000fe40000010e00 */
[----:B------:R-:W-:Y:S02]  /*4f880*/  SHF.L.W.U32.HI R20, R20, 0x6, R21 ;  /* 0x0000000614147819 */ /* 0x000fe40000010e15 */
[----:B------:R-:W-:Y:S01]  /*4f890*/  LOP3.LUT R21, R0, 0x3fffff, RZ, 0xc0, !PT ;  /* 0x003fffff00157812 */ /* 0x000fe200078ec0ff */
[----:B------:R1:W-:Y:S04]  /*4f8a0*/  STG.E.64 desc[UR4][R2.64+0x1600], R6 ;  /* 0x0016000602007986 */ /* 0x0003e8000c101b04 */
[----:B------:R0:W-:Y:S04]  /*4f8b0*/  STG.E.64 desc[UR4][R2.64+0x1700], R20 ;  /* 0x0017001402007986 */ /* 0x0001e8000c101b04 */
[----:B------:R-:W3:Y:S04]  /*4f8c0*/  LDL R0, [R31+0x8] ;  /* 0x000008001f007983 */ /* 0x000ee80000100800 */
[----:B-1----:R-:W3:Y:S04]  /*4f8d0*/  LDL.64 R6, [R26+0x8] ;  /* 0x000008001a067983 */ /* 0x002ee80000100a00 */
[----:B0-----:R-:W3:Y:S01]  /*4f8e0*/  LDL.64 R20, [R31] ;  /* 0x000000001f147983 */ /* 0x001ee20000100a00 */
[----:B----4-:R-:W-:-:S02]  /*4f8f0*/  SHF.L.W.U32.HI R23, R19, 0x10, R23 ;  /* 0x0000001013177819 */ /* 0x010fc40000010e17 */
[----:B------:R-:W-:Y:S01]  /*4f900*/  SHF.L.W.U32.HI R18, R18, 0x10, R19 ;  /* 0x0000001012127819 */ /* 0x000fe20000010e13 */
[----:B------:R0:W4:Y:S01]  /*4f910*/  LDL.64 R26, [R4] ;  /* 0x00000000041a7983 */ /* 0x0001220000100a00 */
[----:B------:R-:W-:-:S03]  /*4f920*/  LOP3.LUT R19, R23, 0x3fffff, RZ, 0xc0, !PT ;  /* 0x003fffff17137812 */ /* 0x000fc600078ec0ff */
[----:B------:R-:W4:Y:S04]  /*4f930*/  LDL R23, [R30+0x8] ;  /* 0x000008001e177983 */ /* 0x000f280000100800 */
[----:B------:R-:W0:Y:S04]  /*4f940*/  LDL.64 R4, [R5] ;  /* 0x0000000005047983 */ /* 0x000e280000100a00 */
[----:B------:R1:W-:Y:S04]  /*4f950*/  STG.E.64 desc[UR4][R2.64+0x1800], R18 ;  /* 0x0018001202007986 */ /* 0x0003e8000c101b04 */
[----:B-1----:R-:W4:Y:S01]  /*4f960*/  LDL R18, [R30+0x4] ;  /* 0x000004001e127983 */ /* 0x002f220000100800 */
[----:B-----5:R-:W-:-:S02]  /*4f970*/  SHF.R.U64 R12, R12, 0x6, R13 ;  /* 0x000000060c0c7819 */ /* 0x020fc4000000120d */
[----:B------:R-:W-:Y:S02]  /*4f980*/  SHF.R.U32.HI R13, RZ, 0x6, R13 ;  /* 0x00000006ff0d7819 */ /* 0x000fe4000001160d */
[----:B--2---:R-:W-:Y:S02]  /*4f990*/  SHF.L.W.U32.HI R10, R9, 0x2, R10 ;  /* 0x00000002090a7819 */ /* 0x004fe40000010e0a */
[----:B------:R-:W-:Y:S02]  /*4f9a0*/  SHF.L.W.U32.HI R15, R14, 0x4, R15 ;  /* 0x000000040e0f7819 */ /* 0x000fe40000010e0f */
[----:B------:R-:W-:Y:S02]  /*4f9b0*/  SHF.L.W.U32.HI R8, R8, 0x2, R9 ;  /* 0x0000000208087819 */ /* 0x000fe40000010e09 */
[----:B------:R-:W-:Y:S02]  /*4f9c0*/  LOP3.LUT R29, R15, 0x3fffff, RZ, 0xc0, !PT ;  /* 0x003fffff0f1d7812 */ /* 0x000fe400078ec0ff */
[----:B------:R-:W-:-:S02]  /*4f9d0*/  LOP3.LUT R13, R13, 0x3fffff, RZ, 0xc0, !PT ;  /* 0x003fffff0d0d7812 */ /* 0x000fc400078ec0ff */
[----:B------:R-:W-:-:S03]  /*4f9e0*/  LOP3.LUT R9, R10, 0x3fffff, RZ, 0xc0, !PT ;  /* 0x003fffff0a097812 */ /* 0x000fc600078ec0ff */
[----:B------:R-:W-:Y:S04]  /*4f9f0*/  STG.E.64 desc[UR4][R2.64+0x1900], R12 ;  /* 0x0019000c02007986 */ /* 0x000fe8000c101b04 */
[----:B------:R-:W-:Y:S01]  /*4fa00*/  STG.E.64 desc[UR4][R2.64+0x1d00], R8 ;  /* 0x001d000802007986 */ /* 0x000fe2000c101b04 */
[----:B---3--:R-:W-:Y:S02]  /*4fa10*/  SHF.L.W.U32.HI R28, R22, 0x4, R14 ;  /* 0x00000004161c7819 */ /* 0x008fe40000010e0e */
[----:B------:R-:W-:Y:S02]  /*4fa20*/  SHF.L.W.U32.HI R14, R11, 0xe, R16 ;  /* 0x0000000e0b0e7819 */ /* 0x000fe40000010e10 */
[----:B------:R-:W-:-:S04]  /*4fa30*/  SHF.L.W.U32.HI R16, R16, 0xe, R17 ;  /* 0x0000000e10107819 */ /* 0x000fc80000010e11 */
[----:B------:R-:W-:Y:S01]  /*4fa40*/  LOP3.LUT R15, R16, 0x3fffff, RZ, 0xc0, !PT ;  /* 0x003fffff100f7812 */ /* 0x000fe200078ec0ff */
[----:B------:R-:W-:Y:S04]  /*4fa50*/  STG.E.64 desc[UR4][R2.64+0x1a00], R28 ;  /* 0x001a001c02007986 */ /* 0x000fe8000c101b04 */
[----:B------:R-:W-:Y:S01]  /*4fa60*/  STG.E.64 desc[UR4][R2.64+0x1b00], R14 ;  /* 0x001b000e02007986 */ /* 0x000fe2000c101b04 */
[----:B------:R-:W-:Y:S02]  /*4fa70*/  SHF.L.W.U32.HI R7, R6, 0x18, R7 ;  /* 0x0000001806077819 */ /* 0x000fe40000010e07 */
[----:B------:R-:W-:Y:S02]  /*4fa80*/  SHF.L.W.U32.HI R0, R21, 0xc, R0 ;  /* 0x0000000c15007819 */ /* 0x000fe40000010e00 */
[----:B------:R-:W-:-:S02]  /*4fa90*/  SHF.L.W.U32.HI R20, R20, 0xc, R21 ;  /* 0x0000000c14147819 */ /* 0x000fc40000010e15 */
[----:B------:R-:W-:Y:S02]  /*4faa0*/  SHF.L.W.U32.HI R6, R24, 0x18, R6 ;  /* 0x0000001818067819 */ /* 0x000fe40000010e06 */
[----:B------:R-:W-:Y:S02]  /*4fab0*/  LOP3.LUT R7, R7, 0x3fffff, RZ, 0xc0, !PT ;  /* 0x003fffff07077812 */ /* 0x000fe400078ec0ff */
[----:B------:R-:W-:Y:S02]  /*4fac0*/  LOP3.LUT R21, R0, 0x3fffff, RZ, 0xc0, !PT ;  /* 0x003fffff00157812 */ /* 0x000fe400078ec0ff */
[----:B----4-:R-:W-:Y:S02]  /*4fad0*/  LOP3.LUT R19, R23, 0x3fffff, RZ, 0xc0, !PT ;  /* 0x003fffff17137812 */ /* 0x010fe400078ec0ff */
[----:B0-----:R-:W-:Y:S02]  /*4fae0*/  SHF.R.U64 R4, R4, 0xa, R5 ;  /* 0x0000000a04047819 */ /* 0x001fe40000001205 */
[----:B------:R-:W-:-:S02]  /*4faf0*/  LOP3.LUT R27, R27, 0x3fffff, RZ, 0xc0, !PT ;  /* 0x003fffff1b1b7812 */ /* 0x000fc400078ec0ff */
[----:B------:R-:W-:Y:S01]  /*4fb00*/  SHF.R.U32.HI R5, RZ, 0xa, R5 ;  /* 0x0000000aff057819 */ /* 0x000fe20000011605 */
[----:B------:R-:W-:Y:S04]  /*4fb10*/  STG.E.64 desc[UR4][R2.64+0x1c00], R6 ;  /* 0x001c000602007986 */ /* 0x000fe8000c101b04 */
[----:B------:R-:W-:Y:S04]  /*4fb20*/  STG.E.64 desc[UR4][R2.64+0x1e00], R20 ;  /* 0x001e001402007986 */ /* 0x000fe8000c101b04 */
[----:B------:R-:W-:Y:S04]  /*4fb30*/  STG.E.64 desc[UR4][R2.64], R26 ;  /* 0x0000001a02007986 */ /* 0x000fe8000c101b04 */
[----:B------:R-:W-:Y:S04]  /*4fb40*/  STG.E.64 desc[UR4][R2.64+0x1f00], R4 ;  /* 0x001f000402007986 */ /* 0x000fe8000c101b04 */
[----:B------:R-:W-:Y:S01]  /*4fb50*/  STG.E.64 desc[UR4][R2.64+0x1000], R18 ;  /* 0x0010001202007986 */ /* 0x000fe2000c101b04 */
[----:B------:R-:W-:Y:S05]  /*4fb60*/  EXIT ;  /* 0x000000000000794d */ /* 0x000fea0003800000 */
.L_x_64:
        /* <DEDUP_REMOVED lines=52> */
[----:B------:R-:W-:-:S03]  /*4feb0*/  VIADD R28, R26, 0xe4 ;  /* 0x000000e41a1c7836 */ /* 0x000fc60000000000 */
[----:B----4-:R0:W-:Y:S02]  /*4fec0*/  STL.128 [R1+0xb0], R4 ;  /* 0x0000b00401007387 */ /* 0x0101e40000100c00 */
[C---:B------:R-:W-:Y:S02]  /*4fed0*/  LEA.HI R27, R28.reuse, -R25, RZ, 0x1a ;  /* 0x800000191c1b7211 */ /* 0x040fe400078fd0ff */
[----:B0-----:R-:W-:-:S04]  /*4fee0*/  LOP3.LUT R4, R28, 0x24, RZ, 0xc0, !PT ;  /* 0x000000241c047812 */ /* 0x001fc800078ec0ff */
[----:B------:R-:W-:Y:S01]  /*4fef0*/  ISETP.GE.U32.AND P0, PT, R4, 0x8, PT ;  /* 0x000000080400780c */ /* 0x000fe20003f06070 */
[----:B------:R-:W-:Y:S01]  /*4ff00*/  IMAD R30, R27, 0x8, R0 ;  /* 0x000000081b1e7824 */ /* 0x000fe200078e0200 */
[----:B-----5:R0:W-:Y:S04]  /*4ff10*/  STL.128 [R1+0xe0], R16 ;  /* 0x0000e01001007387 */ /* 0x0201e80000100c00 */
[----:B--2---:R1:W-:Y:S04]  /*4ff20*/  STL.128 [R1+0xc0], R8 ;  /* 0x0000c00801007387 */ /* 0x0043e80000100c00 */
[----:B---3--:R2:W-:Y:S04]  /*4ff30*/  STL.128 [R1+0xd0], R12 ;  /* 0x0000d00c01007387 */ /* 0x0085e80000100c00 */
[----:B------:R3:W-:Y:S04]  /*4ff40*/  STL.128 [R1], R20 ;  /* 0x0000001401007387 */ /* 0x0007e80000100c00 */
[----:B------:R-:W4:Y:S04]  /*4ff50*/  @P0 LDL.64 R28, [R30+0x8] ;  /* 0x000008001e1c0983 */ /* 0x000f280000100a00 */
[----:B------:R-:W5:Y:S04]  /*4ff60*/  @P0 LDL.64 R6, [R30] ;  /* 0x000000001e060983 */ /* 0x000f680000100a00 */
[----:B0-----:R-:W3:Y:S01]  /*4ff70*/  @!P0 LDL.64 R16, [R30] ;  /* 0x000000001e108983 */ /* 0x001ee20000100a00 */
[----:B------:R-:W-:-:S05]  /*4ff80*/  VIADD R32, R26, 0x201 ;  /* 0x000002011a207836 */ /* 0x000fca0000000000 */
[----:B------:R-:W-:-:S04]  /*4ff90*/  LOP3.LUT R19, R32, 0x21, RZ, 0xc0, !PT ;  /* 0x0000002120137812 */ /* 0x000fc800078ec0ff */
[----:B------:R-:W-:Y:S02]  /*4ffa0*/  ISETP.GE.U32.AND P1, PT, R19, 0x8, PT ;  /* 0x000000081300780c */ /* 0x000fe40003f26070 */
[----:B------:R-:W-:-:S05]  /*4ffb0*/  LEA.HI R27, R32, -R25, RZ, 0x1a ;  /* 0x80000019201b7211 */ /* 0x000fca00078fd0ff */
[----:B------:R-:W-:-:S06]  /*4ffc0*/  IMAD R27, R27, 0x8, R0 ;  /* 0x000000081b1b7824 */ /* 0x000fcc00078e0200 */
[----:B-1----:R-:W3:Y:S04]  /*4ffd0*/  @P1 LDL.64 R8, [R27+0x8] ;  /* 0x000008001b081983 */ /* 0x002ee80000100a00 */
[----:B--2---:R-:W2:Y:S01]  /*4ffe0*/  @P1 LDL.64 R14, [R27] ;  /* 0x000000001b0e1983 */ /* 0x004ea20000100a00 */
[----:B------:R-:W-:-:S03]  /*4fff0*/  @P0 LOP3.LUT R18, R4, 0x3f, RZ, 0x3c, !PT ;  /* 0x0000003f04120812 */ /* 0x000fc600078e3cff */
[----:B------:R-:W2:Y:S01]  /*50000*/  @!P1 LDL.64 R12, [R27] ;  /* 0x000000001b0c9983 */ /* 0x000ea20000100a00 */
[C---:B----4-:R-:W-:Y:S01]  /*50010*/  @P0 SHF.L.U64.HI R5, R28.reuse, 0x1, R29 ;  /* 0x000000011c050819 */ /* 0x050fe2000001021d */
[----:B------:R-:W-:Y:S02]  /*50020*/  @P0 IMAD.SHL.U32 R29, R28, 0x2, RZ ;  /* 0x000000021c1d0824 */ /* 0x000fe400078e00ff */
[----:B------:R-:W-:Y:S01]  /*50030*/  VIADD R28, R26, 0x2e5 ;  /* 0x000002e51a1c7836 */ /* 0x000fe20000000000 */
[----:B-----5:R-:W-:-:S04]  /*50040*/  @P0 SHF.R.U64 R11, R6, R4, R7 ;  /* 0x00000004060b0219 */ /* 0x020fc80000001207 */
[----:B------:R-:W-:Y:S02]  /*50050*/  LOP3.LUT R6, R28, 0x25, RZ, 0xc0, !PT ;  /* 0x000000251c067812 */ /* 0x000fe400078ec0ff */
[----:B------:R-:W-:Y:S02]  /*50060*/  @P0 SHF.R.U32.HI R10, RZ, R4, R7 ;  /* 0x00000004ff0a0219 */ /* 0x000fe40000011607 */
[----:B------:R-:W-:Y:S02]  /*50070*/  ISETP.GE.U32.AND P2, PT, R6, 0x8, PT ;  /* 0x000000080600780c */ /* 0x000fe40003f46070 */
[----:B------:R-:W-:Y:S02]  /*50080*/  LEA.HI R7, R28, -R25, RZ, 0x1a ;  /* 0x800000191c077211 */ /* 0x000fe400078fd0ff */
[CC--:B------:R-:W-:Y:S02]  /*50090*/  @P0 SHF.L.U64.HI R5, R29.reuse, R18.reuse, R5 ;  /* 0x000000121d050219 */ /* 0x0c0fe40000010205 */
[----:B------:R-:W-:Y:S01]  /*500a0*/  @P0 SHF.L.U32 R18, R29, R18, RZ ;  /* 0x000000121d120219 */ /* 0x000fe200000006ff */
[----:B------:R-:W-:Y:S01]  /*500b0*/  IMAD R28, R7, 0x8, R0 ;  /* 0x00000008071c7824 */ /* 0x000fe200078e0200 */
[----:B------:R-:W-:-:S02]  /*500c0*/  @P0 LOP3.LUT R7, R5, R10, RZ, 0xfc, !PT ;  /* 0x0000000a05070212 */ /* 0x000fc400078efcff */
[----:B------:R-:W-:-:S03]  /*500d0*/  @P0 LOP3.LUT R18, R18, R11, RZ, 0xfc, !PT ;  /* 0x0000000b12120212 */ /* 0x000fc600078efcff */
[----:B------:R-:W4:Y:S01]  /*500e0*/  @P2 LDL.64 R10, [R28+0x8] ;  /* 0x000008001c0a2983 */ /* 0x000f220000100a00 */
[-CC-:B---3--:R-:W-:Y:S02]  /*500f0*/  @!P0 SHF.R.U64 R18, R16, R4.reuse, R17.reuse ;  /* 0x0000000410128219 */ /* 0x188fe40000001211 */
[----:B------:R-:W-:Y:S02]  /*50100*/  @!P0 SHF.R.U32.HI R7, RZ, R4, R17 ;  /* 0x00000004ff078219 */ /* 0x000fe40000011611 */
[----:B------:R-:W3:Y:S01]  /*50110*/  @P2 LDL.64 R4, [R28] ;  /* 0x000000001c042983 */ /* 0x000ee20000100a00 */
[C---:B------:R-:W-:Y:S01]  /*50120*/  @P1 SHF.L.U64.HI R9, R8.reuse, 0x1, R9 ;  /* 0x0000000108091819 */ /* 0x040fe20000010209 */
[----:B------:R-:W-:Y:S01]  /*50130*/  @P1 IMAD.SHL.U32 R17, R8, 0x2, RZ ;  /* 0x0000000208111824 */ /* 0x000fe200078e00ff */
[----:B------:R-:W-:-:S04]  /*50140*/  @P1 LOP3.LUT R8, R19, 0x3f, RZ, 0x3c, !PT ;  /* 0x0000003f13081812 */ /* 0x000fc800078e3cff */
[CC--:B------:R-:W-:Y:S02]  /*50150*/  @P1 SHF.L.U64.HI R9, R17.reuse, R8.reuse, R9 ;  /* 0x0000000811091219 */ /* 0x0c0fe40000010209 */
[----:B------:R-:W-:Y:S02]  /*50160*/  @P1 SHF.L.U32 R8, R17, R8, RZ ;  /* 0x0000000811081219 */ /* 0x000fe400000006ff */
[----:B------:R-:W5:Y:S01]  /*50170*/  @!P2 LDL.64 R16, [R28] ;  /* 0x000000001c10a983 */ /* 0x000f620000100a00 */
[-CC-:B--2---:R-:W-:Y:S01]  /*50180*/  @P1 SHF.R.U64 R27, R14, R19.reuse, R15.reuse ;  /* 0x000000130e1b1219 */ /* 0x184fe2000000120f */
[----:B------:R-:W-:Y:S01]  /*50190*/  VIADD R30, R26, 0x402 ;  /* 0x000004021a1e7836 */ /* 0x000fe20000000000 */
[----:B------:R-:W-:-:S04]  /*501a0*/  @P1 SHF.R.U32.HI R14, RZ, R19, R15 ;  /* 0x00000013ff0e1219 */ /* 0x000fc8000001160f */
[----:B------:R-:W-:Y:S02]  /*501b0*/  @P1 LOP3.LUT R9, R9, R14, RZ, 0xfc, !PT ;  /* 0x0000000e09091212 */ /* 0x000fe400078efcff */
[----:B------:R-:W-:Y:S02]  /*501c0*/  LOP3.LUT R14, R30, 0x22, RZ, 0xc0, !PT ;  /* 0x000000221e0e7812 */ /* 0x000fe400078ec0ff */
[----:B------:R-:W-:Y:S02]  /*501d0*/  @P1 LOP3.LUT R8, R8, R27, RZ, 0xfc, !PT ;  /* 0x0000001b08081212 */ /* 0x000fe400078efcff */
[-CC-:B------:R-:W-:Y:S02]  /*501e0*/  @!P1 SHF.R.U64 R8, R12, R19.reuse, R13.reuse ;  /* 0x000000130c089219 */ /* 0x180fe4000000120d */
[----:B------:R-:W-:Y:S02]  /*501f0*/  @!P1 SHF.R.U32.HI R9, RZ, R19, R13 ;  /* 0x00000013ff099219 */ /* 0x000fe4000001160d */
[----:B------:R-:W-:-:S02]  /*50200*/  ISETP.GE.U32.AND P1, PT, R14, 0x8, PT ;  /* 0x000000080e00780c */ /* 0x000fc40003f26070 */
[----:B------:R-:W-:-:S05]  /*50210*/  LEA.HI R15, R30, -R25, RZ, 0x1a ;  /* 0x800000191e0f7211 */ /* 0x000fca00078fd0ff */
[----:B------:R-:W-:-:S06]  /*50220*/  IMAD R15, R15, 0x8, R0 ;  /* 0x000000080f0f7824 */ /* 0x000fcc00078e0200 */
[----:B------:R-:W2:Y:S01]  /*50230*/  @P1 LDL.64 R28, [R15] ;  /* 0x000000000f1c1983 */ /* 0x000ea20000100a00 */
[C---:B----4-:R-:W-:Y:S01]  /*50240*/  @P2 SHF.L.U64.HI R12, R10.reuse, 0x1, R11 ;  /* 0x000000010a0c2819 */ /* 0x050fe2000001020b */
[----:B------:R-:W-:Y:S01]  /*50250*/  @P2 IMAD.SHL.U32 R11, R10, 0x2, RZ ;  /* 0x000000020a0b2824 */ /* 0x000fe200078e00ff */
[----:B------:R-:W-:-:S04]  /*50260*/  @P2 LOP3.LUT R10, R6, 0x3f, RZ, 0x3c, !PT ;  /* 0x0000003f060a2812 */ /* 0x000fc800078e3cff */
[CC--:B------:R-:W-:Y:S02]  /*50270*/  @P2 SHF.L.U64.HI R12, R11.reuse, R10.reuse, R12 ;  /* 0x0000000a0b0c2219 */ /* 0x0c0fe4000001020c */
[----:B------:R-:W-:Y:S02]  /*50280*/  @P2 SHF.L.U32 R13, R11, R10, RZ ;  /* 0x0000000a0b0d2219 */ /* 0x000fe400000006ff */
[----:B------:R-:W4:Y:S01]  /*50290*/  @P1 LDL.64 R10, [R15+0x8] ;  /* 0x000008000f0a1983 */ /* 0x000f220000100a00 */
[-CC-:B---3--:R-:W-:Y:S02]  /*502a0*/  @P2 SHF.R.U64 R4, R4, R6.reuse, R5.reuse ;  /* 0x0000000604042219 */ /* 0x188fe40000001205 */
[----:B------:R-:W-:Y:S02]  /*502b0*/  @P2 SHF.R.U32.HI R19, RZ, R6, R5 ;  /* 0x00000006ff132219 */ /* 0x000fe40000011605 */
[----:B------:R-:W-:Y:S02]  /*502c0*/  @P2 LOP3.LUT R5, R13, R4, RZ, 0xfc, !PT ;  /* 0x000000040d052212 */ /* 0x000fe400078efcff */
[----:B------:R-:W-:-:S02]  /*502d0*/  @P2 LOP3.LUT R4, R12, R19, RZ, 0xfc, !PT ;  /* 0x000000130c042212 */ /* 0x000fc400078efcff */
[----:B------:R0:W3:Y:S01]  /*502e0*/  @!P1 LDL.64 R12, [R15] ;  /* 0x000000000f0c9983 */ /* 0x0000e20000100a00 */
[-CC-:B-----5:R-:W-:Y:S02]  /*502f0*/  @!P2 SHF.R.U64 R5, R16, R6.reuse, R17.reuse ;  /* 0x000000061005a219 */ /* 0x1a0fe40000001211 */
[----:B------:R-:W-:Y:S02]  /*50300*/  @!P2 SHF.R.U32.HI R4, RZ, R6, R17 ;  /* 0x00000006ff04a219 */ /* 0x000fe40000011611 */
[----:B------:R-:W-:Y:S01]  /*50310*/  LOP3.LUT P0, R17, R26, 0x20, RZ, 0xc0, !PT ;  /* 0x000000201a117812 */ /* 0x000fe2000780c0ff */
[----:B------:R-:W-:Y:S02]  /*50320*/  IMAD.MOV.U32 R6, RZ, RZ, R20 ;  /* 0x000000ffff067224 */ /* 0x000fe400078e0014 */
[----:B------:R-:W-:-:S10]  /*50330*/  IMAD.MOV.U32 R16, RZ, RZ, R21 ;  /* 0x000000ffff107224 */ /* 0x000fd400078e0015 */
[C---:B------:R-:W-:Y:S01]  /*50340*/  @P0 SHF.L.U64.HI R19, R22.reuse, 0x1, R23 ;  /* 0x0000000116130819 */ /* 0x040fe20000010217 */
[----:B------:R-:W-:Y:S01]  /*50350*/  @P0 IMAD.SHL.U32 R23, R22, 0x2, RZ ;  /* 0x0000000216170824 */ /* 0x000fe200078e00ff */
[----:B------:R-:W-:Y:S01]  /*50360*/  @P0 LOP3.LUT R20, R17, 0x3f, RZ, 0x3c, !PT ;  /* 0x0000003f11140812 */ /* 0x000fe200078e3cff */
[----:B------:R-:W-:Y:S01]  /*50370*/  VIADD R22, R26, 0x4e6 ;  /* 0x000004e61a167836 */ /* 0x000fe20000000000 */
[-CC-:B0-----:R-:W-:Y:S02]  /*50380*/  @P0 SHF.R.U64 R15, R6, R17.reuse, R16.reuse ;  /* 0x00000011060f0219 */ /* 0x181fe40000001210 */
[CC--:B------:R-:W-:Y:S02]  /*50390*/  @P0 SHF.L.U64.HI R19, R23.reuse, R20.reuse, R19 ;  /* 0x0000001417130219 */ /* 0x0c0fe40000010213 */
[----:B------:R-:W-:Y:S02]  /*503a0*/  @P0 SHF.L.U32 R20, R23, R20, RZ ;  /* 0x0000001417140219 */ /* 0x000fe400000006ff */
[----:B------:R-:W-:-:S02]  /*503b0*/  @P0 SHF.R.U32.HI R30, RZ, R17, R16 ;  /* 0x00000011ff1e0219 */ /* 0x000fc40000011610 */
[----:B------:R-:W-:Y:S02]  /*503c0*/  @P0 LOP3.LUT R6, R20, R15, RZ, 0xfc, !PT ;  /* 0x0000000f14060212 */ /* 0x000fe400078efcff */
[----:B------:R-:W-:Y:S02]  /*503d0*/  LOP3.LUT R20, R22, 0x26, RZ, 0xc0, !PT ;  /* 0x0000002616147812 */ /* 0x000fe400078ec0ff */
[----:B------:R-:W-:Y:S02]  /*503e0*/  @P0 LOP3.LUT R16, R19, R30, RZ, 0xfc, !PT ;  /* 0x0000001e13100212 */ /* 0x000fe400078efcff */
[----:B------:R-:W-:Y:S02]  /*503f0*/  ISETP.GE.U32.AND P0, PT, R20, 0x8, PT ;  /* 0x000000081400780c */ /* 0x000fe40003f06070 */
[----:B------:R-:W-:-:S05]  /*50400*/  LEA.HI R27, R22, -R25, RZ, 0x1a ;  /* 0x80000019161b7211 */ /* 0x000fca00078fd0ff */
[----:B------:R-:W-:Y:S01]  /*50410*/  IMAD R27, R27, 0x8, R0 ;  /* 0x000000081b1b7824 */ /* 0x000fe200078e0200 */
[-CC-:B--2---:R-:W-:Y:S02]  /*50420*/  @P1 SHF.R.U64 R22, R28, R14.reuse, R29.reuse ;  /* 0x0000000e1c161219 */ /* 0x184fe4000000121d */
[----:B------:R-:W-:Y:S02]  /*50430*/  @P1 SHF.R.U32.HI R28, RZ, R14, R29 ;  /* 0x0000000eff1c1219 */ /* 0x000fe4000001161d */
[C---:B----4-:R-:W-:Y:S01]  /*50440*/  @P1 SHF.L.U64.HI R21, R10.reuse, 0x1, R11 ;  /* 0x000000010a151819 */ /* 0x050fe2000001020b */
[----:B------:R-:W-:Y:S01]  /*50450*/  @P1 IMAD.SHL.U32 R11, R10, 0x2, RZ ;  /* 0x000000020a0b1824 */ /* 0x000fe200078e00ff */
[----:B------:R-:W-:-:S04]  /*50460*/  @P1 LOP3.LUT R10, R14, 0x3f, RZ, 0x3c, !PT ;  /* 0x0000003f0e0a1812 */ /* 0x000fc800078e3cff */
[CC--:B------:R-:W-:Y:S02]  /*50470*/  @P1 SHF.L.U64.HI R21, R11.reuse, R10.reuse, R21 ;  /* 0x0000000a0b151219 */ /* 0x0c0fe40000010215 */
[----:B------:R-:W-:Y:S02]  /*50480*/  @P1 SHF.L.U32 R23, R11, R10, RZ ;  /* 0x0000000a0b171219 */ /* 0x000fe400000006ff */
[----:B------:R-:W2:Y:S01]  /*50490*/  @P0 LDL.64 R10, [R27+0x8] ;  /* 0x000008001b0a0983 */ /* 0x000ea20000100a00 */
[----:B------:R-:W-:Y:S02]  /*504a0*/  @P1 LOP3.LUT R21, R21, R28, RZ, 0xfc, !PT ;  /* 0x0000001c15151212 */ /* 0x000fe400078efcff */
[----:B------:R-:W-:Y:S02]  /*504b0*/  @P1 LOP3.LUT R23, R23, R22, RZ, 0xfc, !PT ;  /* 0x0000001617171212 */ /* 0x000fe400078efcff */
[-CC-:B---3--:R-:W-:Y:S02]  /*504c0*/  @!P1 SHF.R.U64 R23, R12, R14.reuse, R13.reuse ;  /* 0x0000000e0c179219 */ /* 0x188fe4000000120d */
[----:B------:R-:W-:-:S02]  /*504d0*/  @!P1 SHF.R.U32.HI R21, RZ, R14, R13 ;  /* 0x0000000eff159219 */ /* 0x000fc4000001160d */
[----:B------:R-:W3:Y:S04]  /*504e0*/  @P0 LDL.64 R12, [R27] ;  /* 0x000000001b0c0983 */ /* 0x000ee80000100a00 */
[----:B------:R-:W4:Y:S01]  /*504f0*/  @!P0 LDL.64 R14, [R27] ;  /* 0x000000001b0e8983 */ /* 0x000f220000100a00 */
[----:B------:R-:W-:-:S05]  /*50500*/  VIADD R28, R26, 0x603 ;  /* 0x000006031a1c7836 */ /* 0x000fca0000000000 */
[----:B------:R-:W-:-:S04]  /*50510*/  LOP3.LUT R22, R28, 0x23, RZ, 0xc0, !PT ;  /* 0x000000231c167812 */ /* 0x000fc800078ec0ff */
[----:B------:R-:W-:Y:S02]  /*50520*/  ISETP.GE.U32.AND P1, PT, R22, 0x8, PT ;  /* 0x000000081600780c */ /* 0x000fe40003f26070 */
[----:B------:R-:W-:-:S05]  /*50530*/  LEA.HI R19, R28, -R25, RZ, 0x1a ;  /* 0x800000191c137211 */ /* 0x000fca00078fd0ff */
[----:B------:R-:W-:Y:S01]  /*50540*/  IMAD R19, R19, 0x8, R0 ;  /* 0x0000000813137824 */ /* 0x000fe200078e0200 */
[----:B------:R-:W-:Y:S01]  /*50550*/  LOP3.LUT R17, R16, 0x1ffffff, RZ, 0xc0, !PT ;  /* 0x01ffffff10117812 */ /* 0x000fe200078ec0ff */
[----:B------:R-:W-:-:S04]  /*50560*/  IMAD.WIDE.U32 R2, R24, 0x8, R2 ;  /* 0x0000000818027825 */ /* 0x000fc800078e0002 */
[----:B------:R-:W5:Y:S01]  /*50570*/  @P1 LDL.64 R28, [R19+0x8] ;  /* 0x00000800131c1983 */ /* 0x000f620000100a00 */
[----:B------:R-:W-:Y:S01]  /*50580*/  IMAD.MOV.U32 R16, RZ, RZ, R6 ;  /* 0x000000ffff107224 */ /* 0x000fe200078e0006 */
[----:B------:R-:W-:Y:S01]  /*50590*/  LOP3.LUT R7, R7, 0x1ffffff, RZ, 0xc0, !PT ;  /* 0x01ffffff07077812 */ /* 0x000fe200078ec0ff */
[----:B------:R-:W-:-:S03]  /*505a0*/  IMAD.MOV.U32 R6, RZ, RZ, R18 ;  /* 0x000000ffff067224 */ /* 0x000fc600078e0012 */
[----:B------:R0:W-:Y:S04]  /*505b0*/  STG.E.64 desc[UR4][R2.64], R16 ;  /* 0x0000001002007986 */ /* 0x0001e8000c101b04 */
[----:B------:R1:W-:Y:S04]  /*505c0*/  STG.E.64 desc[UR4][R2.64+0x400], R6 ;  /* 0x0004000602007986 */ /* 0x0003e8000c101b04 */
[----:B0-----:R-:W5:Y:S04]  /*505d0*/  @P1 LDL.64 R16, [R19] ;  /* 0x0000000013101983 */ /* 0x001f680000100a00 */
[----:B-1----:R0:W5:Y:S01]  /*505e0*/  @!P1 LDL.64 R6, [R19] ;  /* 0x0000000013069983 */ /* 0x0021620000100a00 */
[----:B------:R-:W-:-:S05]  /*505f0*/  LOP3.LUT R9, R9, 0x1ffffff, RZ, 0xc0, !PT ;  /* 0x01ffffff09097812 */ /* 0x000fca00078ec0ff */
[----:B------:R1:W-:Y:S02]  /*50600*/  STG.E.64 desc[UR4][R2.64+0x900], R8 ;  /* 0x0009000802007986 */ /* 0x0003e4000c101b04 */
[----:B-1----:R-:W-:Y:S01]  /*50610*/  LOP3.LUT R9, R4, 0x1ffffff, RZ, 0xc0, !PT ;  /* 0x01ffffff04097812 */ /* 0x002fe200078ec0ff */
[----:B------:R-:W-:-:S05]  /*50620*/  IMAD.MOV.U32 R8, RZ, RZ, R5 ;  /* 0x000000ffff087224 */ /* 0x000fca00078e0005 */
[----:B------:R1:W-:Y:S01]  /*50630*/  STG.E.64 desc[UR4][R2.64+0xd00], R8 ;  /* 0x000d000802007986 */ /* 0x0003e2000c101b04 */
[C---:B--2---:R-:W-:Y:S01]  /*50640*/  @P0 SHF.L.U64.HI R18, R10.reuse, 0x1, R11 ;  /* 0x000000010a120819 */ /* 0x044fe2000001020b */
[----:B------:R-:W-:Y:S01]  /*50650*/  @P0 IMAD.SHL.U32 R11, R10, 0x2, RZ ;  /* 0x000000020a0b0824 */ /* 0x000fe200078e00ff */
[----:B------:R-:W-:-:S04]  /*50660*/  @P0 LOP3.LUT R10, R20, 0x3f, RZ, 0x3c, !PT ;  /* 0x0000003f140a0812 */ /* 0x000fc800078e3cff */
[CC--:B------:R-:W-:Y:S02]  /*50670*/  @P0 SHF.L.U64.HI R18, R11.reuse, R10.reuse, R18 ;  /* 0x0000000a0b120219 */ /* 0x0c0fe40000010212 */
[----:B------:R-:W-:Y:S01]  /*50680*/  @P0 SHF.L.U32 R11, R11, R10, RZ ;  /* 0x0000000a0b0b0219 */ /* 0x000fe200000006ff */
[----:B------:R-:W-:Y:S01]  /*50690*/  VIADD R10, R26, 0x39 ;  /* 0x000000391a0a7836 */ /* 0x000fe20000000000 */
[-CC-:B---3--:R-:W-:Y:S02]  /*506a0*/  @P0 SHF.R.U64 R12, R12, R20.reuse, R13.reuse ;  /* 0x000000140c0c0219 */ /* 0x188fe4000000120d */
[----:B------:R-:W-:Y:S02]  /*506b0*/  @P0 SHF.R.U32.HI R27, RZ, R20, R13 ;  /* 0x00000014ff1b0219 */ /* 0x000fe4000001160d */
[----:B------:R-:W-:Y:S02]  /*506c0*/  LEA.HI R13, R10, -R25, RZ, 0x1a ;  /* 0x800000190a0d7211 */ /* 0x000fe400078fd0ff */
[----:B0-----:R-:W-:Y:S01]  /*506d0*/  @P0 LOP3.LUT R19, R11, R12, RZ, 0xfc, !PT ;  /* 0x0000000c0b130212 */ /* 0x001fe200078efcff */
[----:B------:R-:W-:-:S02]  /*506e0*/  VIADD R11, R26, 0x72 ;  /* 0x000000721a0b7836 */ /* 0x000fc40000000000 */
[--C-:B------:R-:W-:Y:S01]  /*506f0*/  IMAD R24, R13, 0x8, R0.reuse ;  /* 0x000000080d187824 */ /* 0x100fe200078e0200 */
[----:B------:R-:W-:Y:S02]  /*50700*/  @P0 LOP3.LUT R18, R18, R27, RZ, 0xfc, !PT ;  /* 0x0000001b12120212 */ /* 0x000fe400078efcff */
[-CC-:B----4-:R-:W-:Y:S02]  /*50710*/  @!P0 SHF.R.U64 R19, R14, R20.reuse, R15.reuse ;  /* 0x000000140e138219 */ /* 0x190fe4000000120f */
[----:B------:R-:W2:Y:S01]  /*50720*/  LDL.64 R12, [R24] ;  /* 0x00000000180c7983 */ /* 0x000ea20000100a00 */
[----:B------:R-:W-:Y:S02]  /*50730*/  @!P0 SHF.R.U32.HI R18, RZ, R20, R15 ;  /* 0x00000014ff128219 */ /* 0x000fe4000001160f */
[----:B------:R-:W-:Y:S01]  /*50740*/  LEA.HI R15, R11, -R25, RZ, 0x1a ;  /* 0x800000190b0f7211 */ /* 0x000fe200078fd0ff */
[----:B------:R-:W3:Y:S04]  /*50750*/  LDL.64 R4, [R24+0x8] ;  /* 0x0000080018047983 */ /* 0x000ee80000100a00 */
[----:B------:R-:W-:-:S05]  /*50760*/  IMAD R30, R15, 0x8, R0 ;  /* 0x000000080f1e7824 */ /* 0x000fca00078e0200 */
[----:B-1----:R-:W4:Y:S04]  /*50770*/  LDL.64 R8, [R30] ;  /* 0x000000001e087983 */ /* 0x002f280000100a00 */
[----:B------:R0:W4:Y:S01]  /*50780*/  LDL.64 R14, [R30+0x8] ;  /* 0x000008001e0e7983 */ /* 0x0001220000100a00 */
[C---:B-----5:R-:W-:Y:S01]  /*50790*/  @P1 SHF.L.U64.HI R20, R28.reuse, 0x1, R29 ;  /* 0x000000011c141819 */ /* 0x060fe2000001021d */
[----:B------:R-:W-:Y:S01]  /*507a0*/  @P1 IMAD.SHL.U32 R29, R28, 0x2, RZ ;  /* 0x000000021c1d1824 */ /* 0x000fe200078e00ff */
[----:B------:R-:W-:-:S04]  /*507b0*/  @P1 LOP3.LUT R28, R22, 0x3f, RZ, 0x3c, !PT ;  /* 0x0000003f161c1812 */ /* 0x000fc800078e3cff */
[CC--:B------:R-:W-:Y:S02]  /*507c0*/  @P1 SHF.L.U64.HI R20, R29.reuse, R28.reuse, R20 ;  /* 0x0000001c1d141219 */ /* 0x0c0fe40000010214 */
[----:B------:R-:W-:Y:S02]  /*507d0*/  @P1 SHF.L.U32 R28, R29, R28, RZ ;  /* 0x0000001c1d1c1219 */ /* 0x000fe400000006ff */
[-CC-:B------:R-:W-:Y:S02]  /*507e0*/  @P1 SHF.R.U64 R27, R16, R22.reuse, R17.reuse ;  /* 0x00000016101b1219 */ /* 0x180fe40000001211 */
[----:B------:R-:W-:Y:S02]  /*507f0*/  @P1 SHF.R.U32.HI R17, RZ, R22, R17 ;  /* 0x00000016ff111219 */ /* 0x000fe40000011611 */
[----:B------:R-:W-:Y:S02]  /*50800*/  @P1 LOP3.LUT R27, R28, R27, RZ, 0xfc, !PT ;  /* 0x0000001b1c1b1212 */ /* 0x000fe400078efcff */
[----:B------:R-:W-:-:S02]  /*50810*/  @P1 LOP3.LUT R16, R20, R17, RZ, 0xfc, !PT ;  /* 0x0000001114101212 */ /* 0x000fc400078efcff */
[-CC-:B------:R-:W-:Y:S02]  /*50820*/  @!P1 SHF.R.U64 R27, R6, R22.reuse, R7.reuse ;  /* 0x00000016061b9219 */ /* 0x180fe40000001207 */
[----:B------:R-:W-:-:S03]  /*50830*/  @!P1 SHF.R.U32.HI R16, RZ, R22, R7 ;  /* 0x00000016ff109219 */ /* 0x000fc60000011607 */
[----:B------:R-:W-:Y:S01]  /*50840*/  IMAD.MOV.U32 R6, RZ, RZ, R27 ;  /* 0x000000ffff067224 */ /* 0x000fe200078e001b */
[----:B------:R-:W-:Y:S01]  /*50850*/  LOP3.LUT R7, R16, 0x1ffffff, RZ, 0xc0, !PT ;  /* 0x01ffffff10077812 */ /* 0x000fe200078ec0ff */
[----:B------:R-:W-:Y:S01]  /*50860*/  IMAD.MOV.U32 R16, RZ, RZ, R23 ;  /* 0x000000ffff107224 */ /* 0x000fe200078e0017 */
[----:B------:R-:W-:Y:S01]  /*50870*/  LOP3.LUT R17, R21, 0x1ffffff, RZ, 0xc0, !PT ;  /* 0x01ffffff15117812 */ /* 0x000fe200078ec0ff */
[----:B------:R-:W-:Y:S01]  /*50880*/  IMAD.MOV.U32 R20, RZ, RZ, R19 ;  /* 0x000000ffff147224 */ /* 0x000fe200078e0013 */
[----:B------:R-:W-:Y:S01]  /*50890*/  LOP3.LUT R21, R18, 0x1ffffff, RZ, 0xc0, !PT ;  /* 0x01ffffff12157812 */ /* 0x000fe200078ec0ff */
[----:B------:R1:W-:Y:S01]  /*508a0*/  STG.E.64 desc[UR4][R2.64+0x1b00], R6 ;  /* 0x001b000602007986 */ /* 0x0003e2000c101b04 */
[----:B------:R-:W-:Y:S01]  /*508b0*/  LOP3.LUT R19, R10, 0x39, RZ, 0xc0, !PT ;  /* 0x000000390a137812 */ /* 0x000fe200078ec0ff */
[----:B------:R-:W-:Y:S02]  /*508c0*/  VIADD R18, R26, 0x11d ;  /* 0x0000011d1a127836 */ /* 0x000fe40000000000 */
[----:B------:R5:W-:Y:S01]  /*508d0*/  STG.E.64 desc[UR4][R2.64+0x1200], R16 ;  /* 0x0012001002007986 */ /* 0x000be2000c101b04 */
[----:B------:R-:W-:-:S03]  /*508e0*/  IADD3 R29, PT, PT, -R19, 0x40, RZ ;  /* 0x00000040131d7810 */ /* 0x000fc60007ffe1ff */
[----:B------:R0:W-:Y:S01]  /*508f0*/  STG.E.64 desc[UR4][R2.64+0x1600], R20 ;  /* 0x0016001402007986 */ /* 0x0001e2000c101b04 */
[----:B-1----:R-:W-:-:S05]  /*50900*/  VIADD R6, R26, 0xab ;  /* 0x000000ab1a067836 */ /* 0x002fca0000000000 */
[----:B-----5:R-:W-:Y:S01]  /*50910*/  LEA.HI R17, R6, -R25, RZ, 0x1a ;  /* 0x8000001906117211 */ /* 0x020fe200078fd0ff */
[----:B------:R-:W-:-:S04]  /*50920*/  VIADD R7, R26, 0x156 ;  /* 0x000001561a077836 */ /* 0x000fc80000000000 */
[----:B------:R-:W-:Y:S01]  /*50930*/  IMAD R27, R17, 0x8, R0 ;  /* 0x00000008111b7824 */ /* 0x000fe200078e0200 */
[----:B------:R-:W-:-:S04]  /*50940*/  LEA.HI R23, R7, -R25, RZ, 0x1a ;  /* 0x8000001907177211 */ /* 0x000fc800078fd0ff */
[----:B------:R-:W5:Y:S01]  /*50950*/  LDL.64 R16, [R27] ;  /* 0x000000001b107983 */ /* 0x000f620000100a00 */
[----:B------:R-:W-:Y:S01]  /*50960*/  IMAD R23, R23, 0x8, R0 ;  /* 0x0000000817177824 */ /* 0x000fe200078e0200 */
[-CC-:B--2---:R-:W-:Y:S02]  /*50970*/  SHF.R.U64 R10, R12, R19.reuse, R13.reuse ;  /* 0x000000130c0a7219 */ /* 0x184fe4000000120d */
[----:B0-----:R-:W-:Y:S02]  /*50980*/  SHF.R.U32.HI R20, RZ, R19, R13 ;  /* 0x00000013ff147219 */ /* 0x001fe4000001160d */
[----:B------:R-:W-:Y:S02]  /*50990*/  LOP3.LUT R13, R11, 0x32, RZ, 0xc0, !PT ;  /* 0x000000320b0d7812 */ /* 0x000fe400078ec0ff */
[----:B---3--:R-:W-:Y:S02]  /*509a0*/  SHF.L.U64.HI R11, R4, R29, R5 ;  /* 0x0000001d040b7219 */ /* 0x008fe40000010205 */
[----:B------:R-:W-:-:S02]  /*509b0*/  LEA.HI R5, R18, -R25, RZ, 0x1a ;  /* 0x8000001912057211 */ /* 0x000fc400078fd0ff */
[----:B------:R-:W-:-:S03]  /*509c0*/  SHF.L.U32 R29, R4, R29, RZ ;  /* 0x0000001d041d7219 */ /* 0x000fc600000006ff */
[----:B------:R-:W-:Y:S02]  /*509d0*/  IMAD R30, R5, 0x8, R0 ;  /* 0x00000008051e7824 */ /* 0x000fe400078e0200 */
[----:B------:R0:W2:Y:S01]  /*509e0*/  LDL.64 R4, [R27+0x8] ;  /* 0x000008001b047983 */ /* 0x0000a20000100a00 */
[-CC-:B----4-:R-:W-:Y:S02]  /*509f0*/  SHF.R.U64 R19, R8, R13.reuse, R9.reuse ;  /* 0x0000000d08137219 */ /* 0x190fe40000001209 */
[----:B------:R-:W-:Y:S02]  /*50a00*/  SHF.R.U32.HI R22, RZ, R13, R9 ;  /* 0x0000000dff167219 */ /* 0x000fe40000011609 */
[----:B------:R-:W-:Y:S01]  /*50a10*/  IADD3 R13, PT, PT, -R13, 0x40, RZ ;  /* 0x000000400d0d7810 */ /* 0x000fe20007ffe1ff */
[----:B------:R-:W3:Y:S01]  /*50a20*/  LDL.64 R8, [R23+0x8] ;  /* 0x0000080017087983 */ /* 0x000ee20000100a00 */
[----:B------:R-:W-:Y:S02]  /*50a30*/  LOP3.LUT R28, R29, R10, RZ, 0xfc, !PT ;  /* 0x0000000a1d1c7212 */ /* 0x000fe400078efcff */
[----:B------:R-:W-:-:S02]  /*50a40*/  SHF.L.U64.HI R21, R14, R13, R15 ;  /* 0x0000000d0e157219 */ /* 0x000fc4000001020f */
[----:B------:R-:W-:Y:S02]  /*50a50*/  SHF.L.U32 R24, R14, R13, RZ ;  /* 0x0000000d0e187219 */ /* 0x000fe400000006ff */
[----:B------:R-:W4:Y:S01]  /*50a60*/  LDL.64 R14, [R30] ;  /* 0x000000001e0e7983 */ /* 0x000f220000100a00 */
[----:B------:R-:W-:-:S03]  /*50a70*/  LOP3.LUT R29, R20, 0x1ffffff, R11, 0xf8, !PT ;  /* 0x01ffffff141d7812 */ /* 0x000fc600078ef80b */
[----:B------:R1:W3:Y:S04]  /*50a80*/  LDL.64 R10, [R23] ;  /* 0x00000000170a7983 */ /* 0x0002e80000100a00 */
[----:B------:R-:W3:Y:S01]  /*50a90*/  LDL.64 R12, [R30+0x8] ;  /* 0x000008001e0c7983 */ /* 0x000ee20000100a00 */
[----:B------:R-:W-:Y:S02]  /*50aa0*/  LOP3.LUT R20, R24, R19, RZ, 0xfc, !PT ;  /* 0x0000001318147212 */ /* 0x000fe400078efcff */
[----:B------:R-:W-:Y:S01]  /*50ab0*/  LOP3.LUT R19, R6, 0x2b, RZ, 0xc0, !PT ;  /* 0x0000002b06137812 */ /* 0x000fe200078ec0ff */
[----:B------:R-:W-:-:S03]  /*50ac0*/  VIADD R6, R26, 0x18f ;  /* 0x0000018f1a067836 */ /* 0x000fc60000000000 */
[----:B0-----:R-:W-:Y:S02]  /*50ad0*/  IADD3 R27, PT, PT, -R19, 0x40, RZ ;  /* 0x00000040131b7810 */ /* 0x001fe40007ffe1ff */
[----:B------:R-:W-:Y:S01]  /*50ae0*/  LOP3.LUT R21, R22, 0x1ffffff, R21, 0xf8, !PT ;  /* 0x01ffffff16157812 */ /* 0x000fe200078ef815 */
[----:B------:R-:W-:Y:S01]  /*50af0*/  STG.E.64 desc[UR4][R2.64+0x100], R28 ;  /* 0x0001001c02007986 */ /* 0x000fe2000c101b04 */
[----:B------:R-:W-:-:S03]  /*50b00*/  LOP3.LUT R31, R18, 0x3d, RZ, 0xc0, !PT ;  /* 0x0000003d121f7812 */ /* 0x000fc600078ec0ff */
[----:B------:R0:W-:Y:S01]  /*50b10*/  STG.E.64 desc[UR4][R2.64+0x200], R20 ;  /* 0x0002001402007986 */ /* 0x0001e2000c101b04 */
[----:B-1----:R-:W-:Y:S02]  /*50b20*/  IADD3 R23, PT, PT, -R31, 0x40, RZ ;  /* 0x000000401f177810 */ /* 0x002fe40007ffe1ff */
[----:B0-----:R-:W-:Y:S02]  /*50b30*/  LOP3.LUT R21, R7, 0x36, RZ, 0xc0, !PT ;  /* 0x0000003607157812 */ /* 0x001fe400078ec0ff */
[-CC-:B-----5:R-:W-:Y:S02]  /*50b40*/  SHF.R.U64 R16, R16, R19.reuse, R17.reuse ;  /* 0x0000001310107219 */ /* 0x1a0fe40000001211 */
[----:B------:R-:W-:Y:S02]  /*50b50*/  SHF.R.U32.HI R17, RZ, R19, R17 ;  /* 0x00000013ff117219 */ /* 0x000fe40000011611 */
[CC--:B--2---:R-:W-:Y:S02]  /*50b60*/  SHF.L.U64.HI R5, R4.reuse, R27.reuse, R5 ;  /* 0x0000001b04057219 */ /* 0x0c4fe40000010205 */
[----:B------:R-:W-:-:S02]  /*50b70*/  SHF.L.U32 R24, R4, R27, RZ ;  /* 0x0000001b04187219 */ /* 0x000fc400000006ff */
[----:B------:R-:W-:Y:S01]  /*50b80*/  LEA.HI R27, R6, -R25, RZ, 0x1a ;  /* 0x80000019061b7211 */ /* 0x000fe200078fd0ff */
[----:B------:R-:W-:-:S04]  /*50b90*/  VIADD R4, R26, 0x1c8 ;  /* 0x000001c81a047836 */ /* 0x000fc80000000000 */
[----:B------:R-:W-:Y:S01]  /*50ba0*/  IMAD R28, R27, 0x8, R0 ;  /* 0x000000081b1c7824 */ /* 0x000fe200078e0200 */
[----:B----4-:R-:W-:Y:S02]  /*50bb0*/  SHF.R.U64 R19, R14, R31, R15 ;  /* 0x0000001f0e137219 */ /* 0x010fe4000000120f */
[-CC-:B---3--:R-:W-:Y:S02]  /*50bc0*/  SHF.R.U64 R14, R10, R21.reuse, R11.reuse ;  /* 0x000000150a0e7219 */ /* 0x188fe4000000120b */
[----:B------:R-:W-:Y:S02]  /*50bd0*/  SHF.R.U32.HI R20, RZ, R21, R11 ;  /* 0x00000015ff147219 */ /* 0x000fe4000001160b */
[----:B------:R-:W2:Y:S01]  /*50be0*/  LDL.64 R10, [R28] ;  /* 0x000000001c0a7983 */ /* 0x000ea20000100a00 */
[----:B------:R-:W-:Y:S02]  /*50bf0*/  SHF.L.U64.HI R7, R12, R23, R13 ;  /* 0x000000170c077219 */ /* 0x000fe4000001020d */
[----:B------:R-:W-:-:S02]  /*50c00*/  LEA.HI R13, R4, -R25, RZ, 0x1a ;  /* 0x80000019040d7211 */ /* 0x000fc400078fd0ff */
[----:B------:R-:W-:-:S03]  /*50c10*/  SHF.L.U32 R18, R12, R23, RZ ;  /* 0x000000170c127219 */ /* 0x000fc600000006ff */
[----:B------:R-:W-:Y:S02]  /*50c20*/  IMAD R29, R13, 0x8, R0 ;  /* 0x000000080d1d7824 */ /* 0x000fe400078e0200 */
[----:B------:R-:W3:Y:S01]  /*50c30*/  LDL.64 R12, [R28+0x8] ;  /* 0x000008001c0c7983 */ /* 0x000ee20000100a00 */
[----:B------:R-:W-:-:S03]  /*50c40*/  IADD3 R27, PT, PT, -R21, 0x40, RZ ;  /* 0x00000040151b7810 */ /* 0x000fc60007ffe1ff */
[----:B------:R-:W4:Y:S01]  /*50c50*/  LDL.64 R22, [R29] ;  /* 0x000000001d167983 */ /* 0x000f220000100a00 */
[CC--:B------:R-:W-:Y:S02]  /*50c60*/  SHF.L.U64.HI R21, R8.reuse, R27.reuse, R9 ;  /* 0x0000001b08157219 */ /* 0x0c0fe40000010209 */
[----:B------:R-:W-:Y:S02]  /*50c70*/  SHF.L.U32 R27, R8, R27, RZ ;  /* 0x0000001b081b7219 */ /* 0x000fe400000006ff */
[----:B------:R-:W5:Y:S01]  /*50c80*/  LDL.64 R8, [R29+0x8] ;  /* 0x000008001d087983 */ /* 0x000f620000100a00 */
[----:B------:R-:W-:Y:S02]  /*50c90*/  SHF.R.U32.HI R15, RZ, R31, R15 ;  /* 0x0000001fff0f7219 */ /* 0x000fe4000001160f */
[----:B------:R-:W-:Y:S02]  /*50ca0*/  LOP3.LUT R17, R17, 0x1ffffff, R5, 0xf8, !PT ;  /* 0x01ffffff11117812 */ /* 0x000fe400078ef805 */
[----:B------:R-:W-:Y:S01]  /*50cb0*/  LOP3.LUT R5, R6, 0x2f, RZ, 0xc0, !PT ;  /* 0x0000002f06057812 */ /* 0x000fe200078ec0ff */
[----:B------:R-:W-:Y:S01]  /*50cc0*/  VIADD R6, R26, 0x23a ;  /* 0x0000023a1a067836 */ /* 0x000fe20000000000 */
[----:B------:R-:W-:-:S02]  /*50cd0*/  LOP3.LUT R18, R18, R19, RZ, 0xfc, !PT ;  /* 0x0000001312127212 */ /* 0x000fc400078efcff */
[----:B------:R-:W-:Y:S02]  /*50ce0*/  LOP3.LUT R19, R15, 0x1ffffff, R7, 0xf8, !PT ;  /* 0x01ffffff0f137812 */ /* 0x000fe400078ef807 */
[----:B------:R-:W-:Y:S02]  /*50cf0*/  LOP3.LUT R15, R20, 0x1ffffff, R21, 0xf8, !PT ;  /* 0x01ffffff140f7812 */ /* 0x000fe400078ef815 */
[----:B------:R-:W-:Y:S02]  /*50d00*/  LOP3.LUT R14, R27, R14, RZ, 0xfc, !PT ;  /* 0x0000000e1b0e7212 */ /* 0x000fe400078efcff */
[----:B------:R-:W-:Y:S02]  /*50d10*/  IADD3 R7, PT, PT, -R5, 0x40, RZ ;  /* 0x0000004005077810 */ /* 0x000fe40007ffe1ff */
[----:B------:R-:W-:Y:S01]  /*50d20*/  LEA.HI R27, R6, -R25, RZ, 0x1a ;  /* 0x80000019061b7211 */ /* 0x000fe200078fd0ff */
[----:B------:R-:W-:Y:S01]  /*50d30*/  STG.E.64 desc[UR4][R2.64+0x600], R14 ;  /* 0x0006000e02007986 */ /* 0x000fe2000c101b04 */
[----:B------:R-:W-:-:S02]  /*50d40*/  LOP3.LUT R16, R24, R16, RZ, 0xfc, !PT ;  /* 0x0000001018107212 */ /* 0x000fc400078efcff */
[----:B------:R-:W-:Y:S01]  /*50d50*/  LOP3.LUT R21, R4, 0x28, RZ, 0xc0, !PT ;  /* 0x0000002804157812 */ /* 0x000fe200078ec0ff */
[----:B------:R-:W-:Y:S02]  /*50d60*/  IMAD R27, R27, 0x8, R0 ;  /* 0x000000081b1b7824 */ /* 0x000fe400078e0200 */
[----:B------:R-:W-:Y:S01]  /*50d70*/  VIADD R4, R26, 0x2ac ;  /* 0x000002ac1a047836 */ /* 0x000fe20000000000 */
[----:B------:R0:W-:Y:S04]  /*50d80*/  STG.E.64 desc[UR4][R2.64+0x300], R16 ;  /* 0x0003001002007986 */ /* 0x0001e8000c101b04 */
[----:B------:R1:W-:Y:S04]  /*50d90*/  STG.E.64 desc[UR4][R2.64+0x500], R18 ;  /* 0x0005001202007986 */ /* 0x0003e8000c101b04 */
[----:B0-----:R-:W5:Y:S04]  /*50da0*/  LDL.64 R16, [R27] ;  /* 0x000000001b107983 */ /* 0x001f680000100a00 */
[----:B-1----:R0:W5:Y:S01]  /*50db0*/  LDL.64 R18, [R27+0x8] ;  /* 0x000008001b127983 */ /* 0x0021620000100a00 */
[----:B--2---:R-:W-:-:S02]  /*50dc0*/  SHF.R.U64 R20, R10, R5, R11 ;  /* 0x000000050a147219 */ /* 0x004fc4000000120b */
[----:B------:R-:W-:Y:S01]  /*50dd0*/  SHF.R.U32.HI R10, RZ, R5, R11 ;  /* 0x00000005ff0a7219 */ /* 0x000fe2000001160b */
[----:B------:R-:W-:-:S05]  /*50de0*/  VIADD R5, R26, 0x273 ;  /* 0x000002731a057836 */ /* 0x000fca0000000000 */
[----:B------:R-:W-:Y:S02]  /*50df0*/  LEA.HI R15, R5, -R25, RZ, 0x1a ;  /* 0x80000019050f7211 */ /* 0x000fe400078fd0ff */
[CC--:B---3--:R-:W-:Y:S02]  /*50e00*/  SHF.L.U64.HI R11, R12.reuse, R7.reuse, R13 ;  /* 0x000000070c0b7219 */ /* 0x0c8fe4000001020d */
[----:B------:R-:W-:Y:S01]  /*50e10*/  SHF.L.U32 R13, R12, R7, RZ ;  /* 0x000000070c0d7219 */ /* 0x000fe200000006ff */
[----:B------:R-:W-:Y:S01]  /*50e20*/  IMAD R30, R15, 0x8, R0 ;  /* 0x000000080f1e7824 */ /* 0x000fe200078e0200 */
[--C-:B----4-:R-:W-:Y:S02]  /*50e30*/  SHF.R.U64 R7, R22, R21, R23.reuse ;  /* 0x0000001516077219 */ /* 0x110fe40000001217 */
[----:B------:R-:W-:Y:S02]  /*50e40*/  LEA.HI R15, R4, -R25, RZ, 0x1a ;  /* 0x80000019040f7211 */ /* 0x000fe400078fd0ff */
[----:B------:R-:W-:-:S02]  /*50e50*/  SHF.R.U32.HI R22, RZ, R21, R23 ;  /* 0x00000015ff167219 */ /* 0x000fc40000011617 */
[----:B------:R-:W-:Y:S01]  /*50e60*/  IADD3 R21, PT, PT, -R21, 0x40, RZ ;  /* 0x0000004015157810 */ /* 0x000fe20007ffe1ff */
[----:B------:R-:W-:Y:S02]  /*50e70*/  IMAD R24, R15, 0x8, R0 ;  /* 0x000000080f187824 */ /* 0x000fe400078e0200 */
[----:B------:R-:W2:Y:S01]  /*50e80*/  LDL.64 R14, [R30+0x8] ;  /* 0x000008001e0e7983 */ /* 0x000ea20000100a00 */
[CC--:B-----5:R-:W-:Y:S02]  /*50e90*/  SHF.L.U64.HI R23, R8.reuse, R21.reuse, R9 ;  /* 0x0000001508177219 */ /* 0x0e0fe40000010209 */
[----:B------:R-:W-:Y:S02]  /*50ea0*/  SHF.L.U32 R28, R8, R21, RZ ;  /* 0x00000015081c7219 */ /* 0x000fe400000006ff */
[----:B------:R-:W3:Y:S01]  /*50eb0*/  LDL.64 R8, [R30] ;  /* 0x000000001e087983 */ /* 0x000ee20000100a00 */
[----:B------:R-:W-:-:S03]  /*50ec0*/  LOP3.LUT R21, R10, 0x1ffffff, R11, 0xf8, !PT ;  /* 0x01ffffff0a157812 */ /* 0x000fc600078ef80b */
[----:B------:R-:W4:Y:S01]  /*50ed0*/  LDL.64 R10, [R24] ;  /* 0x00000000180a7983 */ /* 0x000f220000100a00 */
[----:B------:R-:W-:-:S03]  /*50ee0*/  LOP3.LUT R20, R13, R20, RZ, 0xfc, !PT ;  /* 0x000000140d147212 */ /* 0x000fc600078efcff */
[----:B------:R-:W5:Y:S01]  /*50ef0*/  LDL.64 R12, [R24+0x8] ;  /* 0x00000800180c7983 */ /* 0x000f620000100a00 */
[----:B------:R-:W-:Y:S02]  /*50f00*/  LOP3.LUT R28, R28, R7, RZ, 0xfc, !PT ;  /* 0x000000071c1c7212 */ /* 0x000fe400078efcff */
[----:B------:R-:W-:Y:S01]  /*50f10*/  LOP3.LUT R7, R6, 0x3a, RZ, 0xc0, !PT ;  /* 0x0000003a06077812 */ /* 0x000fe200078ec0ff */
[----:B------:R-:W-:Y:S01]  /*50f20*/  VIADD R6, R26, 0x31e ;  /* 0x0000031e1a067836 */ /* 0x000fe20000000000 */
[----:B------:R-:W-:Y:S02]  /*50f30*/  LOP3.LUT R29, R22, 0x1ffffff, R23, 0xf8, !PT ;  /* 0x01ffffff161d7812 */ /* 0x000fe400078ef817 */
[----:B------:R-:W-:Y:S02]  /*50f40*/  IADD3 R23, PT, PT, -R7, 0x40, RZ ;  /* 0x0000004007177810 */ /* 0x000fe40007ffe1ff */
[----:B0-----:R-:W-:Y:S01]  /*50f50*/  LEA.HI R27, R6, -R25, RZ, 0x1a ;  /* 0x80000019061b7211 */ /* 0x001fe200078fd0ff */
[----:B------:R2:W-:Y:S04]  /*50f60*/  STG.E.64 desc[UR4][R2.64+0x700], R20 ;  /* 0x0007001402007986 */ /* 0x0005e8000c101b04 */
[----:B------:R-:W-:Y:S01]  /*50f70*/  IMAD R27, R27, 0x8, R0 ;  /* 0x000000081b1b7824 */ /* 0x000fe200078e0200 */
[----:B------:R-:W-:-:S02]  /*50f80*/  SHF.R.U64 R16, R16, R7, R17 ;  /* 0x0000000710107219 */ /* 0x000fc40000001211 */
[----:B------:R-:W-:Y:S02]  /*50f90*/  SHF.R.U32.HI R17, RZ, R7, R17 ;  /* 0x00000007ff117219 */ /* 0x000fe40000011611 */
[----:B------:R-:W-:Y:S02]  /*50fa0*/  LOP3.LUT R7, R5, 0x33, RZ, 0xc0, !PT ;  /* 0x0000003305077812 */ /* 0x000fe400078ec0ff */
[CC--:B------:R-:W-:Y:S02]  /*50fb0*/  SHF.L.U64.HI R5, R18.reuse, R23.reuse, R19 ;  /* 0x0000001712057219 */ /* 0x0c0fe40000010213 */
[----:B------:R-:W-:Y:S02]  /*50fc0*/  SHF.L.U32 R18, R18, R23, RZ ;  /* 0x0000001712127219 */ /* 0x000fe400000006ff */
[----:B------:R-:W-:Y:S01]  /*50fd0*/  LOP3.LUT R23, R4, 0x2c, RZ, 0xc0, !PT ;  /* 0x0000002c04177812 */ /* 0x000fe200078ec0ff */
[----:B------:R-:W-:Y:S01]  /*50fe0*/  VIADD R4, R26, 0x357 ;  /* 0x000003571a047836 */ /* 0x000fe20000000000 */
[----:B------:R-:W-:Y:S01]  /*50ff0*/  IADD3 R19, PT, PT, -R7, 0x40, RZ ;  /* 0x0000004007137810 */ /* 0x000fe20007ffe1ff */
[----:B------:R0:W-:Y:S01]  /*51000*/  STG.E.64 desc[UR4][R2.64+0x800], R28 ;  /* 0x0008001c02007986 */ /* 0x0001e2000c101b04 */
[----:B------:R-:W-:-:S02]  /*51010*/  LOP3.LUT R16, R18, R16, RZ, 0xfc, !PT ;  /* 0x0000001012107212 */ /* 0x000fc400078efcff */
[----:B--2---:R-:W-:Y:S02]  /*51020*/  SHF.L.U32 R20, R14, R19, RZ ;  /* 0x000000130e147219 */ /* 0x004fe400000006ff */
[-CC-:B---3--:R-:W-:Y:S02]  /*51030*/  SHF.R.U64 R21, R8, R7.reuse, R9.reuse ;  /* 0x0000000708157219 */ /* 0x188fe40000001209 */
[----:B------:R-:W-:Y:S02]  /*51040*/  SHF.R.U32.HI R9, RZ, R7, R9 ;  /* 0x00000007ff097219 */ /* 0x000fe40000011609 */
[----:B------:R-:W-:Y:S02]  /*51050*/  SHF.L.U64.HI R7, R14, R19, R15 ;  /* 0x000000130e077219 */ /* 0x000fe4000001020f */
[-CC-:B----4-:R-:W-:Y:S02]  /*51060*/  SHF.R.U64 R8, R10, R23.reuse, R11.reuse ;  /* 0x000000170a087219 */ /* 0x190fe4000000120b */
[----:B------:R-:W-:-:S02]  /*51070*/  SHF.R.U32.HI R22, RZ, R23, R11 ;  /* 0x00000017ff167219 */ /* 0x000fc4000001160b */
[----:B------:R-:W-:Y:S01]  /*51080*/  LEA.HI R19, R4, -R25, RZ, 0x1a ;  /* 0x8000001904137211 */ /* 0x000fe200078fd0ff */
[----:B------:R-:W2:Y:S01]  /*51090*/  LDL.64 R10, [R27] ;  /* 0x000000001b0a7983 */ /* 0x000ea20000100a00 */
[----:B------:R-:W-:-:S03]  /*510a0*/  IADD3 R15, PT, PT, -R23, 0x40, RZ ;  /* 0x00000040170f7810 */ /* 0x000fc60007ffe1ff */
[----:B0-----:R-:W-:Y:S01]  /*510b0*/  IMAD R28, R19, 0x8, R0 ;  /* 0x00000008131c7824 */ /* 0x001fe200078e0200 */
[CC--:B-----5:R-:W-:Y:S02]  /*510c0*/  SHF.L.U64.HI R23, R12.reuse, R15.reuse, R13 ;  /* 0x0000000f0c177219 */ /* 0x0e0fe4000001020d */
[----:B------:R-:W-:Y:S02]  /*510d0*/  SHF.L.U32 R24, R12, R15, RZ ;  /* 0x0000000f0c187219 */ /* 0x000fe400000006ff */
[----:B------:R-:W3:Y:S04]  /*510e0*/  LDL.64 R14, [R28] ;  /* 0x000000001c0e7983 */ /* 0x000ee80000100a00 */
[----:B------:R0:W4:Y:S04]  /*510f0*/  LDL.64 R12, [R27+0x8] ;  /* 0x000008001b0c7983 */ /* 0x0001280000100a00 */
[----:B------:R-:W5:Y:S01]  /*51100*/  LDL.64 R18, [R28+0x8] ;  /* 0x000008001c127983 */ /* 0x000f620000100a00 */
[----:B------:R-:W-:Y:S01]  /*51110*/  LOP3.LUT R17, R17, 0x1ffffff, R5, 0xf8, !PT ;  /* 0x01ffffff11117812 */ /* 0x000fe200078ef805 */
[----:B------:R-:W-:Y:S01]  /*51120*/  VIADD R5, R26, 0x390 ;  /* 0x000003901a057836 */ /* 0x000fe20000000000 */
[----:B------:R-:W-:-:S02]  /*51130*/  LOP3.LUT R20, R20, R21, RZ, 0xfc, !PT ;  /* 0x0000001514147212 */ /* 0x000fc400078efcff */
[----:B------:R-:W-:Y:S02]  /*51140*/  LOP3.LUT R21, R9, 0x1ffffff, R7, 0xf8, !PT ;  /* 0x01ffffff09157812 */ /* 0x000fe400078ef807 */
[----:B------:R-:W-:Y:S02]  /*51150*/  LOP3.LUT R7, R6, 0x3e, RZ, 0xc0, !PT ;  /* 0x0000003e06077812 */ /* 0x000fe400078ec0ff */
[----:B------:R-:W-:Y:S02]  /*51160*/  LOP3.LUT R9, R22, 0x1ffffff, R23, 0xf8, !PT ;  /* 0x01ffffff16097812 */ /* 0x000fe400078ef817 */
[----:B0-----:R-:W-:Y:S01]  /*51170*/  LEA.HI R27, R5, -R25, RZ, 0x1a ;  /* 0x80000019051b7211 */ /* 0x001fe200078fd0ff */
[----:B------:R-:W-:Y:S04]  /*51180*/  STG.E.64 desc[UR4][R2.64+0xb00], R20 ;  /* 0x000b001402007986 */ /* 0x000fe8000c101b04 */
[----:B------:R-:W-:Y:S01]  /*51190*/  IMAD R30, R27, 0x8, R0 ;  /* 0x000000081b1e7824 */ /* 0x000fe200078e0200 */
[----:B------:R-:W-:Y:S01]  /*511a0*/  LOP3.LUT R8, R24, R8, RZ, 0xfc, !PT ;  /* 0x0000000818087212 */ /* 0x000fe200078efcff */
[----:B------:R0:W-:Y:S01]  /*511b0*/  STG.E.64 desc[UR4][R2.64+0xa00], R16 ;  /* 0x000a001002007986 */ /* 0x0001e2000c101b04 */
[----:B------:R-:W-:-:S03]  /*511c0*/  IADD3 R23, PT, PT, -R7, 0x40, RZ ;  /* 0x0000004007177810 */ /* 0x000fc60007ffe1ff */
[----:B------:R1:W-:Y:S04]  /*511d0*/  STG.E.64 desc[UR4][R2.64+0xc00], R8 ;  /* 0x000c000802007986 */ /* 0x0003e8000c101b04 */
[----:B------:R-:W5:Y:S04]  /*511e0*/  LDL.64 R28, [R30+0x8] ;  /* 0x000008001e1c7983 */ /* 0x000f680000100a00 */
[----:B0-----:R-:W5:Y:S01]  /*511f0*/  LDL.64 R16, [R30] ;  /* 0x000000001e107983 */ /* 0x001f620000100a00 */
        /* <DEDUP_REMOVED lines=25> */
[----:B------:R-:W-:Y:S02]  /*51390*/  IADD3 R15, PT, PT, -R5, 0x40, RZ ;  /* 0x00000040050f7810 */ /* 0x000fe40007ffe1ff */
[-CC-:B------:R-:W-:Y:S02]  /*513a0*/  SHF.R.U64 R16, R16, R5.reuse, R17.reuse ;  /* 0x0000000510107219 */ /* 0x180fe40000001211 */
[----:B------:R-:W-:-:S02]  /*513b0*/  SHF.R.U32.HI R23, RZ, R5, R17 ;  /* 0x00000005ff177219 */ /* 0x000fc40000011611 */
[----:B------:R-:W-:Y:S01]  /*513c0*/  LOP3.LUT R5, R4, 0x29, RZ, 0xc0, !PT ;  /* 0x0000002904057812 */ /* 0x000fe200078ec0ff */
[----:B------:R-:W-:Y:S01]  /*513d0*/  VIADD R4, R26, 0x474 ;  /* 0x000004741a047836 */ /* 0x000fe20000000000 */
[----:B------:R-:W-:Y:S01]  /*513e0*/  STG.E.64 desc[UR4][R2.64+0xe00], R18 ;  /* 0x000e001202007986 */ /* 0x000fe2000c101b04 */
[----:B------:R-:W-:-:S03]  /*513f0*/  SHF.L.U64.HI R17, R28, R15, R29 ;  /* 0x0000000f1c117219 */ /* 0x000fc6000001021d */
[----:B------:R0:W-:Y:S01]  /*51400*/  STG.E.64 desc[UR4][R2.64+0xf00], R20 ;  /* 0x000f001402007986 */ /* 0x0001e2000c101b04 */
[----:B------:R-:W-:Y:S02]  /*51410*/  LEA.HI R29, R4, -R25, RZ, 0x1a ;  /* 0x80000019041d7211 */ /* 0x000fe400078fd0ff */
[----:B------:R-:W-:Y:S02]  /*51420*/  SHF.L.U32 R28, R28, R15, RZ ;  /* 0x0000000f1c1c7219 */ /* 0x000fe400000006ff */
[----:B------:R-:W-:Y:S01]  /*51430*/  LOP3.LUT R15, R14, 0x3b, RZ, 0xc0, !PT ;  /* 0x0000003b0e0f7812 */ /* 0x000fe200078ec0ff */
[----:B------:R-:W-:Y:S01]  /*51440*/  IMAD R29, R29, 0x8, R0 ;  /* 0x000000081d1d7824 */ /* 0x000fe200078e0200 */
[----:B0-----:R-:W-:Y:S02]  /*51450*/  IADD3 R21, PT, PT, -R5, 0x40, RZ ;  /* 0x0000004005157810 */ /* 0x001fe40007ffe1ff */
        /* <DEDUP_REMOVED lines=163> */
.L_x_74:
[----:B------:R-:W0:Y:S02]  /*51e90*/  S2R R6, SR_TID.X ;  /* 0x0000000000067919 */ /* 0x000e240000002100 */
[----:B0-----:R-:W-:-:S04]  /*51ea0*/  IMAD R19, R6, 0x1c, RZ ;  /* 0x0000001c06137824 */ /* 0x001fc800078e02ff */
[----:B------:R-:W-:-:S05]  /*51eb0*/  IMAD.WIDE.U32 R4, R19, 0x8, R4 ;  /* 0x0000000813047825 */ /* 0x000fca00078e0004 */
[----:B------:R-:W2:Y:S01]  /*51ec0*/  LDG.E.64.CONSTANT R16, desc[UR4][R4.64] ;  /* 0x0000000404107981 */ /* 0x000ea2000c1e9b00 */
[----:B------:R-:W-:-:S03]  /*51ed0*/  VIADD R7, R24, -UR6 ;  /* 0x8000000618077c36 */ /* 0x000fc60008000000 */
        /* <DEDUP_REMOVED lines=10> */
[----:B0-----:R-:W2:Y:S04]  /*51f80*/  LDG.E.64.CONSTANT R16, desc[UR4][R4.64+0x48] ;  /* 0x0000480404107981 */ /* 0x001ea8000c1e9b00 */
[----:B---3--:R-:W-:Y:S04]  /*51f90*/  STL.64 [R7+0x10], R12 ;  /* 0x0000100c07007387 */ /* 0x008fe80000100a00 */
[----:B----4-:R-:W-:Y:S04]  /*51fa0*/  STL.64 [R7+0x18], R14 ;  /* 0x0000180e07007387 */ /* 0x010fe80000100a00 */
[----:B-----5:R-:W-:Y:S04]  /*51fb0*/  STL.64 [R7+0x20], R20 ;  /* 0x0000201407007387 */ /* 0x020fe80000100a00 */
[----:B------:R0:W-:Y:S04]  /*51fc0*/  STL.64 [R7+0x28], R22 ;  /* 0x0000281607007387 */ /* 0x0001e80000100a00 */
[----:B------:R1:W-:Y:S04]  /*51fd0*/  STL.64 [R7+0x30], R26 ;  /* 0x0000301a07007387 */ /* 0x0003e80000100a00 */
[----:B------:R3:W-:Y:S04]  /*51fe0*/  STL.64 [R7+0x38], R10 ;  /* 0x0000380a07007387 */ /* 0x0007e80000100a00 */
[----:B------:R4:W-:Y:S04]  /*51ff0*/  STL.64 [R7+0x40], R8 ;  /* 0x0000400807007387 */ /* 0x0009e80000100a00 */
[----:B0-----:R-:W5:Y:S04]  /*52000*/  LDG.E.64.CONSTANT R22, desc[UR4][R4.64+0x50] ;  /* 0x0000500404167981 */ /* 0x001f68000c1e9b00 */
[----:B-1----:R-:W5:Y:S04]  /*52010*/  LDG.E.64.CONSTANT R26, desc[UR4][R4.64+0x60] ;  /* 0x00006004041a7981 */ /* 0x002f68000c1e9b00 */
[----:B---3--:R-:W3:Y:S04]  /*52020*/  LDG.E.64.CONSTANT R10, desc[UR4][R4.64+0x68] ;  /* 0x00006804040a7981 */ /* 0x008ee8000c1e9b00 */
[----:B------:R-:W3:Y:S04]  /*52030*/  LDG.E.64.CONSTANT R12, desc[UR4][R4.64+0x70] ;  /* 0x00007004040c7981 */ /* 0x000ee8000c1e9b00 */
[----:B------:R-:W3:Y:S04]  /*52040*/  LDG.E.64.CONSTANT R14, desc[UR4][R4.64+0x78] ;  /* 0x00007804040e7981 */ /* 0x000ee8000c1e9b00 */
[----:B------:R-:W3:Y:S04]  /*52050*/  LDG.E.64.CONSTANT R20, desc[UR4][R4.64+0x80] ;  /* 0x0000800404147981 */ /* 0x000ee8000c1e9b00 */
[----:B----4-:R-:W4:Y:S04]  /*52060*/  LDG.E.64.CONSTANT R8, desc[UR4][R4.64+0x88] ;  /* 0x0000880404087981 */ /* 0x010f28000c1e9b00 */
[----:B--2---:R0:W-:Y:S04]  /*52070*/  STL.64 [R7+0x48], R16 ;  /* 0x0000481007007387 */ /* 0x0041e80000100a00 */
[----:B0-----:R-:W2:Y:S04]  /*52080*/  LDG.E.64.CONSTANT R16, desc[UR4][R4.64+0x90] ;  /* 0x0000900404107981 */ /* 0x001ea8000c1e9b00 */
[----:B------:R0:W-:Y:S04]  /*52090*/  STL.64 [R7+0x8], R28 ;  /* 0x0000081c07007387 */ /* 0x0001e80000100a00 */
[----:B------:R-:W-:Y:S04]  /*520a0*/  STL.64 [R7+0x58], R24 ;  /* 0x0000581807007387 */ /* 0x000fe80000100a00 */
[----:B0-----:R-:W2:Y:S04]  /*520b0*/  LDG.E.64.CONSTANT R28, desc[UR4][R4.64+0xa0] ;  /* 0x0000a004041c7981 */ /* 0x001ea8000c1e9b00 */
[----:B-----5:R-:W-:Y:S04]  /*520c0*/  STL.64 [R7+0x50], R22 ;  /* 0x0000501607007387 */ /* 0x020fe80000100a00 */
[----:B------:R0:W-:Y:S04]  /*520d0*/  STL.64 [R7+0x60], R26 ;  /* 0x0000601a07007387 */ /* 0x0001e80000100a00 */
[----:B---3--:R1:W-:Y:S04]  /*520e0*/  STL.64 [R7+0x68], R10 ;  /* 0x0000680a07007387 */ /* 0x0083e80000100a00 */
[----:B------:R-:W-:Y:S04]  /*520f0*/  STL.64 [R7+0x70], R12 ;  /* 0x0000700c07007387 */ /* 0x000fe80000100a00 */
[----:B------:R-:W-:Y:S04]  /*52100*/  STL.64 [R7+0x78], R14 ;  /* 0x0000780e07007387 */ /* 0x000fe80000100a00 */
[----:B------:R-:W-:Y:S04]  /*52110*/  STL.64 [R7+0x80], R20 ;  /* 0x0000801407007387 */ /* 0x000fe80000100a00 */
[----:B----4-:R3:W-:Y:S04]  /*52120*/  STL.64 [R7+0x88], R8 ;  /* 0x0000880807007387 */ /* 0x0107e80000100a00 */
[----:B0-----:R-:W4:Y:S04]  /*52130*/  LDG.E.64.CONSTANT R26, desc[UR4][R4.64+0x98] ;  /* 0x00009804041a7981 */ /* 0x001f28000c1e9b00 */
[----:B-1----:R-:W5:Y:S04]  /*52140*/  LDG.E.64.CONSTANT R10, desc[UR4][R4.64+0xb0] ;  /* 0x0000b004040a7981 */ /* 0x002f68000c1e9b00 */
[----:B---3--:R-:W3:Y:S04]  /*52150*/  LDG.E.64.CONSTANT R8, desc[UR4][R4.64+0xa8] ;  /* 0x0000a80404087981 */ /* 0x008ee8000c1e9b00 */
[----:B------:R-:W3:Y:S04]  /*52160*/  LDG.E.64.CONSTANT R12, desc[UR4][R4.64+0xb8] ;  /* 0x0000b804040c7981 */ /* 0x000ee8000c1e9b00 */
[----:B------:R-:W3:Y:S04]  /*52170*/  LDG.E.64.CONSTANT R14, desc[UR4][R4.64+0xc0] ;  /* 0x0000c004040e7981 */ /* 0x000ee8000c1e9b00 */
[----:B------:R-:W3:Y:S04]  /*52180*/  LDG.E.64.CONSTANT R20, desc[UR4][R4.64+0xd0] ;  /* 0x0000d00404147981 */ /* 0x000ee8000c1e9b00 */
[----:B------:R-:W3:Y:S04]  /*52190*/  LDG.E.64.CONSTANT R22, desc[UR4][R4.64+0xd8] ;  /* 0x0000d80404167981 */ /* 0x000ee8000c1e9b00 */
[----:B------:R-:W3:Y:S04]  /*521a0*/  LDG.E.64.CONSTANT R24, desc[UR4][R4.64+0xe0] ;  /* 0x0000e00404187981 */ /* 0x000ee8000c1e9b00 */
[----:B--2---:R0:W-:Y:S04]  /*521b0*/  STL.64 [R7+0x90], R16 ;  /* 0x0000901007007387 */ /* 0x0041e80000100a00 */
[----:B0-----:R0:W2:Y:S02]  /*521c0*/  LDG.E.64.CONSTANT R16, desc[UR4][R4.64+0xc8] ;  /* 0x0000c80404107981 */ /* 0x0010a4000c1e9b00 */
[----:B0-----:R-:W-:-:S05]  /*521d0*/  IMAD R4, R6, 0x700, RZ ;  /* 0x0000070006047824 */ /* 0x001fca00078e02ff */
[----:B------:R-:W-:-:S05]  /*521e0*/  LEA.HI R18, R4, -R19, RZ, 0x1a ;  /* 0x8000001304127211 */ /* 0x000fca00078fd0ff */
[----:B------:R-:W-:-:S04]  /*521f0*/  IMAD R0, R18, 0x8, R7 ;  /* 0x0000000812007824 */ /* 0x000fc800078e0207 */
[----:B------:R-:W-:Y:S01]  /*52200*/  IMAD R18, R18, 0x8, R0 ;  /* 0x0000000812127824 */ /* 0x000fe200078e0200 */
[----:B------:R0:W-:Y:S04]  /*52210*/  STL.64 [R7+0xa0], R28 ;  /* 0x0000a01c07007387 */ /* 0x0001e80000100a00 */
[----:B----4-:R-:W-:Y:S04]  /*52220*/  STL.64 [R7+0x98], R26 ;  /* 0x0000981a07007387 */ /* 0x010fe80000100a00 */
[----:B-----5:R-:W-:Y:S04]  /*52230*/  STL.64 [R7+0xb0], R10 ;  /* 0x0000b00a07007387 */ /* 0x020fe80000100a00 */
[----:B---3--:R-:W-:Y:S04]  /*52240*/  STL.64 [R7+0xa8], R8 ;  /* 0x0000a80807007387 */ /* 0x008fe80000100a00 */
[----:B------:R-:W-:Y:S04]  /*52250*/  STL.64 [R7+0xb8], R12 ;  /* 0x0000b80c07007387 */ /* 0x000fe80000100a00 */
[----:B------:R-:W-:Y:S04]  /*52260*/  STL.64 [R7+0xc0], R14 ;  /* 0x0000c00e07007387 */ /* 0x000fe80000100a00 */
[----:B------:R-:W-:Y:S04]  /*52270*/  STL.64 [R7+0xd0], R20 ;  /* 0x0000d01407007387 */ /* 0x000fe80000100a00 */
[----:B------:R1:W-:Y:S04]  /*52280*/  STL.64 [R7+0xd8], R22 ;  /* 0x0000d81607007387 */ /* 0x0003e80000100a00 */
[----:B------:R-:W-:Y:S04]  /*52290*/  STL.64 [R7+0xe0], R24 ;  /* 0x0000e01807007387 */ /* 0x000fe80000100a00 */
[----:B--2---:R2:W-:Y:S04]  /*522a0*/  STL.64 [R7+0xc8], R16 ;  /* 0x0000c81007007387 */ /* 0x0045e80000100a00 */
[----:B0-----:R-:W3:Y:S04]  /*522b0*/  LDL R29, [R18+0x4] ;  /* 0x00000400121d7983 */ /* 0x001ee80000100800 */
[----:B-1----:R-:W3:Y:S01]  /*522c0*/  LDL.64 R22, [R18+0x8] ;  /* 0x0000080012167983 */ /* 0x002ee20000100a00 */
[----:B------:R-:W-:-:S02]  /*522d0*/  VIADD R8, R4, 0x40 ;  /* 0x0000004004087836 */ /* 0x000fc40000000000 */
[----:B------:R-:W-:-:S03]  /*522e0*/  VIADD R10, R4, 0x80 ;  /* 0x00000080040a7836 */ /* 0x000fc60000000000 */
[-C--:B------:R-:W-:Y:S02]  /*522f0*/  LEA.HI R5, R8, -R19.reuse, RZ, 0x1a ;  /* 0x8000001308057211 */ /* 0x080fe400078fd0ff */
[-C--:B------:R-:W-:Y:S01]  /*52300*/  LEA.HI R9, R10, -R19.reuse, RZ, 0x1a ;  /* 0x800000130a097211 */ /* 0x080fe200078fd0ff */
[----:B------:R-:W-:Y:S02]  /*52310*/  VIADD R10, R4, 0x118 ;  /* 0x00000118040a7836 */ /* 0x000fe40000000000 */
[--C-:B------:R-:W-:Y:S02]  /*52320*/  IMAD R8, R5, 0x8, R0.reuse ;  /* 0x0000000805087824 */ /* 0x100fe400078e0200 */
[--C-:B------:R-:W-:Y:S01]  /*52330*/  IMAD R9, R9, 0x8, R0.reuse ;  /* 0x0000000809097824 */ /* 0x100fe200078e0200 */
[----:B--2---:R-:W-:Y:S02]  /*52340*/  LEA.HI R7, R10, -R19, RZ, 0x1a ;  /* 0x800000130a077211 */ /* 0x004fe400078fd0ff */
[----:B------:R-:W2:Y:S04]  /*52350*/  LDL R21, [R8+0x4] ;  /* 0x0000040008157983 */ /* 0x000ea80000100800 */
[----:B------:R0:W4:Y:S04]  /*52360*/  LDL.64 R26, [R8+0x8] ;  /* 0x00000800081a7983 */ /* 0x0001280000100a00 */
[----:B------:R-:W5:Y:S04]  /*52370*/  LDL R5, [R9+0x4] ;  /* 0x0000040009057983 */ /* 0x000f680000100800 */
[----:B------:R1:W5:Y:S01]  /*52380*/  LDL.64 R12, [R9+0x8] ;  /* 0x00000800090c7983 */ /* 0x0003620000100a00 */
[----:B------:R-:W-:-:S02]  /*52390*/  IMAD R7, R7, 0x8, R0 ;  /* 0x0000000807077824 */ /* 0x000fc400078e0200 */
[C---:B0-----:R-:W-:Y:S02]  /*523a0*/  VIADD R8, R4.reuse, 0x188 ;  /* 0x0000018804087836 */ /* 0x041fe40000000000 */
[----:B------:R-:W-:Y:S01]  /*523b0*/  VIADD R10, R4, 0x150 ;  /* 0x00000150040a7836 */ /* 0x000fe20000000000 */
[----:B------:R-:W5:Y:S04]  /*523c0*/  LDL R11, [R7+0x8] ;  /* 0x00000800070b7983 */ /* 0x000f680000100800 */
[----:B------:R0:W5:Y:S01]  /*523d0*/  LDL.64 R14, [R7] ;  /* 0x00000000070e7983 */ /* 0x0001620000100a00 */
[-C--:B-1----:R-:W-:Y:S01]  /*523e0*/  LEA.HI R9, R8, -R19.reuse, RZ, 0x1a ;  /* 0x8000001308097211 */ /* 0x082fe200078fd0ff */
[----:B------:R-:W-:Y:S01]  /*523f0*/  VIADD R8, R4, 0x1f8 ;  /* 0x000001f804087836 */ /* 0x000fe20000000000 */
[----:B------:R-:W-:-:S04]  /*52400*/  LEA.HI R17, R10, -R19, RZ, 0x1a ;  /* 0x800000130a117211 */ /* 0x000fc800078fd0ff */
[----:B------:R-:W-:Y:S01]  /*52410*/  LEA.HI R25, R8, -R19, RZ, 0x1a ;  /* 0x8000001308197211 */ /* 0x000fe200078fd0ff */
[----:B------:R-:W-:-:S04]  /*52420*/  IMAD R18, R17, 0x8, R0 ;  /* 0x0000000811127824 */ /* 0x000fc800078e0200 */
[----:B------:R-:W-:Y:S01]  /*52430*/  IMAD R28, R25, 0x8, R0 ;  /* 0x00000008191c7824 */ /* 0x000fe200078e0200 */
[----:B------:R-:W5:Y:S01]  /*52440*/  LDL R10, [R18+0x8] ;  /* 0x00000800120a7983 */ /* 0x000f620000100800 */
[----:B0-----:R-:W-:-:S03]  /*52450*/  IMAD.WIDE.U32 R6, R6, 0x8, R2 ;  /* 0x0000000806067825 */ /* 0x001fc600078e0002 */
[----:B------:R0:W5:Y:S04]  /*52460*/  LDL.64 R16, [R18] ;  /* 0x0000000012107983 */ /* 0x0001680000100a00 */
[----:B------:R-:W5:Y:S01]  /*52470*/  LDL R20, [R28+0x4] ;  /* 0x000004001c147983 */ /* 0x000f620000100800 */
[----:B0-----:R-:W-:-:S03]  /*52480*/  VIADD R18, R4, 0x230 ;  /* 0x0000023004127836 */ /* 0x001fc60000000000 */
[----:B------:R0:W5:Y:S01]  /*52490*/  LDL.64 R24, [R28+0x8] ;  /* 0x000008001c187983 */ /* 0x0001620000100a00 */
[----:B------:R-:W-:-:S06]  /*524a0*/  IMAD R9, R9, 0x8, R0 ;  /* 0x0000000809097824 */ /* 0x000fcc00078e0200 */
[----:B------:R-:W5:Y:S01]  /*524b0*/  LDL.64 R8, [R9] ;  /* 0x0000000009087983 */ /* 0x000f620000100a00 */
[----:B---3--:R-:W-:Y:S02]  /*524c0*/  SHF.L.W.U32.HI R2, R29, 0x8, R22 ;  /* 0x000000081d027819 */ /* 0x008fe40000010e16 */
[----:B------:R-:W-:Y:S02]  /*524d0*/  SHF.L.W.U32.HI R22, R22, 0x8, R23 ;  /* 0x0000000816167819 */ /* 0x000fe40000010e17 */
[----:B------:R-:W-:-:S05]  /*524e0*/  LEA.HI R23, R18, -R19, RZ, 0x1a ;  /* 0x8000001312177211 */ /* 0x000fca00078fd0ff */
[----:B------:R-:W-:Y:S01]  /*524f0*/  IMAD R29, R23, 0x8, R0 ;  /* 0x00000008171d7824 */ /* 0x000fe200078e0200 */
[----:B------:R-:W-:-:S04]  /*52500*/  LOP3.LUT R3, R22, 0xffffff, RZ, 0xc0, !PT ;  /* 0x00ffffff16037812 */ /* 0x000fc800078ec0ff */
[----:B------:R-:W3:Y:S04]  /*52510*/  LDL.64 R22, [R29+0x8] ;  /* 0x000008001d167983 */ /* 0x000ee80000100a00 */
[----:B------:R-:W3:Y:S01]  /*52520*/  LDL R18, [R29+0x4] ;  /* 0x000004001d127983 */ /* 0x000ee20000100800 */
[----:B0-----:R-:W-:Y:S01]  /*52530*/  VIADD R28, R4, 0x268 ;  /* 0x00000268041c7836 */ /* 0x001fe20000000000 */
[----:B----4-:R-:W-:Y:S02]  /*52540*/  SHF.L.W.U32.HI R27, R26, 0x10, R27 ;  /* 0x000000101a1b7819 */ /* 0x010fe40000010e1b */
[----:B------:R2:W-:Y:S01]  /*52550*/  STG.E.64 desc[UR4][R6.64+0x100], R2 ;  /* 0x0001000206007986 */ /* 0x0005e2000c101b04 */
[----:B------:R-:W-:Y:S01]  /*52560*/  VIADD R32, R4, 0x310 ;  /* 0x0000031004207836 */ /* 0x000fe20000000000 */
[----:B--2---:R-:W-:-:S02]  /*52570*/  SHF.L.W.U32.HI R2, R21, 0x10, R26 ;  /* 0x0000001015027819 */ /* 0x004fc40000010e1a */
[----:B-----5:R-:W-:Y:S02]  /*52580*/  SHF.L.W.U32.HI R26, R5, 0x18, R12 ;  /* 0x00000018051a7819 */ /* 0x020fe40000010e0c */
[----:B------:R-:W-:Y:S02]  /*52590*/  SHF.L.W.U32.HI R12, R12, 0x18, R13 ;  /* 0x000000180c0c7819 */ /* 0x000fe40000010e0d */
[----:B------:R-:W-:Y:S02]  /*525a0*/  LOP3.LUT R3, R27, 0xffffff, RZ, 0xc0, !PT ;  /* 0x00ffffff1b037812 */ /* 0x000fe400078ec0ff */
[----:B------:R-:W-:Y:S02]  /*525b0*/  LEA.HI R5, R28, -R19, RZ, 0x1a ;  /* 0x800000131c057211 */ /* 0x000fe400078fd0ff */
[----:B------:R-:W-:Y:S01]  /*525c0*/  LOP3.LUT R27, R12, 0xffffff, RZ, 0xc0, !PT ;  /* 0x00ffffff0c1b7812 */ /* 0x000fe200078ec0ff */
[----:B------:R-:W-:Y:S01]  /*525d0*/  VIADD R12, R4, 0x2d8 ;  /* 0x000002d8040c7836 */ /* 0x000fe20000000000 */
[----:B------:R0:W-:Y:S01]  /*525e0*/  STG.E.64 desc[UR4][R6.64+0x200], R2 ;  /* 0x0002000206007986 */ /* 0x0001e2000c101b04 */
[----:B------:R-:W-:Y:S01]  /*525f0*/  IMAD R21, R5, 0x8, R0 ;  /* 0x0000000805157824 */ /* 0x000fe200078e0200 */
[----:B------:R-:W-:-:S02]  /*52600*/  SHF.L.W.U32.HI R11, R15, 0x8, R11 ;  /* 0x000000080f0b7819 */ /* 0x000fc40000010e0b */
[-C--:B------:R-:W-:Y:S01]  /*52610*/  LEA.HI R13, R12, -R19.reuse, RZ, 0x1a ;  /* 0x800000130c0d7211 */ /* 0x080fe200078fd0ff */
[----:B------:R1:W-:Y:S01]  /*52620*/  STG.E.64 desc[UR4][R6.64+0x300], R26 ;  /* 0x0003001a06007986 */ /* 0x0003e2000c101b04 */
[----:B------:R-:W-:Y:S02]  /*52630*/  SHF.L.W.U32.HI R14, R14, 0x8, R15 ;  /* 0x000000080e0e7819 */ /* 0x000fe40000010e0f */
[----:B------:R-:W-:Y:S01]  /*52640*/  LOP3.LUT R15, R11, 0xffffff, RZ, 0xc0, !PT ;  /* 0x00ffffff0b0f7812 */ /* 0x000fe200078ec0ff */
[----:B------:R-:W2:Y:S01]  /*52650*/  LDL.64 R28, [R21+0x8] ;  /* 0x00000800151c7983 */ /* 0x000ea20000100a00 */
[----:B0-----:R-:W-:Y:S01]  /*52660*/  LEA.HI R3, R32, -R19, RZ, 0x1a ;  /* 0x8000001320037211 */ /* 0x001fe200078fd0ff */
[----:B------:R-:W-:Y:S02]  /*52670*/  VIADD R2, R4, 0x348 ;  /* 0x0000034804027836 */ /* 0x000fe40000000000 */
[--C-:B------:R-:W-:Y:S01]  /*52680*/  IMAD R30, R13, 0x8, R0.reuse ;  /* 0x000000080d1e7824 */ /* 0x100fe200078e0200 */
[----:B-1----:R0:W2:Y:S01]  /*52690*/  LDL R26, [R21+0x4] ;  /* 0x00000400151a7983 */ /* 0x0020a20000100800 */
[----:B------:R-:W-:-:S03]  /*526a0*/  IMAD R3, R3, 0x8, R0 ;  /* 0x0000000803037824 */ /* 0x000fc600078e0200 */
[----:B------:R1:W-:Y:S01]  /*526b0*/  STG.E.64 desc[UR4][R6.64+0x500], R14 ;  /* 0x0005000e06007986 */ /* 0x0003e2000c101b04 */
[----:B0-----:R-:W-:-:S03]  /*526c0*/  LEA.HI R21, R2, -R19, RZ, 0x1a ;  /* 0x8000001302157211 */ /* 0x001fc600078fd0ff */
[----:B------:R-:W4:Y:S01]  /*526d0*/  LDL R5, [R30+0x8] ;  /* 0x000008001e057983 */ /* 0x000f220000100800 */
[----:B------:R-:W-:-:S03]  /*526e0*/  VIADD R2, R4, 0x3b8 ;  /* 0x000003b804027836 */ /* 0x000fc60000000000 */
[----:B------:R0:W4:Y:S04]  /*526f0*/  LDL.64 R12, [R30] ;  /* 0x000000001e0c7983 */ /* 0x0001280000100a00 */
[----:B------:R-:W5:Y:S04]  /*52700*/  LDL R11, [R3+0x8] ;  /* 0x00000800030b7983 */ /* 0x000f680000100800 */
[----:B-1----:R-:W5:Y:S01]  /*52710*/  LDL.64 R14, [R3] ;  /* 0x00000000030e7983 */ /* 0x002f620000100a00 */
[----:B------:R-:W-:Y:S01]  /*52720*/  IMAD R27, R21, 0x8, R0 ;  /* 0x00000008151b7824 */ /* 0x000fe200078e0200 */
[----:B------:R-:W-:-:S02]  /*52730*/  LEA.HI R21, R2, -R19, RZ, 0x1a ;  /* 0x8000001302157211 */ /* 0x000fc400078fd0ff */
[----:B------:R-:W-:Y:S02]  /*52740*/  SHF.L.W.U32.HI R10, R17, 0x10, R10 ;  /* 0x00000010110a7819 */ /* 0x000fe40000010e0a */
[----:B------:R-:W-:Y:S01]  /*52750*/  SHF.L.W.U32.HI R20, R20, 0x8, R24 ;  /* 0x0000000814147819 */ /* 0x000fe20000010e18 */
[----:B0-----:R-:W-:Y:S01]  /*52760*/  IMAD R30, R21, 0x8, R0 ;  /* 0x00000008151e7824 */ /* 0x001fe200078e0200 */
[----:B------:R-:W-:Y:S02]  /*52770*/  SHF.L.W.U32.HI R24, R24, 0x8, R25 ;  /* 0x0000000818187819 */ /* 0x000fe40000010e19 */
[----:B------:R-:W-:Y:S02]  /*52780*/  SHF.L.W.U32.HI R16, R16, 0x10, R17 ;  /* 0x0000001010107819 */ /* 0x000fe40000010e11 */
[----:B------:R-:W-:Y:S01]  /*52790*/  LOP3.LUT R17, R10, 0xffffff, RZ, 0xc0, !PT ;  /* 0x00ffffff0a117812 */ /* 0x000fe200078ec0ff */
[----:B------:R-:W5:Y:S01]  /*527a0*/  LDL.64 R2, [R30+0x8] ;  /* 0x000008001e027983 */ /* 0x000f620000100a00 */
[----:B------:R-:W-:Y:S01]  /*527b0*/  LOP3.LUT R21, R24, 0xffffff, RZ, 0xc0, !PT ;  /* 0x00ffffff18157812 */ /* 0x000fe200078ec0ff */
[----:B------:R-:W-:-:S02]  /*527c0*/  VIADD R24, R4, 0x3f0 ;  /* 0x000003f004187836 */ /* 0x000fc40000000000 */
[----:B------:R-:W5:Y:S01]  /*527d0*/  LDL R10, [R30+0x4] ;  /* 0x000004001e0a7983 */ /* 0x000f620000100800 */
[----:B------:R-:W-:-:S03]  /*527e0*/  VIADD R32, R4, 0x428 ;  /* 0x0000042804207836 */ /* 0x000fc60000000000 */
[----:B------:R0:W-:Y:S01]  /*527f0*/  STG.E.64 desc[UR4][R6.64+0x600], R16 ;  /* 0x0006001006007986 */ /* 0x0001e2000c101b04 */
[----:B------:R-:W-:-:S05]  /*52800*/  LEA.HI R25, R24, -R19, RZ, 0x1a ;  /* 0x8000001318197211 */ /* 0x000fca00078fd0ff */
[----:B------:R-:W-:Y:S01]  /*52810*/  IMAD R25, R25, 0x8, R0 ;  /* 0x0000000819197824 */ /* 0x000fe200078e0200 */
[--C-:B0-----:R-:W-:Y:S02]  /*52820*/  SHF.R.U64 R16, R8, 0x8, R9.reuse ;  /* 0x0000000808107819 */ /* 0x101fe40000001209 */
[----:B------:R-:W-:Y:S02]  /*52830*/  SHF.R.U32.HI R17, RZ, 0x8, R9 ;  /* 0x00000008ff117819 */ /* 0x000fe40000011609 */
[----:B------:R0:W5:Y:S04]  /*52840*/  LDL.64 R8, [R27] ;  /* 0x000000001b087983 */ /* 0x0001680000100a00 */
[----:B------:R-:W-:Y:S01]  /*52850*/  STG.E.64 desc[UR4][R6.64+0x700], R16 ;  /* 0x0007001006007986 */ /* 0x000fe2000c101b04 */
[----:B0-----:R-:W-:-:S03]  /*52860*/  LEA.HI R27, R32, -R19, RZ, 0x1a ;  /* 0x80000013201b7211 */ /* 0x001fc600078fd0ff */
[----:B------:R0:W-:Y:S04]  /*52870*/  STG.E.64 desc[UR4][R6.64+0x900], R20 ;  /* 0x0009001406007986 */ /* 0x0001e8000c101b04 */
[----:B0-----:R-:W5:Y:S01]  /*52880*/  LDL R20, [R25+0x4] ;  /* 0x0000040019147983 */ /* 0x001f620000100800 */
[----:B---3--:R-:W-:Y:S02]  /*52890*/  SHF.L.W.U32.HI R23, R22, 0x10, R23 ;  /* 0x0000001016177819 */ /* 0x008fe40000010e17 */
[----:B------:R-:W-:Y:S01]  /*528a0*/  SHF.L.W.U32.HI R16, R18, 0x10, R22 ;  /* 0x0000001012107819 */ /* 0x000fe20000010e16 */
[----:B------:R-:W-:Y:S01]  /*528b0*/  IMAD R18, R27, 0x8, R0 ;  /* 0x000000081b127824 */ /* 0x000fe200078e0200 */
[----:B------:R-:W-:Y:S02]  /*528c0*/  LOP3.LUT R17, R23, 0xffffff, RZ, 0xc0, !PT ;  /* 0x00ffffff17117812 */ /* 0x000fe400078ec0ff */
[----:B------:R-:W3:Y:S04]  /*528d0*/  LDL.64 R22, [R25+0x8] ;  /* 0x0000080019167983 */ /* 0x000ee80000100a00 */
[----:B------:R0:W-:Y:S04]  /*528e0*/  STG.E.64 desc[UR4][R6.64+0xa00], R16 ;  /* 0x000a001006007986 */ /* 0x0001e8000c101b04 */
[----:B------:R-:W3:Y:S04]  /*528f0*/  LDL R24, [R18+0x4] ;  /* 0x0000040012187983 */ /* 0x000ee80000100800 */
[----:B0-----:R0:W3:Y:S01]  /*52900*/  LDL.64 R16, [R18+0x8] ;  /* 0x0000080012107983 */ /* 0x0010e20000100a00 */
[----:B------:R-:W-:-:S05]  /*52910*/  VIADD R30, R4, 0x498 ;  /* 0x00000498041e7836 */ /* 0x000fca0000000000 */
[----:B------:R-:W-:Y:S01]  /*52920*/  LEA.HI R21, R30, -R19, RZ, 0x1a ;  /* 0x800000131e157211 */ /* 0x000fe200078fd0ff */
[C---:B0-----:R-:W-:Y:S02]  /*52930*/  VIADD R18, R4.reuse, 0x508 ;  /* 0x0000050804127836 */ /* 0x041fe40000000000 */
[----:B------:R-:W-:Y:S01]  /*52940*/  VIADD R32, R4, 0x5b0 ;  /* 0x000005b004207836 */ /* 0x000fe20000000000 */
[----:B--2---:R-:W-:Y:S02]  /*52950*/  SHF.L.W.U32.HI R26, R26, 0x18, R28 ;  /* 0x000000181a1a7819 */ /* 0x004fe40000010e1c */
[----:B------:R-:W-:-:S04]  /*52960*/  SHF.L.W.U32.HI R28, R28, 0x18, R29 ;  /* 0x000000181c1c7819 */ /* 0x000fc80000010e1d */
[----:B------:R-:W-:Y:S02]  /*52970*/  LOP3.LUT R27, R28, 0xffffff, RZ, 0xc0, !PT ;  /* 0x00ffffff1c1b7812 */ /* 0x000fe400078ec0ff */
[----:B----4-:R-:W-:Y:S02]  /*52980*/  SHF.L.W.U32.HI R5, R13, 0x8, R5 ;  /* 0x000000080d057819 */ /* 0x010fe40000010e05 */
[----:B------:R-:W-:Y:S02]  /*52990*/  SHF.L.W.U32.HI R12, R12, 0x8, R13 ;  /* 0x000000080c0c7819 */ /* 0x000fe40000010e0d */
[----:B-----5:R-:W-:Y:S01]  /*529a0*/  SHF.L.W.U32.HI R28, R14, 0x10, R15 ;  /* 0x000000100e1c7819 */ /* 0x020fe20000010e0f */
[----:B------:R-:W-:Y:S01]  /*529b0*/  VIADD R14, R4, 0x4d0 ;  /* 0x000004d0040e7836 */ /* 0x000fe20000000000 */
[----:B------:R-:W-:Y:S02]  /*529c0*/  SHF.L.W.U32.HI R11, R15, 0x10, R11 ;  /* 0x000000100f0b7819 */ /* 0x000fe40000010e0b */
[----:B------:R-:W-:-:S02]  /*529d0*/  LOP3.LUT R13, R5, 0xffffff, RZ, 0xc0, !PT ;  /* 0x00ffffff050d7812 */ /* 0x000fc400078ec0ff */
[-C--:B------:R-:W-:Y:S02]  /*529e0*/  LEA.HI R5, R14, -R19.reuse, RZ, 0x1a ;  /* 0x800000130e057211 */ /* 0x080fe400078fd0ff */
[----:B------:R-:W-:Y:S02]  /*529f0*/  LOP3.LUT R29, R11, 0xffffff, RZ, 0xc0, !PT ;  /* 0x00ffffff0b1d7812 */ /* 0x000fe400078ec0ff */
[----:B------:R-:W-:Y:S01]  /*52a00*/  LEA.HI R11, R18, -R19, RZ, 0x1a ;  /* 0x80000013120b7211 */ /* 0x000fe200078fd0ff */
[--C-:B------:R-:W-:Y:S02]  /*52a10*/  IMAD R21, R21, 0x8, R0.reuse ;  /* 0x0000000815157824 */ /* 0x100fe400078e0200 */
[--C-:B------:R-:W-:Y:S01]  /*52a20*/  IMAD R18, R5, 0x8, R0.reuse ;  /* 0x0000000805127824 */ /* 0x100fe200078e0200 */
[----:B------:R0:W-:Y:S01]  /*52a30*/  STG.E.64 desc[UR4][R6.64+0xb00], R26 ;  /* 0x000b001a06007986 */ /* 0x0001e2000c101b04 */
[----:B------:R-:W-:Y:S02]  /*52a40*/  IMAD R14, R11, 0x8, R0 ;  /* 0x000000080b0e7824 */ /* 0x000fe400078e0200 */
[----:B------:R-:W-:Y:S01]  /*52a50*/  VIADD R30, R4, 0x578 ;  /* 0x00000578041e7836 */ /* 0x000fe20000000000 */
[----:B------:R1:W-:Y:S01]  /*52a60*/  STG.E.64 desc[UR4][R6.64+0xd00], R12 ;  /* 0x000d000c06007986 */ /* 0x0003e2000c101b04 */
[----:B------:R-:W-:-:S03]  /*52a70*/  SHF.L.W.U32.HI R10, R10, 0x8, R2 ;  /* 0x000000080a0a7819 */ /* 0x000fc60000010e02 */
[----:B------:R-:W2:Y:S01]  /*52a80*/  LDL R25, [R21+0x8] ;  /* 0x0000080015197983 */ /* 0x000ea20000100800 */
[----:B------:R-:W-:-:S03]  /*52a90*/  SHF.L.W.U32.HI R2, R2, 0x8, R3 ;  /* 0x0000000802027819 */ /* 0x000fc60000010e03 */
[----:B------:R-:W4:Y:S01]  /*52aa0*/  LDL R5, [R18+0x8] ;  /* 0x0000080012057983 */ /* 0x000f220000100800 */
[----:B------:R-:W-:-:S03]  /*52ab0*/  LEA.HI R3, R30, -R19, RZ, 0x1a ;  /* 0x800000131e037211 */ /* 0x000fc600078fd0ff */
[----:B0-----:R0:W2:Y:S04]  /*52ac0*/  LDL.64 R26, [R21] ;  /* 0x00000000151a7983 */ /* 0x0010a80000100a00 */
[----:B-1----:R1:W4:Y:S01]  /*52ad0*/  LDL.64 R12, [R18] ;  /* 0x00000000120c7983 */ /* 0x0023220000100a00 */
[----:B0-----:R-:W-:-:S03]  /*52ae0*/  LEA.HI R21, R32, -R19, RZ, 0x1a ;  /* 0x8000001320157211 */ /* 0x001fc600078fd0ff */
[----:B------:R-:W5:Y:S01]  /*52af0*/  LDL.64 R14, [R14] ;  /* 0x000000000e0e7983 */ /* 0x000f620000100a00 */
[----:B-1----:R-:W-:-:S03]  /*52b00*/  VIADD R18, R4, 0x5e8 ;  /* 0x000005e804127836 */ /* 0x002fc60000000000 */
[----:B------:R0:W-:Y:S01]  /*52b10*/  STG.E.64 desc[UR4][R6.64+0xe00], R28 ;  /* 0x000e001c06007986 */ /* 0x0001e2000c101b04 */
[--C-:B------:R-:W-:Y:S02]  /*52b20*/  SHF.R.U64 R8, R8, 0x8, R9.reuse ;  /* 0x0000000808087819 */ /* 0x100fe40000001209 */
[----:B------:R-:W-:Y:S02]  /*52b30*/  SHF.R.U32.HI R9, RZ, 0x8, R9 ;  /* 0x00000008ff097819 */ /* 0x000fe40000011609 */
[----:B------:R-:W-:-:S03]  /*52b40*/  LOP3.LUT R11, R2, 0xffffff, RZ, 0xc0, !PT ;  /* 0x00ffffff020b7812 */ /* 0x000fc600078ec0ff */
[----:B------:R1:W-:Y:S01]  /*52b50*/  STG.E.64 desc[UR4][R6.64+0xf00], R8 ;  /* 0x000f000806007986 */ /* 0x0003e2000c101b04 */
[--C-:B0-----:R-:W-:Y:S01]  /*52b60*/  IMAD R29, R21, 0x8, R0.reuse ;  /* 0x00000008151d7824 */ /* 0x101fe200078e0200 */
[----:B------:R-:W-:Y:S01]  /*52b70*/  LEA.HI R21, R18, -R19, RZ, 0x1a ;  /* 0x8000001312157211 */ /* 0x000fe200078fd0ff */
[--C-:B------:R-:W-:Y:S01]  /*52b80*/  IMAD R28, R3, 0x8, R0.reuse ;  /* 0x00000008031c7824 */ /* 0x100fe200078e0200 */
[----:B------:R0:W-:Y:S03]  /*52b90*/  STG.E.64 desc[UR4][R6.64+0x1100], R10 ;  /* 0x0011000a06007986 */ /* 0x0001e6000c101b04 */
[----:B------:R-:W-:Y:S01]  /*52ba0*/  IMAD R21, R21, 0x8, R0 ;  /* 0x0000000815157824 */ /* 0x000fe200078e0200 */
[----:B------:R-:W5:Y:S04]  /*52bb0*/  LDL R2, [R28+0x4] ;  /* 0x000004001c027983 */ /* 0x000f680000100800 */
[----:B-1----:R-:W5:Y:S04]  /*52bc0*/  LDL.64 R8, [R28+0x8] ;  /* 0x000008001c087983 */ /* 0x002f680000100a00 */
[----:B------:R-:W5:Y:S04]  /*52bd0*/  LDL R3, [R29+0x4] ;  /* 0x000004001d037983 */ /* 0x000f680000100800 */
[----:B0-----:R-:W5:Y:S01]  /*52be0*/  LDL.64 R10, [R29+0x8] ;  /* 0x000008001d0a7983 */ /* 0x001f620000100a00 */
[----:B---3--:R-:W-:-:S02]  /*52bf0*/  SHF.L.W.U32.HI R20, R20, 0x10, R22 ;  /* 0x0000001014147819 */ /* 0x008fc40000010e16 */
[----:B------:R-:W-:Y:S02]  /*52c00*/  SHF.L.W.U32.HI R18, R22, 0x10, R23 ;  /* 0x0000001016127819 */ /* 0x000fe40000010e17 */
[----:B------:R-:W-:Y:S02]  /*52c10*/  SHF.L.W.U32.HI R22, R24, 0x18, R16 ;  /* 0x0000001818167819 */ /* 0x000fe40000010e10 */
[----:B------:R-:W-:Y:S01]  /*52c20*/  SHF.L.W.U32.HI R23, R16, 0x18, R17 ;  /* 0x0000001810177819 */ /* 0x000fe20000010e11 */
[----:B------:R-:W3:Y:S04]  /*52c30*/  LDL R24, [R21+0x4] ;  /* 0x0000040015187983 */ /* 0x000ee80000100800 */
[----:B------:R0:W3:Y:S01]  /*52c40*/  LDL.64 R16, [R21+0x8] ;  /* 0x0000080015107983 */ /* 0x0000e20000100a00 */
[----:B------:R-:W-:Y:S01]  /*52c50*/  LOP3.LUT R23, R23, 0xffffff, RZ, 0xc0, !PT ;  /* 0x00ffffff17177812 */ /* 0x000fe200078ec0ff */
[----:B------:R-:W-:Y:S01]  /*52c60*/  VIADD R32, R4, 0x658 ;  /* 0x0000065804207836 */ /* 0x000fe20000000000 */
[----:B0-----:R-:W-:-:S03]  /*52c70*/  LOP3.LUT R21, R18, 0xffffff, RZ, 0xc0, !PT ;  /* 0x00ffffff12157812 */ /* 0x001fc600078ec0ff */
[----:B------:R0:W-:Y:S01]  /*52c80*/  STG.E.64 desc[UR4][R6.64+0x1300], R22 ;  /* 0x0013001606007986 */ /* 0x0001e2000c101b04 */
[----:B------:R-:W-:-:S03]  /*52c90*/  VIADD R34, R4, 0x690 ;  /* 0x0000069004227836 */ /* 0x000fc60000000000 */
[----:B------:R5:W-:Y:S01]  /*52ca0*/  STG.E.64 desc[UR4][R6.64+0x1200], R20 ;  /* 0x0012001406007986 */ /* 0x000be2000c101b04 */
[C---:B------:R-:W-:Y:S02]  /*52cb0*/  VIADD R30, R4.reuse, 0x2a0 ;  /* 0x000002a0041e7836 */ /* 0x040fe40000000000 */
[C---:B------:R-:W-:Y:S02]  /*52cc0*/  VIADD R28, R4.reuse, 0x460 ;  /* 0x00000460041c7836 */ /* 0x040fe40000000000 */
[----:B0-----:R-:W-:Y:S01]  /*52cd0*/  VIADD R22, R4, 0x620 ;  /* 0x0000062004167836 */ /* 0x001fe20000000000 */
[----:B------:R-:W-:-:S04]  /*52ce0*/  LEA.HI R23, R32, -R19, RZ, 0x1a ;  /* 0x8000001320177211 */ /* 0x000fc800078fd0ff */
[----:B------:R-:W-:Y:S01]  /*52cf0*/  LEA.HI R22, R22, -R19, RZ, 0x1a ;  /* 0x8000001316167211 */ /* 0x000fe200078fd0ff */
[----:B------:R-:W-:-:S04]  /*52d00*/  IMAD R23, R23, 0x8, R0 ;  /* 0x0000000817177824 */ /* 0x000fc800078e0200 */
[----:B------:R-:W-:Y:S01]  /*52d10*/  IMAD R22, R22, 0x8, R0 ;  /* 0x0000000816167824 */ /* 0x000fe200078e0200 */
[----:B--2---:R-:W-:Y:S02]  /*52d20*/  SHF.L.W.U32.HI R25, R27, 0x8, R25 ;  /* 0x000000081b197819 */ /* 0x004fe40000010e19 */
[----:B----4-:R-:W-:Y:S02]  /*52d30*/  SHF.L.W.U32.HI R18, R13, 0x10, R5 ;  /* 0x000000100d127819 */ /* 0x010fe40000010e05 */
[--C-:B-----5:R-:W-:Y:S01]  /*52d40*/  SHF.R.U64 R20, R14, 0x8, R15.reuse ;  /* 0x000000080e147819 */ /* 0x120fe2000000120f */
[C---:B------:R-:W-:Y:S01]  /*52d50*/  VIADD R14, R4.reuse, 0xc0 ;  /* 0x000000c0040e7836 */ /* 0x040fe20000000000 */
[----:B------:R-:W-:Y:S01]  /*52d60*/  SHF.R.U32.HI R21, RZ, 0x8, R15 ;  /* 0x00000008ff157819 */ /* 0x000fe2000001160f */
[----:B------:R-:W-:Y:S01]  /*52d70*/  VIADD R4, R4, 0x6c8 ;  /* 0x000006c804047836 */ /* 0x000fe20000000000 */
[----:B------:R-:W-:Y:S02]  /*52d80*/  SHF.L.W.U32.HI R12, R12, 0x10, R13 ;  /* 0x000000100c0c7819 */ /* 0x000fe40000010e0d */
[----:B------:R-:W-:-:S02]  /*52d90*/  LEA.HI R5, R34, -R19, RZ, 0x1a ;  /* 0x8000001322057211 */ /* 0x000fc400078fd0ff */
[-C--:B------:R-:W-:Y:S02]  /*52da0*/  LEA.HI R15, R14, -R19.reuse, RZ, 0x1a ;  /* 0x800000130e0f7211 */ /* 0x080fe400078fd0ff */
[----:B------:R-:W-:Y:S02]  /*52db0*/  LOP3.LUT R13, R18, 0xffffff, RZ, 0xc0, !PT ;  /* 0x00ffffff120d7812 */ /* 0x000fe400078ec0ff */
[-C--:B------:R-:W-:Y:S02]  /*52dc0*/  LEA.HI R14, R30, -R19.reuse, RZ, 0x1a ;  /* 0x800000131e0e7211 */ /* 0x080fe400078fd0ff */
[-C--:B------:R-:W-:Y:S01]  /*52dd0*/  LEA.HI R18, R28, -R19.reuse, RZ, 0x1a ;  /* 0x800000131c127211 */ /* 0x080fe200078fd0ff */
[----:B------:R0:W-:Y:S01]  /*52de0*/  STG.E.64 desc[UR4][R6.64+0x1700], R20 ;  /* 0x0017001406007986 */ /* 0x0001e2000c101b04 */
[----:B------:R-:W-:Y:S02]  /*52df0*/  LEA.HI R19, R4, -R19, RZ, 0x1a ;  /* 0x8000001304137211 */ /* 0x000fe400078fd0ff */
[----:B------:R-:W-:-:S02]  /*52e00*/  SHF.L.W.U32.HI R26, R26, 0x8, R27 ;  /* 0x000000081a1a7819 */ /* 0x000fc40000010e1b */
[----:B------:R-:W-:Y:S01]  /*52e10*/  LOP3.LUT R27, R25, 0xffffff, RZ, 0xc0, !PT ;  /* 0x00ffffff191b7812 */ /* 0x000fe200078ec0ff */
[----:B------:R-:W-:Y:S01]  /*52e20*/  IMAD R25, R5, 0x8, R0 ;  /* 0x0000000805197824 */ /* 0x000fe200078e0200 */
[----:B------:R1:W-:Y:S01]  /*52e30*/  STG.E.64 desc[UR4][R6.64+0x1600], R12 ;  /* 0x0016000c06007986 */ /* 0x0003e2000c101b04 */
[----:B------:R-:W-:Y:S02]  /*52e40*/  SHF.L.W.U32.HI R4, R2, 0x8, R8 ;  /* 0x0000000802047819 */ /* 0x000fe40000010e08 */
[----:B------:R-:W-:Y:S01]  /*52e50*/  SHF.L.W.U32.HI R8, R8, 0x8, R9 ;  /* 0x0000000808087819 */ /* 0x000fe20000010e09 */
[----:B------:R-:W2:Y:S01]  /*52e60*/  LDL R2, [R23+0x8] ;  /* 0x0000080017027983 */ /* 0x000ea20000100800 */
[----:B0-----:R-:W-:-:S03]  /*52e70*/  SHF.L.W.U32.HI R20, R3, 0x10, R10 ;  /* 0x0000001003147819 */ /* 0x001fc60000010e0a */
[----:B------:R0:W-:Y:S01]  /*52e80*/  STG.E.64 desc[UR4][R6.64+0x1500], R26 ;  /* 0x0015001a06007986 */ /* 0x0001e2000c101b04 */
[----:B------:R-:W-:-:S03]  /*52e90*/  SHF.L.W.U32.HI R3, R10, 0x10, R11 ;  /* 0x000000100a037819 */ /* 0x000fc60000010e0b */
[----:B------:R3:W2:Y:S01]  /*52ea0*/  LDL.64 R10, [R23] ;  /* 0x00000000170a7983 */ /* 0x0006a20000100a00 */
[----:B------:R-:W-:Y:S01]  /*52eb0*/  LOP3.LUT R5, R8, 0xffffff, RZ, 0xc0, !PT ;  /* 0x00ffffff08057812 */ /* 0x000fe200078ec0ff */
[--C-:B------:R-:W-:Y:S01]  /*52ec0*/  IMAD R18, R18, 0x8, R0.reuse ;  /* 0x0000000812127824 */ /* 0x100fe200078e0200 */
[----:B------:R-:W-:Y:S01]  /*52ed0*/  LOP3.LUT R21, R3, 0xffffff, RZ, 0xc0, !PT ;  /* 0x00ffffff03157812 */ /* 0x000fe200078ec0ff */
[----:B-1----:R-:W4:Y:S01]  /*52ee0*/  LDL R13, [R25+0x8] ;  /* 0x00000800190d7983 */ /* 0x002f220000100800 */
[----:B------:R-:W-:-:S03]  /*52ef0*/  IMAD R19, R19, 0x8, R0 ;  /* 0x0000000813137824 */ /* 0x000fc600078e0200 */
[----:B------:R1:W4:Y:S01]  /*52f00*/  LDL.64 R8, [R25] ;  /* 0x0000000019087983 */ /* 0x0003220000100a00 */
[--C-:B0-----:R-:W-:Y:S02]  /*52f10*/  IMAD R26, R15, 0x8, R0.reuse ;  /* 0x000000080f1a7824 */ /* 0x101fe400078e0200 */
[----:B------:R-:W-:Y:S01]  /*52f20*/  IMAD R27, R14, 0x8, R0 ;  /* 0x000000080e1b7824 */ /* 0x000fe200078e0200 */
[----:B------:R0:W-:Y:S04]  /*52f30*/  STG.E.64 desc[UR4][R6.64+0x1900], R4 ;  /* 0x0019000406007986 */ /* 0x0001e8000c101b04 */
[----:B------:R-:W5:Y:S04]  /*52f40*/  LDL R15, [R26+0x8] ;  /* 0x000008001a0f7983 */ /* 0x000f680000100800 */
[----:B------:R1:W-:Y:S04]  /*52f50*/  STG.E.64 desc[UR4][R6.64+0x1a00], R20 ;  /* 0x001a001406007986 */ /* 0x0003e8000c101b04 */
[----:B------:R-:W5:Y:S04]  /*52f60*/  LDL R12, [R26+0x4] ;  /* 0x000004001a0c7983 */ /* 0x000f680000100800 */
[----:B0-----:R-:W5:Y:S04]  /*52f70*/  LDL R5, [R27+0x8] ;  /* 0x000008001b057983 */ /* 0x001f680000100800 */
[----:B------:R-:W5:Y:S04]  /*52f80*/  LDL R14, [R27+0x4] ;  /* 0x000004001b0e7983 */ /* 0x000f680000100800 */
[----:B------:R-:W5:Y:S04]  /*52f90*/  LDL R3, [R22+0x8] ;  /* 0x0000080016037983 */ /* 0x000f680000100800 */
[----:B------:R-:W5:Y:S04]  /*52fa0*/  LDL R4, [R18+0x8] ;  /* 0x0000080012047983 */ /* 0x000f680000100800 */
[----:B-1----:R-:W5:Y:S04]  /*52fb0*/  LDL.64 R20, [R0+0x38] ;  /* 0x0000380000147983 */ /* 0x002f680000100a00 */
[----:B------:R-:W5:Y:S04]  /*52fc0*/  LDL.64 R26, [R0+0xa8] ;  /* 0x0000a800001a7983 */ /* 0x000f680000100a00 */
[----:B------:R0:W5:Y:S04]  /*52fd0*/  LDL.64 R28, [R19] ;  /* 0x00000000131c7983 */ /* 0x0001680000100a00 */
[----:B------:R-:W5:Y:S04]  /*52fe0*/  LDL R18, [R18+0x4] ;  /* 0x0000040012127983 */ /* 0x000f680000100800 */
[----:B------:R-:W5:Y:S01]  /*52ff0*/  LDL R22, [R22+0x4] ;  /* 0x0000040016167983 */ /* 0x000f620000100800 */
[----:B---3--:R-:W-:-:S02]  /*53000*/  SHF.L.W.U32.HI R23, R16, 0x18, R17 ;  /* 0x0000001810177819 */ /* 0x008fc40000010e11 */
[----:B------:R-:W-:Y:S02]  /*53010*/  SHF.L.W.U32.HI R24, R24, 0x18, R16 ;  /* 0x0000001818187819 */ /* 0x000fe40000010e10 */
[----:B------:R-:W-:Y:S01]  /*53020*/  LOP3.LUT R25, R23, 0xffffff, RZ, 0xc0, !PT ;  /* 0x00ffffff17197812 */ /* 0x000fe200078ec0ff */
[----:B------:R-:W3:Y:S04]  /*53030*/  LDL.64 R16, [R0] ;  /* 0x0000000000107983 */ /* 0x000ee80000100a00 */
[----:B------:R1:W-:Y:S04]  /*53040*/  STG.E.64 desc[UR4][R6.64+0x1b00], R24 ;  /* 0x001b001806007986 */ /* 0x0003e8000c101b04 */
[----:B-1----:R-:W3:Y:S01]  /*53050*/  LDL.64 R24, [R0+0x70] ;  /* 0x0000700000187983 */ /* 0x002ee20000100a00 */
[----:B--2---:R-:W-:-:S02]  /*53060*/  SHF.L.W.U32.HI R2, R11, 0x8, R2 ;  /* 0x000000080b027819 */ /* 0x004fc40000010e02 */
[----:B------:R-:W-:Y:S02]  /*53070*/  SHF.L.W.U32.HI R10, R10, 0x8, R11 ;  /* 0x000000080a0a7819 */ /* 0x000fe40000010e0b */
[----:B----4-:R-:W-:Y:S02]  /*53080*/  SHF.L.W.U32.HI R13, R9, 0x10, R13 ;  /* 0x00000010090d7819 */ /* 0x010fe40000010e0d */
[----:B------:R-:W-:Y:S02]  /*53090*/  SHF.L.W.U32.HI R8, R8, 0x10, R9 ;  /* 0x0000001008087819 */ /* 0x000fe40000010e09 */
[----:B------:R-:W-:Y:S02]  /*530a0*/  LOP3.LUT R9, R13, 0xffffff, RZ, 0xc0, !PT ;  /* 0x00ffffff0d097812 */ /* 0x000fe400078ec0ff */
[----:B------:R-:W-:Y:S02]  /*530b0*/  LOP3.LUT R11, R2, 0xffffff, RZ, 0xc0, !PT ;  /* 0x00ffffff020b7812 */ /* 0x000fe400078ec0ff */
[----:B-----5:R-:W-:Y:S01]  /*530c0*/  LOP3.LUT R13, R15, 0xffffff, RZ, 0xc0, !PT ;  /* 0x00ffffff0f0d7812 */ /* 0x020fe200078ec0ff */
[----:B------:R-:W-:Y:S04]  /*530d0*/  STG.E.64 desc[UR4][R6.64+0x1e00], R8 ;  /* 0x001e000806007986 */ /* 0x000fe8000c101b04 */
[----:B------:R-:W-:Y:S01]  /*530e0*/  STG.E.64 desc[UR4][R6.64+0x1d00], R10 ;  /* 0x001d000a06007986 */ /* 0x000fe2000c101b04 */
[----:B------:R-:W-:-:S03]  /*530f0*/  LOP3.LUT R15, R5, 0xffffff, RZ, 0xc0, !PT ;  /* 0x00ffffff050f7812 */ /* 0x000fc600078ec0ff */
[----:B------:R-:W-:Y:S01]  /*53100*/  STG.E.64 desc[UR4][R6.64+0x400], R12 ;  /* 0x0004000c06007986 */ /* 0x000fe2000c101b04 */
[----:B------:R-:W-:Y:S02]  /*53110*/  LOP3.LUT R23, R3, 0xffffff, RZ, 0xc0, !PT ;  /* 0x00ffffff03177812 */ /* 0x000fe400078ec0ff */
[----:B0-----:R-:W-:Y:S02]  /*53120*/  LOP3.LUT R19, R4, 0xffffff, RZ, 0xc0, !PT ;  /* 0x00ffffff04137812 */ /* 0x001fe400078ec0ff */
[----:B------:R-:W-:Y:S02]  /*53130*/  LOP3.LUT R21, R21, 0xffffff, RZ, 0xc0, !PT ;  /* 0x00ffffff15157812 */ /* 0x000fe400078ec0ff */
        /* <DEDUP_REMOVED lines=8> */
[----:B------:R-:W-:Y:S01]  /*531c0*/  STG.E.64 desc[UR4][R6.64+0x1f00], R2 ;  /* 0x001f000206007986 */ /* 0x000fe2000c101b04 */
[----:B---3--:R-:W-:-:S05]  /*531d0*/  LOP3.LUT R17, R17, 0xffffff, RZ, 0xc0, !PT ;  /* 0x00ffffff11117812 */ /* 0x008fca00078ec0ff */
[----:B------:R-:W-:Y:S01]  /*531e0*/  STG.E.64 desc[UR4][R6.64], R16 ;  /* 0x0000001006007986 */ /* 0x000fe2000c101b04 */
[----:B------:R-:W-:-:S05]  /*531f0*/  LOP3.LUT R25, R25, 0xffffff, RZ, 0xc0, !PT ;  /* 0x00ffffff19197812 */ /* 0x000fca00078ec0ff */
[----:B------:R-:W-:Y:S01]  /*53200*/  STG.E.64 desc[UR4][R6.64+0x1000], R24 ;  /* 0x0010001806007986 */ /* 0x000fe2000c101b04 */
[----:B------:R-:W-:Y:S05]  /*53210*/  EXIT ;  /* 0x000000000000794d */ /* 0x000fea0003800000 */
.L_x_73:
        /* <DEDUP_REMOVED lines=26> */
[----:B-----5:R0:W-:Y:S04]  /*533c0*/  STL.128 [R1+0x70], R16 ;  /* 0x0000701001007387 */ /* 0x0201e80000100c00 */
[----:B0-----:R-:W5:Y:S04]  /*533d0*/  LDG.E.64.CONSTANT R16, desc[UR4][R24.64+0x90] ;  /* 0x0000900418107981 */ /* 0x001f68000c1e9b00 */
        /* <DEDUP_REMOVED lines=21> */
[----:B------:R-:W4:Y:S01]  /*53530*/  LDG.E.64.CONSTANT R14, desc[UR4][R24.64+0xe8] ;  /* 0x0000e804180e7981 */ /* 0x000f22000c1e9b00 */
[----:B------:R-:W-:-:S05]  /*53540*/  VIADD R28, R22, 0x162 ;  /* 0x00000162161c7836 */ /* 0x000fca0000000000 */
[C---:B------:R-:W-:Y:S01]  /*53550*/  LEA.HI R23, R28.reuse, -R21, RZ, 0x1a ;  /* 0x800000151c177211 */ /* 0x040fe200078fd0ff */
[----:B------:R-:W-:Y:S04]  /*53560*/  STL.64 [R1+0xf0], R26 ;  /* 0x0000f01a01007387 */ /* 0x000fe80000100a00 */
[----:B------:R-:W-:Y:S01]  /*53570*/  IMAD R23, R23, 0x8, R0 ;  /* 0x0000000817177824 */ /* 0x000fe200078e0200 */
[----:B-----5:R-:W-:Y:S04]  /*53580*/  STL.128 [R1], R16 ;  /* 0x0000001001007387 */ /* 0x020fe80000100c00 */
[----:B--2---:R0:W-:Y:S02]  /*53590*/  STL.128 [R1+0xc0], R4 ;  /* 0x0000c00401007387 */ /* 0x0041e40000100c00 */
[----:B0-----:R-:W-:-:S04]  /*535a0*/  LOP3.LUT R4, R28, 0x22, RZ, 0xc0, !PT ;  /* 0x000000221c047812 */ /* 0x001fc800078ec0ff */
[----:B------:R-:W-:Y:S01]  /*535b0*/  ISETP.GE.U32.AND P1, PT, R4, 0x6, PT ;  /* 0x000000060400780c */ /* 0x000fe20003f26070 */
[----:B---3--:R0:W-:Y:S04]  /*535c0*/  STL.128 [R1+0xd0], R8 ;  /* 0x0000d00801007387 */ /* 0x0081e80000100c00 */
[----:B----4-:R1:W-:Y:S08]  /*535d0*/  STL.128 [R1+0xe0], R12 ;  /* 0x0000e00c01007387 */ /* 0x0103f00000100c00 */
[----:B------:R-:W2:Y:S04]  /*535e0*/  @P1 LDL.64 R24, [R23] ;  /* 0x0000000017181983 */ /* 0x000ea80000100a00 */
[----:B0-----:R-:W3:Y:S04]  /*535f0*/  @!P1 LDL.64 R8, [R23] ;  /* 0x0000000017089983 */ /* 0x001ee80000100a00 */
[----:B-1----:R2:W4:Y:S01]  /*53600*/  @P1 LDL.64 R12, [R23+0x8] ;  /* 0x00000800170c1983 */ /* 0x0025220000100a00 */
[----:B------:R-:W-:-:S05]  /*53610*/  VIADD R6, R22, 0x2c4 ;  /* 0x000002c416067836 */ /* 0x000fca0000000000 */
[----:B------:R-:W-:-:S04]  /*53620*/  LOP3.LUT R15, R6, 0x24, RZ, 0xc0, !PT ;  /* 0x00000024060f7812 */ /* 0x000fc800078ec0ff */
[----:B------:R-:W-:Y:S02]  /*53630*/  ISETP.GE.U32.AND P2, PT, R15, 0x6, PT ;  /* 0x000000060f00780c */ /* 0x000fe40003f46070 */
[----:B------:R-:W-:Y:S02]  /*53640*/  LEA.HI R7, R6, -R21, RZ, 0x1a ;  /* 0x8000001506077211 */ /* 0x000fe400078fd0ff */
[----:B------:R-:W-:-:S03]  /*53650*/  LOP3.LUT P0, R5, R22, 0x20, RZ, 0xc0, !PT ;  /* 0x0000002016057812 */ /* 0x000fc6000780c0ff */
[----:B------:R-:W-:-:S06]  /*53660*/  IMAD R10, R7, 0x8, R0 ;  /* 0x00000008070a7824 */ /* 0x000fcc00078e0200 */
[----:B------:R-:W5:Y:S01]  /*53670*/  @P2 LDL.64 R6, [R10+0x8] ;  /* 0x000008000a062983 */ /* 0x000f620000100a00 */
[----:B------:R-:W-:-:S03]  /*53680*/  @P1 LOP3.LUT R14, R4, 0x3f, RZ, 0x3c, !PT ;  /* 0x0000003f040e1812 */ /* 0x000fc600078e3cff */
[----:B------:R-:W-:Y:S02]  /*53690*/  @P0 SHF.L.U64.HI R11, R18, 0x1, R19 ;  /* 0x00000001120b0819 */ /* 0x000fe40000010213 */
[-CC-:B--2---:R-:W-:Y:S02]  /*536a0*/  @P1 SHF.R.U64 R23, R24, R4.reuse, R25.reuse ;  /* 0x0000000418171219 */ /* 0x184fe40000001219 */
[----:B------:R-:W-:Y:S02]  /*536b0*/  @P1 SHF.R.U32.HI R24, RZ, R4, R25 ;  /* 0x00000004ff181219 */ /* 0x000fe40000011619 */
[C---:B----4-:R-:W-:Y:S01]  /*536c0*/  @P1 SHF.L.U64.HI R26, R12.reuse, 0x1, R13 ;  /* 0x000000010c1a1819 */ /* 0x050fe2000001020d */
[----:B------:R-:W-:Y:S02]  /*536d0*/  @P1 IMAD.SHL.U32 R27, R12, 0x2, RZ ;  /* 0x000000020c1b1824 */ /* 0x000fe400078e00ff */
[----:B------:R-:W-:Y:S02]  /*536e0*/  VIADD R12, R22, 0x461 ;  /* 0x00000461160c7836 */ /* 0x000fe40000000000 */
[----:B------:R-:W-:Y:S01]  /*536f0*/  @P0 IMAD.SHL.U32 R13, R18, 0x2, RZ ;  /* 0x00000002120d0824 */ /* 0x000fe200078e00ff */
[----:B------:R-:W-:-:S02]  /*53700*/  @P1 SHF.L.U64.HI R19, R27, R14, R26 ;  /* 0x0000000e1b131219 */ /* 0x000fc4000001021a */
[----:B------:R-:W-:Y:S02]  /*53710*/  @P1 SHF.L.U32 R18, R27, R14, RZ ;  /* 0x0000000e1b121219 */ /* 0x000fe400000006ff */
[----:B------:R-:W-:Y:S02]  /*53720*/  LOP3.LUT R14, R12, 0x21, RZ, 0xc0, !PT ;  /* 0x000000210c0e7812 */ /* 0x000fe400078ec0ff */
[----:B------:R-:W-:Y:S02]  /*53730*/  @P1 LOP3.LUT R18, R18, R23, RZ, 0xfc, !PT ;  /* 0x0000001712121212 */ /* 0x000fe400078efcff */
[----:B------:R-:W-:Y:S02]  /*53740*/  ISETP.GE.U32.AND P3, PT, R14, 0x6, PT ;  /* 0x000000060e00780c */ /* 0x000fe40003f66070 */
[----:B------:R-:W-:Y:S02]  /*53750*/  @P1 LOP3.LUT R19, R19, R24, RZ, 0xfc, !PT ;  /* 0x0000001813131212 */ /* 0x000fe400078efcff */
[----:B------:R-:W-:Y:S01]  /*53760*/  LEA.HI R23, R12, -R21, RZ, 0x1a ;  /* 0x800000150c177211 */ /* 0x000fe200078fd0ff */
[----:B------:R-:W2:Y:S01]  /*53770*/  @P2 LDL.64 R24, [R10] ;  /* 0x000000000a182983 */ /* 0x000ea20000100a00 */
[----:B---3--:R-:W-:-:S02]  /*53780*/  @!P1 SHF.R.U64 R18, R8, R4, R9 ;  /* 0x0000000408129219 */ /* 0x008fc40000001209 */
[----:B------:R-:W-:Y:S01]  /*53790*/  @P0 LOP3.LUT R8, R5, 0x3f, RZ, 0x3c, !PT ;  /* 0x0000003f05080812 */ /* 0x000fe200078e3cff */
[----:B------:R-:W-:Y:S01]  /*537a0*/  IMAD R12, R23, 0x8, R0 ;  /* 0x00000008170c7824 */ /* 0x000fe200078e0200 */
[----:B------:R-:W-:Y:S01]  /*537b0*/  @!P1 SHF.R.U32.HI R19, RZ, R4, R9 ;  /* 0x00000004ff139219 */ /* 0x000fe20000011609 */
[----:B------:R-:W-:Y:S01]  /*537c0*/  IMAD.MOV.U32 R23, RZ, RZ, R16 ;  /* 0x000000ffff177224 */ /* 0x000fe200078e0010 */
[CC--:B------:R-:W-:Y:S01]  /*537d0*/  @P0 SHF.L.U64.HI R4, R13.reuse, R8.reuse, R11 ;  /* 0x000000080d040219 */ /* 0x0c0fe2000001020b */
[----:B------:R-:W-:Y:S01]  /*537e0*/  IMAD.MOV.U32 R26, RZ, RZ, R17 ;  /* 0x000000ffff1a7224 */ /* 0x000fe200078e0011 */
[----:B------:R-:W-:Y:S01]  /*537f0*/  @P0 SHF.L.U32 R13, R13, R8, RZ ;  /* 0x000000080d0d0219 */ /* 0x000fe200000006ff */
[----:B------:R-:W3:Y:S04]  /*53800*/  @P3 LDL.64 R16, [R12+0x8] ;  /* 0x000008000c103983 */ /* 0x000ee80000100a00 */
[----:B------:R-:W4:Y:S01]  /*53810*/  @!P2 LDL.64 R8, [R10] ;  /* 0x000000000a08a983 */ /* 0x000f220000100a00 */
[----:B------:R-:W-:-:S03]  /*53820*/  @P0 SHF.R.U64 R28, R23, R5, R26 ;  /* 0x00000005171c0219 */ /* 0x000fc6000000121a */
[----:B------:R-:W4:Y:S01]  /*53830*/  @P3 LDL.64 R10, [R12] ;  /* 0x000000000c0a3983 */ /* 0x000f220000100a00 */
[----:B------:R-:W-:-:S03]  /*53840*/  @P0 LOP3.LUT R23, R13, R28, RZ, 0xfc, !PT ;  /* 0x0000001c0d170212 */ /* 0x000fc600078efcff */
[----:B------:R-:W4:Y:S01]  /*53850*/  @!P3 LDL.64 R12, [R12] ;  /* 0x000000000c0cb983 */ /* 0x000f220000100a00 */
[----:B------:R-:W-:-:S04]  /*53860*/  @P0 SHF.R.U32.HI R5, RZ, R5, R26 ;  /* 0x00000005ff050219 */ /* 0x000fc8000001161a */
[----:B------:R-:W-:Y:S01]  /*53870*/  @P0 LOP3.LUT R26, R4, R5, RZ, 0xfc, !PT ;  /* 0x00000005041a0212 */ /* 0x000fe200078efcff */
[----:B------:R-:W-:Y:S01]  /*53880*/  IMAD.WIDE.U32 R4, R20, 0x8, R2 ;  /* 0x0000000814047825 */ /* 0x000fe200078e0002 */
[C---:B-----5:R-:W-:Y:S02]  /*53890*/  @P2 SHF.L.U64.HI R20, R6.reuse, 0x1, R7 ;  /* 0x0000000106142819 */ /* 0x060fe40000010207 */
[----:B------:R-:W-:Y:S01]  /*538a0*/  @P2 LOP3.LUT R3, R15, 0x3f, RZ, 0x3c, !PT ;  /* 0x0000003f0f032812 */ /* 0x000fe200078e3cff */
[----:B------:R-:W-:Y:S02]  /*538b0*/  @P2 IMAD.SHL.U32 R2, R6, 0x2, RZ ;  /* 0x0000000206022824 */ /* 0x000fe400078e00ff */
[----:B------:R-:W-:-:S03]  /*538c0*/  VIADD R6, R22, 0x5c3 ;  /* 0x000005c316067836 */ /* 0x000fc60000000000 */
[CC--:B------:R-:W-:Y:S02]  /*538d0*/  @P2 SHF.L.U64.HI R20, R2.reuse, R3.reuse, R20 ;  /* 0x0000000302142219 */ /* 0x0c0fe40000010214 */
[----:B------:R-:W-:Y:S02]  /*538e0*/  @P2 SHF.L.U32 R3, R2, R3, RZ ;  /* 0x0000000302032219 */ /* 0x000fe400000006ff */
[----:B------:R-:W-:-:S04]  /*538f0*/  LOP3.LUT R2, R6, 0x23, RZ, 0xc0, !PT ;  /* 0x0000002306027812 */ /* 0x000fc800078ec0ff */
[----:B------:R-:W-:Y:S02]  /*53900*/  ISETP.GE.U32.AND P0, PT, R2, 0x6, PT ;  /* 0x000000060200780c */ /* 0x000fe40003f06070 */
[----:B------:R-:W-:Y:S01]  /*53910*/  LEA.HI R27, R6, -R21, RZ, 0x1a ;  /* 0x80000015061b7211 */ /* 0x000fe200078fd0ff */
[----:B------:R-:W-:Y:S01]  /*53920*/  IMAD.MOV.U32 R6, RZ, RZ, R23 ;  /* 0x000000ffff067224 */ /* 0x000fe200078e0017 */
[----:B------:R-:W-:-:S05]  /*53930*/  LOP3.LUT R7, R26, 0x7ffffff, RZ, 0xc0, !PT ;  /* 0x07ffffff1a077812 */ /* 0x000fca00078ec0ff */
[----:B------:R0:W-:Y:S01]  /*53940*/  STG.E.64 desc[UR4][R4.64], R6 ;  /* 0x0000000604007986 */ /* 0x0001e2000c101b04 */
[----:B------:R-:W-:-:S05]  /*53950*/  LOP3.LUT R19, R19, 0x7ffffff, RZ, 0xc0, !PT ;  /* 0x07ffffff13137812 */ /* 0x000fca00078ec0ff */
[----:B------:R1:W-:Y:S01]  /*53960*/  STG.E.64 desc[UR4][R4.64+0x600], R18 ;  /* 0x0006001204007986 */ /* 0x0003e2000c101b04 */
[-CC-:B--2---:R-:W-:Y:S02]  /*53970*/  @P2 SHF.R.U64 R24, R24, R15.reuse, R25.reuse ;  /* 0x0000000f18182219 */ /* 0x184fe40000001219 */
[----:B------:R-:W-:Y:S01]  /*53980*/  @P2 SHF.R.U32.HI R29, RZ, R15, R25 ;  /* 0x0000000fff1d2219 */ /* 0x000fe20000011619 */
[----:B------:R-:W-:Y:S01]  /*53990*/  IMAD R25, R27, 0x8, R0 ;  /* 0x000000081b197824 */ /* 0x000fe200078e0200 */
[----:B------:R-:W-:Y:S02]  /*539a0*/  @P2 LOP3.LUT R3, R3, R24, RZ, 0xfc, !PT ;  /* 0x0000001803032212 */ /* 0x000fe400078efcff */
[----:B------:R-:W-:Y:S02]  /*539b0*/  @P2 LOP3.LUT R24, R20, R29, RZ, 0xfc, !PT ;  /* 0x0000001d14182212 */ /* 0x000fe400078efcff */
[----:B0-----:R-:W2:Y:S01]  /*539c0*/  @P0 LDL.64 R6, [R25+0x8] ;  /* 0x0000080019060983 */ /* 0x001ea20000100a00 */
[----:B------:R-:W-:Y:S01]  /*539d0*/  VIADD R20, R22, 0x3b ;  /* 0x0000003b16147836 */ /* 0x000fe20000000000 */
[C---:B---3--:R-:W-:Y:S01]  /*539e0*/  @P3 SHF.L.U64.HI R26, R16.reuse, 0x1, R17 ;  /* 0x00000001101a3819 */ /* 0x048fe20000010211 */
[----:B------:R-:W-:Y:S01]  /*539f0*/  @P3 IMAD.SHL.U32 R17, R16, 0x2, RZ ;  /* 0x0000000210113824 */ /* 0x000fe200078e00ff */
[----:B------:R-:W-:-:S02]  /*53a00*/  @P3 LOP3.LUT R16, R14, 0x3f, RZ, 0x3c, !PT ;  /* 0x0000003f0e103812 */ /* 0x000fc400078e3cff */
[-CC-:B----4-:R-:W-:Y:S02]  /*53a10*/  @!P2 SHF.R.U64 R3, R8, R15.reuse, R9.reuse ;  /* 0x0000000f0803a219 */ /* 0x190fe40000001209 */
[----:B------:R-:W-:Y:S02]  /*53a20*/  @!P2 SHF.R.U32.HI R24, RZ, R15, R9 ;  /* 0x0000000fff18a219 */ /* 0x000fe40000011609 */
[----:B------:R-:W3:Y:S01]  /*53a30*/  @P0 LDL.64 R8, [R25] ;  /* 0x0000000019080983 */ /* 0x000ee20000100a00 */
[-CC-:B------:R-:W-:Y:S02]  /*53a40*/  @P3 SHF.R.U64 R23, R10, R14.reuse, R11.reuse ;  /* 0x0000000e0a173219 */ /* 0x180fe4000000120b */
[----:B------:R-:W-:Y:S02]  /*53a50*/  @P3 SHF.R.U32.HI R15, RZ, R14, R11 ;  /* 0x0000000eff0f3219 */ /* 0x000fe4000001160b */
[----:B------:R-:W-:Y:S02]  /*53a60*/  LEA.HI R11, R20, -R21, RZ, 0x1a ;  /* 0x80000015140b7211 */ /* 0x000fe400078fd0ff */
[----:B------:R-:W-:-:S02]  /*53a70*/  @P3 SHF.L.U64.HI R26, R17, R16, R26 ;  /* 0x00000010111a3219 */ /* 0x000fc4000001021a */
[----:B------:R-:W-:Y:S01]  /*53a80*/  @P3 SHF.L.U32 R16, R17, R16, RZ ;  /* 0x0000001011103219 */ /* 0x000fe200000006ff */
[----:B------:R-:W-:Y:S01]  /*53a90*/  IMAD R28, R11, 0x8, R0 ;  /* 0x000000080b1c7824 */ /* 0x000fe200078e0200 */
[----:B------:R-:W-:Y:S01]  /*53aa0*/  @P3 LOP3.LUT R26, R26, R15, RZ, 0xfc, !PT ;  /* 0x0000000f1a1a3212 */ /* 0x000fe200078efcff */
[----:B------:R-:W-:Y:S01]  /*53ab0*/  VIADD R27, R22, 0x76 ;  /* 0x00000076161b7836 */ /* 0x000fe20000000000 */
[----:B------:R-:W-:Y:S01]  /*53ac0*/  @P3 LOP3.LUT R23, R16, R23, RZ, 0xfc, !PT ;  /* 0x0000001710173212 */ /* 0x000fe200078efcff */
[----:B------:R0:W4:Y:S01]  /*53ad0*/  @!P0 LDL.64 R10, [R25] ;  /* 0x00000000190a8983 */ /* 0x0001220000100a00 */
[-CC-:B------:R-:W-:Y:S02]  /*53ae0*/  @!P3 SHF.R.U64 R23, R12, R14.reuse, R13.reuse ;  /* 0x0000000e0c17b219 */ /* 0x180fe4000000120d */
[----:B------:R-:W-:Y:S02]  /*53af0*/  @!P3 SHF.R.U32.HI R26, RZ, R14, R13 ;  /* 0x0000000eff1ab219 */ /* 0x000fe4000001160d */
[----:B------:R-:W5:Y:S01]  /*53b00*/  LDL.64 R12, [R28] ;  /* 0x000000001c0c7983 */ /* 0x000f620000100a00 */
[----:B------:R-:W-:-:S03]  /*53b10*/  LEA.HI R17, R27, -R21, RZ, 0x1a ;  /* 0x800000151b117211 */ /* 0x000fc600078fd0ff */
[----:B------:R4:W4:Y:S02]  /*53b20*/  LDL.64 R14, [R28+0x8] ;  /* 0x000008001c0e7983 */ /* 0x0009240000100a00 */
[----:B------:R-:W-:-:S05]  /*53b30*/  IMAD R29, R17, 0x8, R0 ;  /* 0x00000008111d7824 */ /* 0x000fca00078e0200 */
[----:B------:R-:W4:Y:S04]  /*53b40*/  LDL.64 R16, [R29] ;  /* 0x000000001d107983 */ /* 0x000f280000100a00 */
[----:B-1----:R-:W4:Y:S01]  /*53b50*/  LDL.64 R18, [R29+0x8] ;  /* 0x000008001d127983 */ /* 0x002f220000100a00 */
[----:B0-----:R-:W-:Y:S01]  /*53b60*/  LOP3.LUT R25, R24, 0x7ffffff, RZ, 0xc0, !PT ;  /* 0x07ffffff18197812 */ /* 0x001fe200078ec0ff */
[----:B------:R-:W-:-:S05]  /*53b70*/  IMAD.MOV.U32 R24, RZ, RZ, R3 ;  /* 0x000000ffff187224 */ /* 0x000fca00078e0003 */
[----:B------:R0:W-:Y:S01]  /*53b80*/  STG.E.64 desc[UR4][R4.64+0xc00], R24 ;  /* 0x000c001804007986 */ /* 0x0001e2000c101b04 */
[C---:B--2---:R-:W-:Y:S01]  /*53b90*/  @P0 SHF.L.U64.HI R3, R6.reuse, 0x1, R7 ;  /* 0x0000000106030819 */ /* 0x044fe20000010207 */
[----:B------:R-:W-:Y:S01]  /*53ba0*/  @P0 IMAD.SHL.U32 R31, R6, 0x2, RZ ;  /* 0x00000002061f0824 */ /* 0x000fe200078e00ff */
[----:B------:R-:W-:Y:S02]  /*53bb0*/  @P0 LOP3.LUT R6, R2, 0x3f, RZ, 0x3c, !PT ;  /* 0x0000003f02060812 */ /* 0x000fe400078e3cff */
[----:B------:R-:W-:Y:S02]  /*53bc0*/  LOP3.LUT R7, R26, 0x7ffffff, RZ, 0xc0, !PT ;  /* 0x07ffffff1a077812 */ /* 0x000fe400078ec0ff */
[CC--:B------:R-:W-:Y:S02]  /*53bd0*/  @P0 SHF.L.U64.HI R3, R31.reuse, R6.reuse, R3 ;  /* 0x000000061f030219 */ /* 0x0c0fe40000010203 */
[----:B------:R-:W-:Y:S01]  /*53be0*/  @P0 SHF.L.U32 R26, R31, R6, RZ ;  /* 0x000000061f1a0219 */ /* 0x000fe200000006ff */
[----:B------:R-:W-:Y:S01]  /*53bf0*/  IMAD.MOV.U32 R6, RZ, RZ, R23 ;  /* 0x000000ffff067224 */ /* 0x000fe200078e0017 */
[-CC-:B---3--:R-:W-:Y:S01]  /*53c00*/  @P0 SHF.R.U64 R31, R8, R2.reuse, R9.reuse ;  /* 0x00000002081f0219 */ /* 0x188fe20000001209 */
[----:B------:R-:W-:Y:S01]  /*53c10*/  VIADD R23, R22, 0xb1 ;  /* 0x000000b116177836 */ /* 0x000fe20000000000 */
[----:B------:R-:W-:-:S02]  /*53c20*/  @P0 SHF.R.U32.HI R8, RZ, R2, R9 ;  /* 0x00000002ff080219 */ /* 0x000fc40000011609 */
[----:B0-----:R-:W-:Y:S02]  /*53c30*/  @P0 LOP3.LUT R25, R26, R31, RZ, 0xfc, !PT ;  /* 0x0000001f1a190212 */ /* 0x001fe400078efcff */
[----:B------:R-:W-:Y:S02]  /*53c40*/  @P0 LOP3.LUT R24, R3, R8, RZ, 0xfc, !PT ;  /* 0x0000000803180212 */ /* 0x000fe400078efcff */
[----:B------:R-:W-:Y:S01]  /*53c50*/  LEA.HI R9, R23, -R21, RZ, 0x1a ;  /* 0x8000001517097211 */ /* 0x000fe200078fd0ff */
[----:B------:R-:W-:Y:S01]  /*53c60*/  VIADD R26, R22, 0xec ;  /* 0x000000ec161a7836 */ /* 0x000fe20000000000 */
[----:B------:R-:W-:-:S03]  /*53c70*/  LOP3.LUT R3, R20, 0x3b, RZ, 0xc0, !PT ;  /* 0x0000003b14037812 */ /* 0x000fc600078ec0ff */
[----:B------:R-:W-:Y:S01]  /*53c80*/  IMAD R30, R9, 0x8, R0 ;  /* 0x00000008091e7824 */ /* 0x000fe200078e0200 */
[----:B------:R-:W-:Y:S01]  /*53c90*/  IADD3 R9, PT, PT, -R3, 0x40, RZ ;  /* 0x0000004003097810 */ /* 0x000fe20007ffe1ff */
[----:B------:R0:W-:Y:S01]  /*53ca0*/  STG.E.64 desc[UR4][R4.64+0x1300], R6 ;  /* 0x0013000604007986 */ /* 0x0001e2000c101b04 */
[-CC-:B-----5:R-:W-:Y:S02]  /*53cb0*/  SHF.R.U64 R20, R12, R3.reuse, R13.reuse ;  /* 0x000000030c147219 */ /* 0x1a0fe4000000120d */
[----:B------:R-:W-:Y:S02]  /*53cc0*/  SHF.R.U32.HI R12, RZ, R3, R13 ;  /* 0x00000003ff0c7219 */ /* 0x000fe4000001160d */
[----:B------:R-:W-:Y:S01]  /*53cd0*/  LEA.HI R3, R26, -R21, RZ, 0x1a ;  /* 0x800000151a037211 */ /* 0x000fe200078fd0ff */
[----:B0-----:R-:W2:Y:S01]  /*53ce0*/  LDL.64 R6, [R30] ;  /* 0x000000001e067983 */ /* 0x001ea20000100a00 */
[----:B----4-:R-:W-:-:S03]  /*53cf0*/  @!P0 SHF.R.U64 R25, R10, R2, R11 ;  /* 0x000000020a198219 */ /* 0x010fc6000000120b */
[----:B------:R-:W-:Y:S01]  /*53d00*/  IMAD R28, R3, 0x8, R0 ;  /* 0x00000008031c7824 */ /* 0x000fe200078e0200 */
[----:B------:R-:W-:Y:S02]  /*53d10*/  @!P0 SHF.R.U32.HI R24, RZ, R2, R11 ;  /* 0x00000002ff188219 */ /* 0x000fe4000001160b */
[----:B------:R-:W3:Y:S01]  /*53d20*/  LDL.64 R2, [R30+0x8] ;  /* 0x000008001e027983 */ /* 0x000ee20000100a00 */
[CC--:B------:R-:W-:Y:S02]  /*53d30*/  SHF.L.U64.HI R13, R14.reuse, R9.reuse, R15 ;  /* 0x000000090e0d7219 */ /* 0x0c0fe4000001020f */
[----:B------:R-:W-:Y:S01]  /*53d40*/  SHF.L.U32 R15, R14, R9, RZ ;  /* 0x000000090e0f7219 */ /* 0x000fe200000006ff */
[----:B------:R-:W4:Y:S01]  /*53d50*/  LDL.64 R10, [R28] ;  /* 0x000000001c0a7983 */ /* 0x000f220000100a00 */
[----:B------:R-:W-:-:S04]  /*53d60*/  LOP3.LUT R9, R27, 0x36, RZ, 0xc0, !PT ;  /* 0x000000361b097812 */ /* 0x000fc800078ec0ff */
[-CC-:B------:R-:W-:Y:S02]  /*53d70*/  SHF.R.U64 R16, R16, R9.reuse, R17.reuse ;  /* 0x0000000910107219 */ /* 0x180fe40000001211 */
[----:B------:R-:W-:Y:S02]  /*53d80*/  SHF.R.U32.HI R27, RZ, R9, R17 ;  /* 0x00000009ff1b7219 */ /* 0x000fe40000011611 */
[----:B------:R-:W-:-:S04]  /*53d90*/  IADD3 R9, PT, PT, -R9, 0x40, RZ ;  /* 0x0000004009097810 */ /* 0x000fc80007ffe1ff */
[CC--:B------:R-:W-:Y:S02]  /*53da0*/  SHF.L.U64.HI R19, R18.reuse, R9.reuse, R19 ;  /* 0x0000000912137219 */ /* 0x0c0fe40000010213 */
[----:B------:R-:W-:Y:S02]  /*53db0*/  SHF.L.U32 R29, R18, R9, RZ ;  /* 0x00000009121d7219 */ /* 0x000fe400000006ff */
[----:B------:R0:W5:Y:S01]  /*53dc0*/  LDL.64 R8, [R28+0x8] ;  /* 0x000008001c087983 */ /* 0x0001620000100a00 */
[----:B------:R-:W-:Y:S02]  /*53dd0*/  LOP3.LUT R23, R23, 0x31, RZ, 0xc0, !PT ;  /* 0x0000003117177812 */ /* 0x000fe400078ec0ff */
[----:B------:R-:W-:Y:S01]  /*53de0*/  LOP3.LUT R14, R15, R20, RZ, 0xfc, !PT ;  /* 0x000000140f0e7212 */ /* 0x000fe200078efcff */
[----:B------:R-:W-:Y:S01]  /*53df0*/  VIADD R20, R22, 0x127 ;  /* 0x0000012716147836 */ /* 0x000fe20000000000 */
[----:B------:R-:W-:Y:S02]  /*53e00*/  LOP3.LUT R15, R12, 0x7ffffff, R13, 0xf8, !PT ;  /* 0x07ffffff0c0f7812 */ /* 0x000fe400078ef80d */
[----:B------:R-:W-:-:S02]  /*53e10*/  LOP3.LUT R13, R27, 0x7ffffff, R19, 0xf8, !PT ;  /* 0x07ffffff1b0d7812 */ /* 0x000fc400078ef813 */
[----:B------:R-:W-:Y:S02]  /*53e20*/  IADD3 R19, PT, PT, -R23, 0x40, RZ ;  /* 0x0000004017137810 */ /* 0x000fe40007ffe1ff */
[----:B------:R-:W-:Y:S01]  /*53e30*/  LOP3.LUT R12, R29, R16, RZ, 0xfc, !PT ;  /* 0x000000101d0c7212 */ /* 0x000fe200078efcff */
[----:B------:R-:W-:Y:S01]  /*53e40*/  IMAD.MOV.U32 R16, RZ, RZ, R25 ;  /* 0x000000ffff107224 */ /* 0x000fe200078e0019 */
[----:B------:R-:W-:Y:S02]  /*53e50*/  LOP3.LUT R25, R26, 0x2c, RZ, 0xc0, !PT ;  /* 0x0000002c1a197812 */ /* 0x000fe400078ec0ff */
[----:B------:R-:W-:Y:S02]  /*53e60*/  LOP3.LUT R17, R24, 0x7ffffff, RZ, 0xc0, !PT ;  /* 0x07ffffff18117812 */ /* 0x000fe400078ec0ff */
[----:B------:R-:W-:-:S03]  /*53e70*/  IADD3 R27, PT, PT, -R25, 0x40, RZ ;  /* 0x00000040191b7810 */ /* 0x000fc60007ffe1ff */
[----:B------:R1:W-:Y:S04]  /*53e80*/  STG.E.64 desc[UR4][R4.64+0x1900], R16 ;  /* 0x0019001004007986 */ /* 0x0003e8000c101b04 */
[----:B------:R1:W-:Y:S04]  /*53e90*/  STG.E.64 desc[UR4][R4.64+0x100], R14 ;  /* 0x0001000e04007986 */ /* 0x0003e8000c101b04 */
[----:B------:R5:W-:Y:S01]  /*53ea0*/  STG.E.64 desc[UR4][R4.64+0x200], R12 ;  /* 0x0002000c04007986 */ /* 0x000be2000c101b04 */
[-CC-:B--2---:R-:W-:Y:S02]  /*53eb0*/  SHF.R.U64 R18, R6, R23.reuse, R7.reuse ;  /* 0x0000001706127219 */ /* 0x184fe40000001207 */
[----:B------:R-:W-:-:S02]  /*53ec0*/  SHF.R.U32.HI R6, RZ, R23, R7 ;  /* 0x00000017ff067219 */ /* 0x000fc40000011607 */
[----:B------:R-:W-:Y:S02]  /*53ed0*/  LEA.HI R23, R20, -R21, RZ, 0x1a ;  /* 0x8000001514177211 */ /* 0x000fe400078fd0ff */
[----:B---3--:R-:W-:Y:S01]  /*53ee0*/  SHF.L.U64.HI R7, R2, R19, R3 ;  /* 0x0000001302077219 */ /* 0x008fe20000010203 */
[----:B------:R-:W-:Y:S02]  /*53ef0*/  VIADD R3, R22, 0x19d ;  /* 0x0000019d16037836 */ /* 0x000fe40000000000 */
[--C-:B0-----:R-:W-:Y:S01]  /*53f00*/  IMAD R28, R23, 0x8, R0.reuse ;  /* 0x00000008171c7824 */ /* 0x101fe200078e0200 */
[-CC-:B----4-:R-:W-:Y:S02]  /*53f10*/  SHF.R.U64 R24, R10, R25.reuse, R11.reuse ;  /* 0x000000190a187219 */ /* 0x190fe4000000120b */
[----:B------:R-:W-:Y:S02]  /*53f20*/  SHF.R.U32.HI R23, RZ, R25, R11 ;  /* 0x00000019ff177219 */ /* 0x000fe4000001160b */
[----:B------:R-:W-:Y:S01]  /*53f30*/  SHF.L.U32 R19, R2, R19, RZ ;  /* 0x0000001302137219 */ /* 0x000fe200000006ff */
[----:B------:R-:W-:Y:S01]  /*53f40*/  VIADD R2, R22, 0x1d8 ;  /* 0x000001d816027836 */ /* 0x000fe20000000000 */
[-C--:B------:R-:W-:Y:S01]  /*53f50*/  LEA.HI R11, R3, -R21.reuse, RZ, 0x1a ;  /* 0x80000015030b7211 */ /* 0x080fe200078fd0ff */
[----:B-1----:R-:W2:Y:S04]  /*53f60*/  LDL.64 R16, [R28] ;  /* 0x000000001c107983 */ /* 0x002ea80000100a00 */
[----:B------:R-:W-:Y:S01]  /*53f70*/  IMAD R29, R11, 0x8, R0 ;  /* 0x000000080b1d7824 */ /* 0x000fe200078e0200 */
[----:B------:R-:W-:Y:S01]  /*53f80*/  LEA.HI R11, R2, -R21, RZ, 0x1a ;  /* 0x80000015020b7211 */ /* 0x000fe200078fd0ff */
[----:B------:R-:W3:Y:S01]  /*53f90*/  LDL.64 R14, [R28+0x8] ;  /* 0x000008001c0e7983 */ /* 0x000ee20000100a00 */
[----:B-----5:R-:W-:-:S03]  /*53fa0*/  SHF.L.U64.HI R25, R8, R27, R9 ;  /* 0x0000001b08197219 */ /* 0x020fc60000010209 */
[----:B------:R-:W4:Y:S01]  /*53fb0*/  LDL.64 R12, [R29+0x8] ;  /* 0x000008001d0c7983 */ /* 0x000f220000100a00 */
[----:B------:R-:W-:Y:S01]  /*53fc0*/  SHF.L.U32 R27, R8, R27, RZ ;  /* 0x0000001b081b7219 */ /* 0x000fe200000006ff */
[----:B------:R-:W-:Y:S02]  /*53fd0*/  IMAD R26, R11, 0x8, R0 ;  /* 0x000000080b1a7824 */ /* 0x000fe400078e0200 */
[----:B------:R0:W5:Y:S04]  /*53fe0*/  LDL.64 R8, [R29] ;  /* 0x000000001d087983 */ /* 0x0001680000100a00 */
[----:B------:R-:W4:Y:S01]  /*53ff0*/  LDL.64 R10, [R26] ;  /* 0x000000001a0a7983 */ /* 0x000f220000100a00 */
[----:B------:R-:W-:Y:S02]  /*54000*/  LOP3.LUT R18, R19, R18, RZ, 0xfc, !PT ;  /* 0x0000001213127212 */ /* 0x000fe400078efcff */
[----:B------:R-:W-:-:S02]  /*54010*/  LOP3.LUT R19, R6, 0x7ffffff, R7, 0xf8, !PT ;  /* 0x07ffffff06137812 */ /* 0x000fc400078ef807 */
[----:B------:R-:W4:Y:S01]  /*54020*/  LDL.64 R6, [R26+0x8] ;  /* 0x000008001a067983 */ /* 0x000f220000100a00 */
[----:B------:R-:W-:Y:S02]  /*54030*/  LOP3.LUT R25, R23, 0x7ffffff, R25, 0xf8, !PT ;  /* 0x07ffffff17197812 */ /* 0x000fe400078ef819 */
[----:B------:R-:W-:Y:S02]  /*54040*/  LOP3.LUT R23, R20, 0x27, RZ, 0xc0, !PT ;  /* 0x0000002714177812 */ /* 0x000fe400078ec0ff */
[----:B------:R-:W-:Y:S02]  /*54050*/  LOP3.LUT R24, R27, R24, RZ, 0xfc, !PT ;  /* 0x000000181b187212 */ /* 0x000fe400078efcff */
[----:B------:R-:W-:Y:S01]  /*54060*/  IADD3 R27, PT, PT, -R23, 0x40, RZ ;  /* 0x00000040171b7810 */ /* 0x000fe20007ffe1ff */
[----:B------:R3:W-:Y:S04]  /*54070*/  STG.E.64 desc[UR4][R4.64+0x300], R18 ;  /* 0x0003001204007986 */ /* 0x0007e8000c101b04 */
[----:B------:R1:W-:Y:S01]  /*54080*/  STG.E.64 desc[UR4][R4.64+0x400], R24 ;  /* 0x0004001804007986 */ /* 0x0003e2000c101b04 */
[----:B--2---:R-:W-:-:S02]  /*54090*/  SHF.R.U64 R16, R16, R23, R17 ;  /* 0x0000001710107219 */ /* 0x004fc40000001211 */
[----:B------:R-:W-:Y:S02]  /*540a0*/  SHF.R.U32.HI R17, RZ, R23, R17 ;  /* 0x00000017ff117219 */ /* 0x000fe40000011611 */
[----:B------:R-:W-:Y:S01]  /*540b0*/  LOP3.LUT R23, R3, 0x3d, RZ, 0xc0, !PT ;  /* 0x0000003d03177812 */ /* 0x000fe200078ec0ff */
[----:B------:R-:W-:Y:S01]  /*540c0*/  VIADD R3, R22, 0x213 ;  /* 0x0000021316037836 */ /* 0x000fe20000000000 */
[----:B---3--:R-:W-:Y:S02]  /*540d0*/  SHF.L.U64.HI R18, R14, R27, R15 ;  /* 0x0000001b0e127219 */ /* 0x008fe4000001020f */
[----:B------:R-:W-:Y:S02]  /*540e0*/  IADD3 R15, PT, PT, -R23, 0x40, RZ ;  /* 0x00000040170f7810 */ /* 0x000fe40007ffe1ff */
[----:B0-----:R-:W-:Y:S02]  /*540f0*/  LEA.HI R29, R3, -R21, RZ, 0x1a ;  /* 0x80000015031d7211 */ /* 0x001fe400078fd0ff */
[----:B-----5:R-:W-:-:S02]  /*54100*/  SHF.R.U64 R19, R8, R23, R9 ;  /* 0x0000001708137219 */ /* 0x020fc40000001209 */
[----:B------:R-:W-:Y:S02]  /*54110*/  SHF.R.U32.HI R9, RZ, R23, R9 ;  /* 0x00000017ff097219 */ /* 0x000fe40000011609 */
[----:B------:R-:W-:Y:S01]  /*54120*/  LOP3.LUT R23, R2, 0x38, RZ, 0xc0, !PT ;  /* 0x0000003802177812 */ /* 0x000fe200078ec0ff */
[----:B------:R-:W-:Y:S01]  /*54130*/  VIADD R2, R22, 0x24e ;  /* 0x0000024e16027836 */ /* 0x000fe20000000000 */
[----:B----4-:R-:W-:Y:S02]  /*54140*/  SHF.L.U64.HI R8, R12, R15, R13 ;  /* 0x0000000f0c087219 */ /* 0x010fe4000001020d */
[----:B------:R-:W-:Y:S02]  /*54150*/  IADD3 R13, PT, PT, -R23, 0x40, RZ ;  /* 0x00000040170d7810 */ /* 0x000fe40007ffe1ff */
[-CC-:B------:R-:W-:Y:S01]  /*54160*/  SHF.R.U64 R20, R10, R23.reuse, R11.reuse ;  /* 0x000000170a147219 */ /* 0x180fe2000000120b */
[----:B------:R-:W-:Y:S01]  /*54170*/  IMAD R28, R29, 0x8, R0 ;  /* 0x000000081d1c7824 */ /* 0x000fe200078e0200 */
[----:B------:R-:W-:-:S02]  /*54180*/  SHF.R.U32.HI R23, RZ, R23, R11 ;  /* 0x00000017ff177219 */ /* 0x000fc4000001160b */
[----:B------:R-:W-:Y:S02]  /*54190*/  LEA.HI R11, R2, -R21, RZ, 0x1a ;  /* 0x80000015020b7211 */ /* 0x000fe400078fd0ff */
[----:B------:R-:W-:Y:S02]  /*541a0*/  SHF.L.U32 R27, R14, R27, RZ ;  /* 0x0000001b0e1b7219 */ /* 0x000fe400000006ff */
[----:B-1----:R-:W-:Y:S01]  /*541b0*/  SHF.L.U32 R25, R12, R15, RZ ;  /* 0x0000000f0c197219 */ /* 0x002fe200000006ff */
[----:B------:R-:W-:Y:S01]  /*541c0*/  IMAD R29, R11, 0x8, R0 ;  /* 0x000000080b1d7824 */ /* 0x000fe200078e0200 */
[----:B------:R-:W2:Y:S04]  /*541d0*/  LDL.64 R14, [R28] ;  /* 0x000000001c0e7983 */ /* 0x000ea80000100a00 */
[----:B------:R-:W3:Y:S01]  /*541e0*/  LDL.64 R10, [R29] ;  /* 0x000000001d0a7983 */ /* 0x000ee20000100a00 */
[----:B------:R-:W-:-:S02]  /*541f0*/  SHF.L.U64.HI R24, R6, R13, R7 ;  /* 0x0000000d06187219 */ /* 0x000fc40000010207 */
[----:B------:R-:W-:Y:S02]  /*54200*/  SHF.L.U32 R26, R6, R13, RZ ;  /* 0x0000000d061a7219 */ /* 0x000fe400000006ff */
[----:B------:R-:W4:Y:S04]  /*54210*/  LDL.64 R6, [R29+0x8] ;  /* 0x000008001d067983 */ /* 0x000f280000100a00 */
[----:B------:R0:W5:Y:S01]  /*54220*/  LDL.64 R12, [R28+0x8] ;  /* 0x000008001c0c7983 */ /* 0x0001620000100a00 */
[----:B------:R-:W-:Y:S01]  /*54230*/  LOP3.LUT R26, R26, R20, RZ, 0xfc, !PT ;  /* 0x000000141a1a7212 */ /* 0x000fe200078efcff */
[----:B------:R-:W-:Y:S01]  /*54240*/  VIADD R20, R22, 0x289 ;  /* 0x0000028916147836 */ /* 0x000fe20000000000 */
[----:B------:R-:W-:Y:S02]  /*54250*/  LOP3.LUT R16, R27, R16, RZ, 0xfc, !PT ;  /* 0x000000101b107212 */ /* 0x000fe400078efcff */
[----:B------:R-:W-:-:S02]  /*54260*/  LOP3.LUT R27, R23, 0x7ffffff, R24, 0xf8, !PT ;  /* 0x07ffffff171b7812 */ /* 0x000fc400078ef818 */
[----:B------:R-:W-:Y:S02]  /*54270*/  LEA.HI R23, R20, -R21, RZ, 0x1a ;  /* 0x8000001514177211 */ /* 0x000fe400078fd0ff */
[----:B------:R-:W-:Y:S02]  /*54280*/  LOP3.LUT R17, R17, 0x7ffffff, R18, 0xf8, !PT ;  /* 0x07ffffff11117812 */ /* 0x000fe400078ef812 */
[----:B------:R-:W-:Y:S02]  /*54290*/  LOP3.LUT R18, R25, R19, RZ, 0xfc, !PT ;  /* 0x0000001319127212 */ /* 0x000fe400078efcff */
[----:B------:R-:W-:Y:S01]  /*542a0*/  LOP3.LUT R19, R9, 0x7ffffff, R8, 0xf8, !PT ;  /* 0x07ffffff09137812 */ /* 0x000fe200078ef808 */
[----:B0-----:R-:W-:Y:S01]  /*542b0*/  IMAD R28, R23, 0x8, R0 ;  /* 0x00000008171c7824 */ /* 0x001fe200078e0200 */
[----:B------:R-:W-:Y:S01]  /*542c0*/  LOP3.LUT R3, R3, 0x33, RZ, 0xc0, !PT ;  /* 0x0000003303037812 */ /* 0x000fe200078ec0ff */
[----:B------:R0:W-:Y:S03]  /*542d0*/  STG.E.64 desc[UR4][R4.64+0x500], R16 ;  /* 0x0005001004007986 */ /* 0x0001e6000c101b04 */
[----:B------:R-:W-:Y:S01]  /*542e0*/  IADD3 R29, PT, PT, -R3, 0x40, RZ ;  /* 0x00000040031d7810 */ /* 0x000fe20007ffe1ff */
[----:B------:R2:W-:Y:S04]  /*542f0*/  STG.E.64 desc[UR4][R4.64+0x700], R18 ;  /* 0x0007001204007986 */ /* 0x0005e8000c101b04 */
[----:B0-----:R-:W5:Y:S04]  /*54300*/  LDL.64 R16, [R28] ;  /* 0x000000001c107983 */ /* 0x001f680000100a00 */
[----:B------:R0:W-:Y:S01]  /*54310*/  STG.E.64 desc[UR4][R4.64+0x800], R26 ;  /* 0x0008001a04007986 */ /* 0x0001e2000c101b04 */
[----:B--2---:R-:W-:-:S02]  /*54320*/  SHF.R.U64 R18, R14, R3, R15 ;  /* 0x000000030e127219 */ /* 0x004fc4000000120f */
[----:B------:R-:W-:Y:S01]  /*54330*/  SHF.R.U32.HI R8, RZ, R3, R15 ;  /* 0x00000003ff087219 */ /* 0x000fe2000001160f */
[----:B------:R-:W-:Y:S01]  /*54340*/  VIADD R3, R22, 0x2ff ;  /* 0x000002ff16037836 */ /* 0x000fe20000000000 */
[----:B------:R-:W-:Y:S01]  /*54350*/  LOP3.LUT R15, R2, 0x2e, RZ, 0xc0, !PT ;  /* 0x0000002e020f7812 */ /* 0x000fe200078ec0ff */
[----:B------:R-:W-:-:S03]  /*54360*/  VIADD R2, R22, 0x33a ;  /* 0x0000033a16027836 */ /* 0x000fc60000000000 */
[-CC-:B---3--:R-:W-:Y:S02]  /*54370*/  SHF.R.U64 R24, R10, R15.reuse, R11.reuse ;  /* 0x0000000f0a187219 */ /* 0x188fe4000000120b */
[----:B------:R-:W-:Y:S02]  /*54380*/  SHF.R.U32.HI R23, RZ, R15, R11 ;  /* 0x0000000fff177219 */ /* 0x000fe4000001160b */
[-C--:B------:R-:W-:Y:S02]  /*54390*/  LEA.HI R11, R3, -R21.reuse, RZ, 0x1a ;  /* 0x80000015030b7211 */ /* 0x080fe400078fd0ff */
[----:B0-----:R-:W-:Y:S02]  /*543a0*/  IADD3 R27, PT, PT, -R15, 0x40, RZ ;  /* 0x000000400f1b7810 */ /* 0x001fe40007ffe1ff */
[----:B------:R0:W2:Y:S01]  /*543b0*/  LDL.64 R14, [R28+0x8] ;  /* 0x000008001c0e7983 */ /* 0x0000a20000100a00 */
[----:B------:R-:W-:Y:S01]  /*543c0*/  IMAD R30, R11, 0x8, R0 ;  /* 0x000000080b1e7824 */ /* 0x000fe200078e0200 */
[----:B------:R-:W-:-:S02]  /*543d0*/  LEA.HI R11, R2, -R21, RZ, 0x1a ;  /* 0x80000015020b7211 */ /* 0x000fc400078fd0ff */
[CC--:B----4-:R-:W-:Y:S02]  /*543e0*/  SHF.L.U64.HI R25, R6.reuse, R27.reuse, R7 ;  /* 0x0000001b06197219 */ /* 0x0d0fe40000010207 */
[----:B------:R-:W-:Y:S01]  /*543f0*/  SHF.L.U32 R27, R6, R27, RZ ;  /* 0x0000001b061b7219 */ /* 0x000fe200000006ff */
[----:B------:R-:W-:Y:S01]  /*54400*/  IMAD R26, R11, 0x8, R0 ;  /* 0x000000080b1a7824 */ /* 0x000fe200078e0200 */
[CC--:B-----5:R-:W-:Y:S01]  /*54410*/  SHF.L.U64.HI R9, R12.reuse, R29.reuse, R13 ;  /* 0x0000001d0c097219 */ /* 0x0e0fe2000001020d */
[----:B------:R-:W3:Y:S01]  /*54420*/  LDL.64 R6, [R30] ;  /* 0x000000001e067983 */ /* 0x000ee20000100a00 */
[----:B------:R-:W-:-:S03]  /*54430*/  SHF.L.U32 R29, R12, R29, RZ ;  /* 0x0000001d0c1d7219 */ /* 0x000fc600000006ff */
[----:B------:R-:W4:Y:S04]  /*54440*/  LDL.64 R12, [R30+0x8] ;  /* 0x000008001e0c7983 */ /* 0x000f280000100a00 */
[----:B------:R-:W5:Y:S01]  /*54450*/  LDL.64 R10, [R26] ;  /* 0x000000001a0a7983 */ /* 0x000f620000100a00 */
[----:B------:R-:W-:-:S03]  /*54460*/  LOP3.LUT R19, R8, 0x7ffffff, R9, 0xf8, !PT ;  /* 0x07ffffff08137812 */ /* 0x000fc600078ef809 */
[----:B------:R-:W5:Y:S01]  /*54470*/  LDL.64 R8, [R26+0x8] ;  /* 0x000008001a087983 */ /* 0x000f620000100a00 */
[----:B------:R-:W-:Y:S02]  /*54480*/  LOP3.LUT R25, R23, 0x7ffffff, R25, 0xf8, !PT ;  /* 0x07ffffff17197812 */ /* 0x000fe400078ef819 */
[----:B------:R-:W-:Y:S02]  /*54490*/  LOP3.LUT R23, R20, 0x29, RZ, 0xc0, !PT ;  /* 0x0000002914177812 */ /* 0x000fe400078ec0ff */
[----:B------:R-:W-:Y:S02]  /*544a0*/  LOP3.LUT R24, R27, R24, RZ, 0xfc, !PT ;  /* 0x000000181b187212 */ /* 0x000fe400078efcff */
[-CC-:B------:R-:W-:Y:S02]  /*544b0*/  SHF.R.U64 R16, R16, R23.reuse, R17.reuse ;  /* 0x0000001710107219 */ /* 0x180fe40000001211 */
[----:B------:R-:W-:Y:S02]  /*544c0*/  IADD3 R27, PT, PT, -R23, 0x40, RZ ;  /* 0x00000040171b7810 */ /* 0x000fe40007ffe1ff */
[----:B------:R-:W-:-:S02]  /*544d0*/  SHF.R.U32.HI R17, RZ, R23, R17 ;  /* 0x00000017ff117219 */ /* 0x000fc40000011611 */
[----:B------:R-:W-:Y:S01]  /*544e0*/  LOP3.LUT R23, R3, 0x3f, RZ, 0xc0, !PT ;  /* 0x0000003f03177812 */ /* 0x000fe200078ec0ff */
[----:B------:R-:W-:Y:S01]  /*544f0*/  VIADD R3, R22, 0x375 ;  /* 0x0000037516037836 */ /* 0x000fe20000000000 */
[----:B------:R-:W-:-:S04]  /*54500*/  LOP3.LUT R18, R29, R18, RZ, 0xfc, !PT ;  /* 0x000000121d127212 */ /* 0x000fc800078efcff */
[----:B------:R-:W-:Y:S01]  /*54510*/  LEA.HI R29, R3, -R21, RZ, 0x1a ;  /* 0x80000015031d7211 */ /* 0x000fe200078fd0ff */
[----:B------:R2:W-:Y:S04]  /*54520*/  STG.E.64 desc[UR4][R4.64+0x900], R18 ;  /* 0x0009001204007986 */ /* 0x0005e8000c101b04 */
[----:B0-----:R-:W-:Y:S01]  /*54530*/  IMAD R28, R29, 0x8, R0 ;  /* 0x000000081d1c7824 */ /* 0x001fe200078e0200 */
[----:B------:R0:W-:Y:S01]  /*54540*/  STG.E.64 desc[UR4][R4.64+0xa00], R24 ;  /* 0x000a001804007986 */ /* 0x0001e2000c101b04 */
[CC--:B--2---:R-:W-:Y:S02]  /*54550*/  SHF.L.U64.HI R18, R14.reuse, R27.reuse, R15 ;  /* 0x0000001b0e127219 */ /* 0x0c4fe4000001020f */
[----:B------:R-:W-:Y:S02]  /*54560*/  IADD3 R15, PT, PT, -R23, 0x40, RZ ;  /* 0x00000040170f7810 */ /* 0x000fe40007ffe1ff */
[----:B------:R-:W-:-:S02]  /*54570*/  SHF.L.U32 R27, R14, R27, RZ ;  /* 0x0000001b0e1b7219 */ /* 0x000fc400000006ff */
[-CC-:B---3--:R-:W-:Y:S02]  /*54580*/  SHF.R.U64 R19, R6, R23.reuse, R7.reuse ;  /* 0x0000001706137219 */ /* 0x188fe40000001207 */
[----:B------:R-:W-:Y:S02]  /*54590*/  SHF.R.U32.HI R7, RZ, R23, R7 ;  /* 0x00000017ff077219 */ /* 0x000fe40000011607 */
[----:B------:R-:W-:Y:S01]  /*545a0*/  LOP3.LUT R23, R2, 0x3a, RZ, 0xc0, !PT ;  /* 0x0000003a02177812 */ /* 0x000fe200078ec0ff */
[----:B------:R-:W-:Y:S01]  /*545b0*/  VIADD R2, R22, 0x3b0 ;  /* 0x000003b016027836 */ /* 0x000fe20000000000 */
[CC--:B----4-:R-:W-:Y:S02]  /*545c0*/  SHF.L.U64.HI R6, R12.reuse, R15.reuse, R13 ;  /* 0x0000000f0c067219 */ /* 0x0d0fe4000001020d */
[----:B0-----:R-:W-:Y:S02]  /*545d0*/  SHF.L.U32 R25, R12, R15, RZ ;  /* 0x0000000f0c197219 */ /* 0x001fe400000006ff */
[----:B------:R-:W2:Y:S01]  /*545e0*/  LDL.64 R14, [R28] ;  /* 0x000000001c0e7983 */ /* 0x000ea20000100a00 */
[----:B------:R-:W-:-:S02]  /*545f0*/  IADD3 R13, PT, PT, -R23, 0x40, RZ ;  /* 0x00000040170d7810 */ /* 0x000fc40007ffe1ff */
[-CC-:B-----5:R-:W-:Y:S02]  /*54600*/  SHF.R.U64 R20, R10, R23.reuse, R11.reuse ;  /* 0x000000170a147219 */ /* 0x1a0fe4000000120b */
[----:B------:R-:W-:Y:S02]  /*54610*/  SHF.R.U32.HI R23, RZ, R23, R11 ;  /* 0x00000017ff177219 */ /* 0x000fe4000001160b */
[----:B------:R-:W-:Y:S02]  /*54620*/  LEA.HI R11, R2, -R21, RZ, 0x1a ;  /* 0x80000015020b7211 */ /* 0x000fe400078fd0ff */
[CC--:B------:R-:W-:Y:S02]  /*54630*/  SHF.L.U64.HI R24, R8.reuse, R13.reuse, R9 ;  /* 0x0000000d08187219 */ /* 0x0c0fe40000010209 */
[----:B------:R-:W-:Y:S01]  /*54640*/  SHF.L.U32 R26, R8, R13, RZ ;  /* 0x0000000d081a7219 */ /* 0x000fe200000006ff */
[----:B------:R-:W-:Y:S01]  /*54650*/  IMAD R29, R11, 0x8, R0 ;  /* 0x000000080b1d7824 */ /* 0x000fe200078e0200 */
[----:B------:R-:W3:Y:S04]  /*54660*/  LDL.64 R12, [R28+0x8] ;  /* 0x000008001c0c7983 */ /* 0x000ee80000100a00 */
[----:B------:R-:W4:Y:S04]  /*54670*/  LDL.64 R8, [R29+0x8] ;  /* 0x000008001d087983 */ /* 0x000f280000100a00 */
[----:B------:R0:W5:Y:S01]  /*54680*/  LDL.64 R10, [R29] ;  /* 0x000000001d0a7983 */ /* 0x0001620000100a00 */
[----:B------:R-:W-:-:S02]  /*54690*/  LOP3.LUT R17, R17, 0x7ffffff, R18, 0xf8, !PT ;  /* 0x07ffffff11117812 */ /* 0x000fc400078ef812 */
[----:B------:R-:W-:Y:S02]  /*546a0*/  LOP3.LUT R18, R25, R19, RZ, 0xfc, !PT ;  /* 0x0000001319127212 */ /* 0x000fe400078efcff */
[----:B------:R-:W-:Y:S02]  /*546b0*/  LOP3.LUT R19, R7, 0x7ffffff, R6, 0xf8, !PT ;  /* 0x07ffffff07137812 */ /* 0x000fe400078ef806 */
[----:B------:R-:W-:Y:S01]  /*546c0*/  LOP3.LUT R7, R3, 0x35, RZ, 0xc0, !PT ;  /* 0x0000003503077812 */ /* 0x000fe200078ec0ff */
[----:B------:R-:W-:Y:S01]  /*546d0*/  VIADD R3, R22, 0x3eb ;  /* 0x000003eb16037836 */ /* 0x000fe20000000000 */
[----:B------:R-:W-:Y:S02]  /*546e0*/  LOP3.LUT R16, R27, R16, RZ, 0xfc, !PT ;  /* 0x000000101b107212 */ /* 0x000fe400078efcff */
[----:B------:R-:W-:Y:S02]  /*546f0*/  LOP3.LUT R27, R23, 0x7ffffff, R24, 0xf8, !PT ;  /* 0x07ffffff171b7812 */ /* 0x000fe400078ef818 */
[----:B------:R-:W-:-:S02]  /*54700*/  LOP3.LUT R26, R26, R20, RZ, 0xfc, !PT ;  /* 0x000000141a1a7212 */ /* 0x000fc400078efcff */
[----:B0-----:R-:W-:Y:S01]  /*54710*/  LOP3.LUT R29, R2, 0x30, RZ, 0xc0, !PT ;  /* 0x00000030021d7812 */ /* 0x001fe200078ec0ff */
[----:B------:R-:W-:Y:S01]  /*54720*/  VIADD R2, R22, 0x426 ;  /* 0x0000042616027836 */ /* 0x000fe20000000000 */
[----:B------:R-:W-:Y:S01]  /*54730*/  IADD3 R25, PT, PT, -R7, 0x40, RZ ;  /* 0x0000004007197810 */ /* 0x000fe20007ffe1ff */
[----:B------:R0:W-:Y:S04]  /*54740*/  STG.E.64 desc[UR4][R4.64+0xe00], R26 ;  /* 0x000e001a04007986 */ /* 0x0001e8000c101b04 */
[----:B------:R1:W-:Y:S01]  /*54750*/  STG.E.64 desc[UR4][R4.64+0xb00], R16 ;  /* 0x000b001004007986 */ /* 0x0003e2000c101b04 */
[----:B0-----:R-:W-:-:S05]  /*54760*/  LEA.HI R27, R2, -R21, RZ, 0x1a ;  /* 0x80000015021b7211 */ /* 0x001fca00078fd0ff */
[----:B------:R-:W-:Y:S01]  /*54770*/  IMAD R27, R27, 0x8, R0 ;  /* 0x000000081b1b7824 */ /* 0x000fe200078e0200 */
[----:B------:R0:W-:Y:S01]  /*54780*/  STG.E.64 desc[UR4][R4.64+0xd00], R18 ;  /* 0x000d001204007986 */ /* 0x0001e2000c101b04 */
[-CC-:B--2---:R-:W-:Y:S02]  /*54790*/  SHF.R.U64 R23, R14, R7.reuse, R15.reuse ;  /* 0x000000070e177219 */ /* 0x184fe4000000120f */
[----:B------:R-:W-:Y:S02]  /*547a0*/  SHF.R.U32.HI R6, RZ, R7, R15 ;  /* 0x00000007ff067219 */ /* 0x000fe4000001160f */
[----:B------:R-:W-:-:S05]  /*547b0*/  LEA.HI R15, R3, -R21, RZ, 0x1a ;  /* 0x80000015030f7211 */ /* 0x000fca00078fd0ff */
[----:B------:R-:W-:Y:S02]  /*547c0*/  IMAD R30, R15, 0x8, R0 ;  /* 0x000000080f1e7824 */ /* 0x000fe400078e0200 */
[----:B------:R-:W-:Y:S01]  /*547d0*/  VIADD R14, R22, 0x49c ;  /* 0x0000049c160e7836 */ /* 0x000fe20000000000 */
[CC--:B---3--:R-:W-:Y:S02]  /*547e0*/  SHF.L.U64.HI R7, R12.reuse, R25.reuse, R13 ;  /* 0x000000190c077219 */ /* 0x0c8fe4000001020d */
[----:B-1----:R-:W2:Y:S01]  /*547f0*/  LDL.64 R16, [R30] ;  /* 0x000000001e107983 */ /* 0x002ea20000100a00 */
[----:B------:R-:W-:Y:S02]  /*54800*/  SHF.L.U32 R12, R12, R25, RZ ;  /* 0x000000190c0c7219 */ /* 0x000fe400000006ff */
[----:B------:R-:W-:-:S04]  /*54810*/  IADD3 R25, PT, PT, -R29, 0x40, RZ ;  /* 0x000000401d197810 */ /* 0x000fc80007ffe1ff */
[----:B----4-:R-:W-:Y:S02]  /*54820*/  SHF.L.U64.HI R20, R8, R25, R9 ;  /* 0x0000001908147219 */ /* 0x010fe40000010209 */
[-CC-:B-----5:R-:W-:Y:S02]  /*54830*/  SHF.R.U64 R24, R10, R29.reuse, R11.reuse ;  /* 0x0000001d0a187219 */ /* 0x1a0fe4000000120b */
[----:B------:R-:W-:Y:S02]  /*54840*/  SHF.R.U32.HI R15, RZ, R29, R11 ;  /* 0x0000001dff0f7219 */ /* 0x000fe4000001160b */
[----:B------:R-:W-:Y:S01]  /*54850*/  LEA.HI R9, R14, -R21, RZ, 0x1a ;  /* 0x800000150e097211 */ /* 0x000fe200078fd0ff */
[----:B------:R-:W3:Y:S04]  /*54860*/  LDL.64 R28, [R30+0x8] ;  /* 0x000008001e1c7983 */ /* 0x000ee80000100a00 */
[----:B------:R-:W4:Y:S01]  /*54870*/  LDL.64 R10, [R27] ;  /* 0x000000001b0a7983 */ /* 0x000f220000100a00 */
[----:B------:R-:W-:Y:S01]  /*54880*/  IMAD R26, R9, 0x8, R0 ;  /* 0x00000008091a7824 */ /* 0x000fe200078e0200 */
[----:B0-----:R-:W-:-:S02]  /*54890*/  LOP3.LUT R18, R12, R23, RZ, 0xfc, !PT ;  /* 0x000000170c127212 */ /* 0x001fc400078efcff */
[----:B------:R-:W-:Y:S01]  /*548a0*/  SHF.L.U32 R25, R8, R25, RZ ;  /* 0x0000001908197219 */ /* 0x000fe200000006ff */
[----:B------:R-:W5:Y:S04]  /*548b0*/  LDL.64 R12, [R27+0x8] ;  /* 0x000008001b0c7983 */ /* 0x000f680000100a00 */
[----:B------:R-:W5:Y:S01]  /*548c0*/  LDL.64 R8, [R26] ;  /* 0x000000001a087983 */ /* 0x000f620000100a00 */
        /* <DEDUP_REMOVED lines=8> */
[-CC-:B--2---:R-:W-:Y:S02]  /*54950*/  SHF.R.U64 R16, R16, R3.reuse, R17.reuse ;  /* 0x0000000310107219 */ /* 0x184fe40000001211 */
[----:B0-----:R-:W-:Y:S02]  /*54960*/  SHF.R.U32.HI R25, RZ, R3, R17 ;  /* 0x00000003ff197219 */ /* 0x001fe40000011611 */
[----:B------:R-:W-:Y:S01]  /*54970*/  LOP3.LUT R3, R2, 0x26, RZ, 0xc0, !PT ;  /* 0x0000002602037812 */ /* 0x000fe200078ec0ff */
[----:B------:R-:W-:-:S03]  /*54980*/  VIADD R2, R22, 0x4d7 ;  /* 0x000004d716027836 */ /* 0x000fc60000000000 */
[----:B------:R-:W-:Y:S02]  /*54990*/  IADD3 R23, PT, PT, -R3, 0x40, RZ ;  /* 0x0000004003177810 */ /* 0x000fe40007ffe1ff */
[----:B---3--:R-:W-:Y:S02]  /*549a0*/  SHF.L.U64.HI R17, R28, R15, R29 ;  /* 0x0000000f1c117219 */ /* 0x008fe4000001021d */
[----:B------:R-:W-:Y:S02]  /*549b0*/  LEA.HI R29, R2, -R21, RZ, 0x1a ;  /* 0x80000015021d7211 */ /* 0x000fe400078fd0ff */
[-CC-:B----4-:R-:W-:Y:S02]  /*549c0*/  SHF.R.U64 R19, R10, R3.reuse, R11.reuse ;  /* 0x000000030a137219 */ /* 0x190fe4000000120b */
[----:B------:R-:W-:Y:S01]  /*549d0*/  SHF.R.U32.HI R10, RZ, R3, R11 ;  /* 0x00000003ff0a7219 */ /* 0x000fe2000001160b */
[----:B------:R-:W-:Y:S01]  /*549e0*/  VIADD R3, R22, 0x512 ;  /* 0x0000051216037836 */ /* 0x000fe20000000000 */
[----:B------:R-:W-:Y:S01]  /*549f0*/  SHF.L.U32 R28, R28, R15, RZ ;  /* 0x0000000f1c1c7219 */ /* 0x000fe200000006ff */
[----:B------:R-:W-:Y:S01]  /*54a00*/  IMAD R29, R29, 0x8, R0 ;  /* 0x000000081d1d7824 */ /* 0x000fe200078e0200 */
[----:B------:R-:W-:-:S02]  /*54a10*/  LOP3.LUT R15, R14, 0x3c, RZ, 0xc0, !PT ;  /* 0x0000003c0e0f7812 */ /* 0x000fc400078ec0ff */
[CC--:B-----5:R-:W-:Y:S02]  /*54a20*/  SHF.L.U64.HI R11, R12.reuse, R23.reuse, R13 ;  /* 0x000000170c0b7219 */ /* 0x0e0fe4000001020d */
[----:B------:R-:W-:Y:S02]  /*54a30*/  SHF.L.U32 R18, R12, R23, RZ ;  /* 0x000000170c127219 */ /* 0x000fe400000006ff */
[----:B------:R-:W-:Y:S01]  /*54a40*/  LEA.HI R27, R3, -R21, RZ, 0x1a ;  /* 0x80000015031b7211 */ /* 0x000fe200078fd0ff */
[----:B------:R-:W2:Y:S01]  /*54a50*/  LDL.64 R12, [R29] ;  /* 0x000000001d0c7983 */ /* 0x000ea20000100a00 */
[-CC-:B------:R-:W-:Y:S02]  /*54a60*/  SHF.R.U64 R20, R8, R15.reuse, R9.reuse ;  /* 0x0000000f08147219 */ /* 0x180fe40000001209 */
[----:B------:R-:W-:Y:S02]  /*54a70*/  SHF.R.U32.HI R23, RZ, R15, R9 ;  /* 0x0000000fff177219 */ /* 0x000fe40000011609 */
[----:B------:R-:W-:Y:S01]  /*54a80*/  IADD3 R15, PT, PT, -R15, 0x40, RZ ;  /* 0x000000400f0f7810 */ /* 0x000fe20007ffe1ff */
[----:B------:R-:W-:-:S03]  /*54a90*/  IMAD R27, R27, 0x8, R0 ;  /* 0x000000081b1b7824 */ /* 0x000fc600078e0200 */
[CC--:B------:R-:W-:Y:S02]  /*54aa0*/  SHF.L.U64.HI R24, R6.reuse, R15.reuse, R7 ;  /* 0x0000000f06187219 */ /* 0x0c0fe40000010207 */
        /* <DEDUP_REMOVED lines=151> */
.L_x_75:
        /* <DEDUP_REMOVED lines=45> */
[C---:B------:R-:W-:Y:S01]  /*556f0*/  LEA.HI R27, R26.reuse, -R25, RZ, 0x1a ;  /* 0x800000191a1b7211 */ /* 0x040fe200078fd0ff */
[----:B------:R-:W-:Y:S01]  /*55700*/  VIADD R28, R26, 0x74 ;  /* 0x000000741a1c7836 */ /* 0x000fe20000000000 */
[----:B----4-:R-:W-:Y:S04]  /*55710*/  STL.128 [R24+0xc0], R12 ;  /* 0x0000c00c18007387 */ /* 0x010fe80000100c00 */
[----:B-----5:R-:W-:Y:S04]  /*55720*/  STL.128 [R24+0xd0], R16 ;  /* 0x0000d01018007387 */ /* 0x020fe80000100c00 */
[----:B--2---:R0:W-:Y:S04]  /*55730*/  STL.128 [R24+0xa0], R4 ;  /* 0x0000a00418007387 */ /* 0x0041e80000100c00 */
[----:B---3--:R1:W-:Y:S01]  /*55740*/  STL.128 [R24+0xb0], R8 ;  /* 0x0000b00818007387 */ /* 0x0083e20000100c00 */
[----:B0-----:R-:W-:-:S04]  /*55750*/  IMAD R4, R27, 0x8, R24 ;  /* 0x000000081b047824 */ /* 0x001fc800078e0218 */
[----:B------:R-:W-:Y:S01]  /*55760*/  IMAD R30, R27, 0x8, R4 ;  /* 0x000000081b1e7824 */ /* 0x000fe200078e0204 */
[----:B------:R0:W-:Y:S01]  /*55770*/  STL.128 [R24+0xe0], R20 ;  /* 0x0000e01418007387 */ /* 0x0001e20000100c00 */
[----:B------:R-:W-:-:S03]  /*55780*/  LEA.HI R5, R28, -R25, RZ, 0x1a ;  /* 0x800000191c057211 */ /* 0x000fc600078fd0ff */
[----:B------:R-:W2:Y:S04]  /*55790*/  LDL R27, [R30+0x4] ;  /* 0x000004001e1b7983 */ /* 0x000ea80000100800 */
[----:B------:R3:W2:Y:S01]  /*557a0*/  LDL.64 R6, [R30+0x8] ;  /* 0x000008001e067983 */ /* 0x0006a20000100a00 */
[----:B-1----:R-:W-:Y:S02]  /*557b0*/  VIADD R8, R26, 0xae ;  /* 0x000000ae1a087836 */ /* 0x002fe40000000000 */
[----:B------:R-:W-:-:S03]  /*557c0*/  IMAD R31, R5, 0x8, R4 ;  /* 0x00000008051f7824 */ /* 0x000fc600078e0204 */
[----:B------:R-:W-:Y:S02]  /*557d0*/  LEA.HI R9, R8, -R25, RZ, 0x1a ;  /* 0x8000001908097211 */ /* 0x000fe400078fd0ff */
[----:B------:R-:W4:Y:S03]  /*557e0*/  LDL.64 R12, [R31+0x8] ;  /* 0x000008001f0c7983 */ /* 0x000f260000100a00 */
[----:B------:R-:W-:Y:S01]  /*557f0*/  IMAD R9, R9, 0x8, R4 ;  /* 0x0000000809097824 */ /* 0x000fe200078e0204 */
[----:B------:R-:W5:Y:S04]  /*55800*/  LDL R5, [R31+0x4] ;  /* 0x000004001f057983 */ /* 0x000f680000100800 */
[----:B------:R-:W5:Y:S04]  /*55810*/  LDL R16, [R9+0x4] ;  /* 0x0000040009107983 */ /* 0x000f680000100800 */
[----:B------:R1:W5:Y:S01]  /*55820*/  LDL.64 R28, [R9+0x8] ;  /* 0x00000800091c7983 */ /* 0x0003620000100a00 */
[----:B------:R-:W-:-:S02]  /*55830*/  VIADD R8, R26, 0xe8 ;  /* 0x000000e81a087836 */ /* 0x000fc40000000000 */
[----:B------:R-:W-:-:S03]  /*55840*/  VIADD R10, R26, 0x122 ;  /* 0x000001221a0a7836 */ /* 0x000fc60000000000 */
[-C--:B------:R-:W-:Y:S02]  /*55850*/  LEA.HI R11, R8, -R25.reuse, RZ, 0x1a ;  /* 0x80000019080b7211 */ /* 0x080fe400078fd0ff */
[----:B------:R-:W-:-:S03]  /*55860*/  LEA.HI R15, R10, -R25, RZ, 0x1a ;  /* 0x800000190a0f7211 */ /* 0x000fc600078fd0ff */
[--C-:B------:R-:W-:Y:S02]  /*55870*/  IMAD R14, R11, 0x8, R4.reuse ;  /* 0x000000080b0e7824 */ /* 0x100fe400078e0204 */
[----:B------:R-:W-:-:S03]  /*55880*/  IMAD R15, R15, 0x8, R4 ;  /* 0x000000080f0f7824 */ /* 0x000fc600078e0204 */
[----:B0-----:R-:W5:Y:S01]  /*55890*/  LDL R23, [R14+0x4] ;  /* 0x000004000e177983 */ /* 0x001f620000100800 */
[----:B------:R-:W-:-:S03]  /*558a0*/  VIADD R8, R26, 0x15c ;  /* 0x0000015c1a087836 */ /* 0x000fc60000000000 */
[----:B------:R-:W5:Y:S04]  /*558b0*/  LDL.64 R20, [R14+0x8] ;  /* 0x000008000e147983 */ /* 0x000f680000100a00 */
[----:B------:R-:W5:Y:S04]  /*558c0*/  LDL R24, [R15+0x4] ;  /* 0x000004000f187983 */ /* 0x000f680000100800 */
[----:B------:R-:W5:Y:S01]  /*558d0*/  LDL.64 R18, [R15+0x8] ;  /* 0x000008000f127983 */ /* 0x000f620000100a00 */
[----:B---3--:R-:W-:Y:S01]  /*558e0*/  VIADD R30, R26, 0x196 ;  /* 0x000001961a1e7836 */ /* 0x008fe20000000000 */
[----:B-1----:R-:W-:-:S05]  /*558f0*/  LEA.HI R9, R8, -R25, RZ, 0x1a ;  /* 0x8000001908097211 */ /* 0x002fca00078fd0ff */
[----:B------:R-:W-:-:S05]  /*55900*/  IMAD R17, R9, 0x8, R4 ;  /* 0x0000000809117824 */ /* 0x000fca00078e0204 */
[----:B------:R-:W3:Y:S04]  /*55910*/  LDL R22, [R17+0x8] ;  /* 0x0000080011167983 */ /* 0x000ee80000100800 */
[----:B------:R-:W3:Y:S01]  /*55920*/  LDL.64 R8, [R17] ;  /* 0x0000000011087983 */ /* 0x000ee20000100a00 */
[----:B--2---:R-:W-:Y:S02]  /*55930*/  SHF.L.W.U32.HI R10, R27, 0x6, R6 ;  /* 0x000000061b0a7819 */ /* 0x004fe40000010e06 */
[----:B------:R-:W-:Y:S02]  /*55940*/  SHF.L.W.U32.HI R6, R6, 0x6, R7 ;  /* 0x0000000606067819 */ /* 0x000fe40000010e07 */
[----:B------:R-:W-:Y:S02]  /*55950*/  LEA.HI R27, R30, -R25, RZ, 0x1a ;  /* 0x800000191e1b7211 */ /* 0x000fe400078fd0ff */
[----:B------:R-:W-:Y:S01]  /*55960*/  LOP3.LUT R11, R6, 0x3ffffff, RZ, 0xc0, !PT ;  /* 0x03ffffff060b7812 */ /* 0x000fe200078ec0ff */
[----:B------:R-:W-:-:S04]  /*55970*/  IMAD.WIDE.U32 R6, R0, 0x8, R2 ;  /* 0x0000000800067825 */ /* 0x000fc800078e0002 */
[----:B------:R-:W-:Y:S02]  /*55980*/  VIADD R2, R26, 0x1d0 ;  /* 0x000001d01a027836 */ /* 0x000fe40000000000 */
[--C-:B------:R-:W-:Y:S01]  /*55990*/  IMAD R27, R27, 0x8, R4.reuse ;  /* 0x000000081b1b7824 */ /* 0x100fe200078e0204 */
[----:B----4-:R-:W-:Y:S01]  /*559a0*/  SHF.L.W.U32.HI R0, R12, 0xc, R13 ;  /* 0x0000000c0c007819 */ /* 0x010fe20000010e0d */
[----:B------:R0:W-:Y:S01]  /*559b0*/  STG.E.64 desc[UR4][R6.64+0x100], R10 ;  /* 0x0001000a06007986 */ /* 0x0001e2000c101b04 */
[-C--:B------:R-:W-:Y:S01]  /*559c0*/  LEA.HI R3, R2, -R25.reuse, RZ, 0x1a ;  /* 0x8000001902037211 */ /* 0x080fe200078fd0ff */
[----:B------:R-:W-:Y:S02]  /*559d0*/  VIADD R2, R26, 0x20a ;  /* 0x0000020a1a027836 */ /* 0x000fe40000000000 */
[----:B------:R-:W2:Y:S01]  /*559e0*/  LDL R14, [R27+0x8] ;  /* 0x000008001b0e7983 */ /* 0x000ea20000100800 */
[----:B------:R-:W-:Y:S01]  /*559f0*/  LOP3.LUT R13, R0, 0x3ffffff, RZ, 0xc0, !PT ;  /* 0x03ffffff000d7812 */ /* 0x000fe200078ec0ff */
[----:B------:R-:W-:Y:S01]  /*55a00*/  IMAD R0, R3, 0x8, R4 ;  /* 0x0000000803007824 */ /* 0x000fe200078e0204 */
[----:B------:R-:W-:Y:S01]  /*55a10*/  LEA.HI R3, R2, -R25, RZ, 0x1a ;  /* 0x8000001902037211 */ /* 0x000fe200078fd0ff */
[----:B------:R-:W-:Y:S01]  /*55a20*/  VIADD R30, R26, 0x244 ;  /* 0x000002441a1e7836 */ /* 0x000fe20000000000 */
[----:B-----5:R-:W-:Y:S01]  /*55a30*/  SHF.L.W.U32.HI R16, R16, 0x12, R28 ;  /* 0x0000001210107819 */ /* 0x020fe20000010e1c */
[----:B0-----:R0:W2:Y:S01]  /*55a40*/  LDL.64 R10, [R27] ;  /* 0x000000001b0a7983 */ /* 0x0010a20000100a00 */
[----:B------:R-:W-:-:S02]  /*55a50*/  SHF.L.W.U32.HI R12, R5, 0xc, R12 ;  /* 0x0000000c050c7819 */ /* 0x000fc40000010e0c */
[----:B------:R-:W-:Y:S01]  /*55a60*/  SHF.L.W.U32.HI R28, R28, 0x12, R29 ;  /* 0x000000121c1c7819 */ /* 0x000fe20000010e1d */
[----:B------:R-:W4:Y:S01]  /*55a70*/  LDL R15, [R0+0x8] ;  /* 0x00000800000f7983 */ /* 0x000f220000100800 */
[----:B------:R-:W-:Y:S01]  /*55a80*/  LEA.HI R29, R30, -R25, RZ, 0x1a ;  /* 0x800000191e1d7211 */ /* 0x000fe200078fd0ff */
[--C-:B0-----:R-:W-:Y:S02]  /*55a90*/  IMAD R27, R3, 0x8, R4.reuse ;  /* 0x00000008031b7824 */ /* 0x101fe400078e0204 */
[----:B------:R0:W-:Y:S01]  /*55aa0*/  STG.E.64 desc[UR4][R6.64+0x200], R12 ;  /* 0x0002000c06007986 */ /* 0x0001e2000c101b04 */
[----:B------:R-:W-:Y:S01]  /*55ab0*/  LOP3.LUT R17, R28, 0x3ffffff, RZ, 0xc0, !PT ;  /* 0x03ffffff1c117812 */ /* 0x000fe200078ec0ff */
[----:B------:R-:W-:Y:S02]  /*55ac0*/  IMAD R30, R29, 0x8, R4 ;  /* 0x000000081d1e7824 */ /* 0x000fe400078e0204 */
[----:B------:R-:W5:Y:S04]  /*55ad0*/  LDL R5, [R27+0x8] ;  /* 0x000008001b057983 */ /* 0x000f680000100800 */
[----:B------:R-:W5:Y:S04]  /*55ae0*/  LDL.64 R2, [R27] ;  /* 0x000000001b027983 */ /* 0x000f680000100a00 */
[----:B0-----:R0:W4:Y:S04]  /*55af0*/  LDL.64 R12, [R0] ;  /* 0x00000000000c7983 */ /* 0x0011280000100a00 */
[----:B------:R1:W-:Y:S04]  /*55b00*/  STG.E.64 desc[UR4][R6.64+0x300], R16 ;  /* 0x0003001006007986 */ /* 0x0003e8000c101b04 */
[----:B-1----:R1:W4:Y:S01]  /*55b10*/  LDL.64 R16, [R30] ;  /* 0x000000001e107983 */ /* 0x0023220000100a00 */
[----:B0-----:R-:W-:Y:S01]  /*55b20*/  VIADD R0, R26, 0x27e ;  /* 0x0000027e1a007836 */ /* 0x001fe20000000000 */
[----:B------:R-:W-:-:S02]  /*55b30*/  SHF.L.W.U32.HI R28, R23, 0x18, R20 ;  /* 0x00000018171c7819 */ /* 0x000fc40000010e14 */
[----:B------:R-:W-:Y:S02]  /*55b40*/  SHF.L.W.U32.HI R21, R20, 0x18, R21 ;  /* 0x0000001814157819 */ /* 0x000fe40000010e15 */
[----:B------:R-:W-:Y:S02]  /*55b50*/  SHF.L.W.U32.HI R20, R24, 0x1e, R18 ;  /* 0x0000001e18147819 */ /* 0x000fe40000010e12 */
[----:B------:R-:W-:Y:S02]  /*55b60*/  SHF.L.W.U32.HI R18, R18, 0x1e, R19 ;  /* 0x0000001e12127819 */ /* 0x000fe40000010e13 */
[----:B------:R-:W-:Y:S01]  /*55b70*/  LEA.HI R19, R0, -R25, RZ, 0x1a ;  /* 0x8000001900137211 */ /* 0x000fe200078fd0ff */
[----:B------:R-:W-:Y:S01]  /*55b80*/  VIADD R0, R26, 0x2b8 ;  /* 0x000002b81a007836 */ /* 0x000fe20000000000 */
[----:B------:R-:W-:-:S04]  /*55b90*/  LOP3.LUT R29, R21, 0x3ffffff, RZ, 0xc0, !PT ;  /* 0x03ffffff151d7812 */ /* 0x000fc800078ec0ff */
[-C--:B------:R-:W-:Y:S01]  /*55ba0*/  LEA.HI R23, R0, -R25.reuse, RZ, 0x1a ;  /* 0x8000001900177211 */ /* 0x080fe200078fd0ff */
[--C-:B------:R-:W-:Y:S01]  /*55bb0*/  IMAD R19, R19, 0x8, R4.reuse ;  /* 0x0000000813137824 */ /* 0x100fe200078e0204 */
[----:B------:R-:W-:Y:S01]  /*55bc0*/  LOP3.LUT R21, R18, 0x3ffffff, RZ, 0xc0, !PT ;  /* 0x03ffffff12157812 */ /* 0x000fe200078ec0ff */
[----:B-1----:R-:W-:Y:S02]  /*55bd0*/  VIADD R30, R26, 0x2f2 ;  /* 0x000002f21a1e7836 */ /* 0x002fe40000000000 */
[----:B------:R-:W-:Y:S01]  /*55be0*/  IMAD R27, R23, 0x8, R4 ;  /* 0x00000008171b7824 */ /* 0x000fe200078e0204 */
[----:B------:R0:W-:Y:S01]  /*55bf0*/  STG.E.64 desc[UR4][R6.64+0x400], R28 ;  /* 0x0004001c06007986 */ /* 0x0001e2000c101b04 */
[----:B---3--:R-:W-:Y:S02]  /*55c00*/  SHF.L.W.U32.HI R18, R9, 0x4, R22 ;  /* 0x0000000409127819 */ /* 0x008fe40000010e16 */
[----:B------:R-:W-:Y:S01]  /*55c10*/  LEA.HI R31, R30, -R25, RZ, 0x1a ;  /* 0x800000191e1f7211 */ /* 0x000fe200078fd0ff */
[----:B------:R1:W-:Y:S04]  /*55c20*/  STG.E.64 desc[UR4][R6.64+0x500], R20 ;  /* 0x0005001406007986 */ /* 0x0003e8000c101b04 */
[----:B------:R-:W3:Y:S01]  /*55c30*/  LDL R24, [R19+0x4] ;  /* 0x0000040013187983 */ /* 0x000ee20000100800 */
[----:B------:R-:W-:-:S03]  /*55c40*/  SHF.L.W.U32.HI R8, R8, 0x4, R9 ;  /* 0x0000000408087819 */ /* 0x000fc60000010e09 */
[----:B------:R-:W3:Y:S04]  /*55c50*/  LDL R0, [R27+0x4] ;  /* 0x000004001b007983 */ /* 0x000ee80000100800 */
[----:B0-----:R-:W3:Y:S01]  /*55c60*/  LDL.64 R28, [R19+0x8] ;  /* 0x00000800131c7983 */ /* 0x001ee20000100a00 */
[----:B-1----:R-:W-:-:S03]  /*55c70*/  VIADD R20, R26, 0x32c ;  /* 0x0000032c1a147836 */ /* 0x002fc60000000000 */
[----:B------:R0:W3:Y:S01]  /*55c80*/  LDL.64 R22, [R27+0x8] ;  /* 0x000008001b167983 */ /* 0x0000e20000100a00 */
[----:B------:R-:W-:Y:S01]  /*55c90*/  LOP3.LUT R9, R18, 0x3ffffff, RZ, 0xc0, !PT ;  /* 0x03ffffff12097812 */ /* 0x000fe200078ec0ff */
[----:B------:R-:W-:Y:S01]  /*55ca0*/  IMAD R31, R31, 0x8, R4 ;  /* 0x000000081f1f7824 */ /* 0x000fe200078e0204 */
[----:B0-----:R-:W-:-:S03]  /*55cb0*/  LEA.HI R27, R20, -R25, RZ, 0x1a ;  /* 0x80000019141b7211 */ /* 0x001fc600078fd0ff */
[----:B------:R0:W-:Y:S04]  /*55cc0*/  STG.E.64 desc[UR4][R6.64+0x600], R8 ;  /* 0x0006000806007986 */ /* 0x0001e8000c101b04 */
[----:B------:R-:W3:Y:S01]  /*55cd0*/  LDL R18, [R31+0x4] ;  /* 0x000004001f127983 */ /* 0x000ee20000100800 */
[----:B------:R-:W-:Y:S02]  /*55ce0*/  IMAD R27, R27, 0x8, R4 ;  /* 0x000000081b1b7824 */ /* 0x000fe400078e0204 */
[C---:B------:R-:W-:Y:S01]  /*55cf0*/  VIADD R30, R26.reuse, 0x3da ;  /* 0x000003da1a1e7836 */ /* 0x040fe20000000000 */
[----:B0-----:R0:W3:Y:S01]  /*55d00*/  LDL.64 R8, [R31+0x8] ;  /* 0x000008001f087983 */ /* 0x0010e20000100a00 */
[----:B------:R-:W-:-:S05]  /*55d10*/  VIADD R32, R26, 0x414 ;  /* 0x000004141a207836 */ /* 0x000fca0000000000 */
[----:B0-----:R-:W-:-:S05]  /*55d20*/  LEA.HI R31, R32, -R25, RZ, 0x1a ;  /* 0x80000019201f7211 */ /* 0x001fca00078fd0ff */
[----:B------:R-:W-:Y:S01]  /*55d30*/  IMAD R31, R31, 0x8, R4 ;  /* 0x000000081f1f7824 */ /* 0x000fe200078e0204 */
[----:B--2---:R-:W-:Y:S02]  /*55d40*/  SHF.L.W.U32.HI R14, R11, 0xa, R14 ;  /* 0x0000000a0b0e7819 */ /* 0x004fe40000010e0e */
[----:B------:R-:W-:Y:S02]  /*55d50*/  SHF.L.W.U32.HI R10, R10, 0xa, R11 ;  /* 0x0000000a0a0a7819 */ /* 0x000fe40000010e0b */
[----:B------:R-:W-:Y:S01]  /*55d60*/  LOP3.LUT R11, R14, 0x3ffffff, RZ, 0xc0, !PT ;  /* 0x03ffffff0e0b7812 */ /* 0x000fe200078ec0ff */
[----:B------:R-:W-:-:S04]  /*55d70*/  VIADD R14, R26, 0x366 ;  /* 0x000003661a0e7836 */ /* 0x000fc80000000000 */
[----:B------:R0:W-:Y:S01]  /*55d80*/  STG.E.64 desc[UR4][R6.64+0x700], R10 ;  /* 0x0007000a06007986 */ /* 0x0001e2000c101b04 */
[----:B------:R-:W-:-:S03]  /*55d90*/  LEA.HI R19, R14, -R25, RZ, 0x1a ;  /* 0x800000190e137211 */ /* 0x000fc600078fd0ff */
[----:B------:R-:W2:Y:S02]  /*55da0*/  LDL R14, [R27+0x4] ;  /* 0x000004001b0e7983 */ /* 0x000ea40000100800 */
[----:B------:R-:W-:Y:S01]  /*55db0*/  IMAD R19, R19, 0x8, R4 ;  /* 0x0000000813137824 */ /* 0x000fe200078e0204 */
[----:B-----5:R-:W-:Y:S01]  /*55dc0*/  SHF.L.W.U32.HI R5, R3, 0x16, R5 ;  /* 0x0000001603057819 */ /* 0x020fe20000010e05 */
[----:B0-----:R0:W5:Y:S01]  /*55dd0*/  LDL.64 R10, [R27+0x8] ;  /* 0x000008001b0a7983 */ /* 0x0011620000100a00 */
[----:B----4-:R-:W-:Y:S02]  /*55de0*/  SHF.L.W.U32.HI R15, R13, 0x10, R15 ;  /* 0x000000100d0f7819 */ /* 0x010fe40000010e0f */
[----:B------:R-:W-:Y:S02]  /*55df0*/  SHF.L.W.U32.HI R12, R12, 0x10, R13 ;  /* 0x000000100c0c7819 */ /* 0x000fe40000010e0d */
[----:B------:R-:W-:Y:S02]  /*55e00*/  LOP3.LUT R21, R5, 0x3ffffff, RZ, 0xc0, !PT ;  /* 0x03ffffff05157812 */ /* 0x000fe400078ec0ff */
[----:B------:R-:W-:-:S02]  /*55e10*/  SHF.L.W.U32.HI R20, R2, 0x16, R3 ;  /* 0x0000001602147819 */ /* 0x000fc40000010e03 */
[----:B------:R-:W-:Y:S01]  /*55e20*/  LOP3.LUT R13, R15, 0x3ffffff, RZ, 0xc0, !PT ;  /* 0x03ffffff0f0d7812 */ /* 0x000fe200078ec0ff */
[----:B------:R-:W4:Y:S01]  /*55e30*/  LDL.64 R2, [R19+0x8] ;  /* 0x0000080013027983 */ /* 0x000f220000100a00 */
[----:B------:R-:W-:-:S03]  /*55e40*/  LEA.HI R5, R30, -R25, RZ, 0x1a ;  /* 0x800000191e057211 */ /* 0x000fc600078fd0ff */
[----:B------:R-:W4:Y:S01]  /*55e50*/  LDL R15, [R19+0x4] ;  /* 0x00000400130f7983 */ /* 0x000f220000100800 */
[--C-:B0-----:R-:W-:Y:S02]  /*55e60*/  SHF.R.U32.HI R27, RZ, 0x4, R17.reuse ;  /* 0x00000004ff1b7819 */ /* 0x101fe40000011611 */
[----:B------:R-:W-:Y:S02]  /*55e70*/  SHF.R.U64 R16, R16, 0x4, R17 ;  /* 0x0000000410107819 */ /* 0x000fe40000001211 */
[----:B------:R-:W-:Y:S01]  /*55e80*/  LOP3.LUT R17, R27, 0x3ffffff, RZ, 0xc0, !PT ;  /* 0x03ffffff1b117812 */ /* 0x000fe200078ec0ff */
[----:B------:R-:W-:Y:S01]  /*55e90*/  IMAD R27, R5, 0x8, R4 ;  /* 0x00000008051b7824 */ /* 0x000fe200078e0204 */
[----:B------:R0:W-:Y:S04]  /*55ea0*/  STG.E.64 desc[UR4][R6.64+0x900], R20 ;  /* 0x0009001406007986 */ /* 0x0001e8000c101b04 */
[----:B------:R1:W-:Y:S04]  /*55eb0*/  STG.E.64 desc[UR4][R6.64+0xa00], R16 ;  /* 0x000a001006007986 */ /* 0x0003e8000c101b04 */
[----:B------:R-:W4:Y:S04]  /*55ec0*/  LDL R5, [R27+0x8] ;  /* 0x000008001b057983 */ /* 0x000f280000100800 */
[----:B------:R-:W4:Y:S04]  /*55ed0*/  LDL R19, [R31+0x8] ;  /* 0x000008001f137983 */ /* 0x000f280000100800 */
[----:B0-----:R-:W4:Y:S04]  /*55ee0*/  LDL.64 R20, [R31] ;  /* 0x000000001f147983 */ /* 0x001f280000100a00 */
[----:B-1----:R0:W4:Y:S04]  /*55ef0*/  LDL.64 R16, [R27] ;  /* 0x000000001b107983 */ /* 0x0021280000100a00 */
[----:B------:R1:W-:Y:S01]  /*55f00*/  STG.E.64 desc[UR4][R6.64+0x800], R12 ;  /* 0x0008000c06007986 */ /* 0x0003e2000c101b04 */
[----:B---3--:R-:W-:-:S02]  /*55f10*/  SHF.L.W.U32.HI R29, R28, 0x2, R29 ;  /* 0x000000021c1d7819 */ /* 0x008fc40000010e1d */
[----:B-1----:R-:W-:Y:S02]  /*55f20*/  SHF.L.W.U32.HI R12, R24, 0x2, R28 ;  /* 0x00000002180c7819 */ /* 0x002fe40000010e1c */
[----:B------:R-:W-:Y:S01]  /*55f30*/  SHF.L.W.U32.HI R28, R0, 0x8, R22 ;  /* 0x00000008001c7819 */ /* 0x000fe20000010e16 */
[----:B------:R-:W-:Y:S01]  /*55f40*/  VIADD R0, R26, 0x44e ;  /* 0x0000044e1a007836 */ /* 0x000fe20000000000 */
[----:B------:R-:W-:Y:S02]  /*55f50*/  LOP3.LUT R13, R29, 0x3ffffff, RZ, 0xc0, !PT ;  /* 0x03ffffff1d0d7812 */ /* 0x000fe400078ec0ff */
[----:B------:R-:W-:Y:S02]  /*55f60*/  SHF.L.W.U32.HI R22, R22, 0x8, R23 ;  /* 0x0000000816167819 */ /* 0x000fe40000010e17 */
[----:B------:R-:W-:Y:S01]  /*55f70*/  LEA.HI R23, R0, -R25, RZ, 0x1a ;  /* 0x8000001900177211 */ /* 0x000fe200078fd0ff */
[----:B------:R-:W-:Y:S01]  /*55f80*/  VIADD R0, R26, 0x488 ;  /* 0x000004881a007836 */ /* 0x000fe20000000000 */
[----:B------:R1:W-:Y:S01]  /*55f90*/  STG.E.64 desc[UR4][R6.64+0xb00], R12 ;  /* 0x000b000c06007986 */ /* 0x0003e2000c101b04 */
[----:B------:R-:W-:-:S02]  /*55fa0*/  LOP3.LUT R29, R22, 0x3ffffff, RZ, 0xc0, !PT ;  /* 0x03ffffff161d7812 */ /* 0x000fc400078ec0ff */
[----:B------:R-:W-:-:S03]  /*55fb0*/  IMAD R22, R23, 0x8, R4 ;  /* 0x0000000817167824 */ /* 0x000fc600078e0204 */
[----:B------:R3:W-:Y:S04]  /*55fc0*/  STG.E.64 desc[UR4][R6.64+0xc00], R28 ;  /* 0x000c001c06007986 */ /* 0x0007e8000c101b04 */
[----:B------:R-:W4:Y:S01]  /*55fd0*/  LDL R23, [R22+0x8] ;  /* 0x0000080016177983 */ /* 0x000f220000100800 */
[----:B-1----:R-:W-:Y:S01]  /*55fe0*/  SHF.L.W.U32.HI R12, R18, 0xe, R8 ;  /* 0x0000000e120c7819 */ /* 0x002fe20000010e08 */
[----:B------:R-:W-:Y:S01]  /*55ff0*/  VIADD R18, R26, 0x4c2 ;  /* 0x000004c21a127836 */ /* 0x000fe20000000000 */
[----:B------:R-:W-:Y:S02]  /*56000*/  SHF.L.W.U32.HI R8, R8, 0xe, R9 ;  /* 0x0000000e08087819 */ /* 0x000fe40000010e09 */
[-C--:B------:R-:W-:Y:S02]  /*56010*/  LEA.HI R9, R0, -R25.reuse, RZ, 0x1a ;  /* 0x8000001900097211 */ /* 0x080fe400078fd0ff */
[----:B0-----:R-:W-:Y:S01]  /*56020*/  LEA.HI R27, R18, -R25, RZ, 0x1a ;  /* 0x80000019121b7211 */ /* 0x001fe200078fd0ff */
[----:B---3--:R0:W3:Y:S01]  /*56030*/  LDL.64 R28, [R22] ;  /* 0x00000000161c7983 */ /* 0x0080e20000100a00 */
[----:B------:R-:W-:Y:S01]  /*56040*/  LOP3.LUT R13, R8, 0x3ffffff, RZ, 0xc0, !PT ;  /* 0x03ffffff080d7812 */ /* 0x000fe200078ec0ff */
[----:B------:R-:W-:-:S02]  /*56050*/  IMAD R18, R9, 0x8, R4 ;  /* 0x0000000809127824 */ /* 0x000fc400078e0204 */
[----:B------:R-:W-:Y:S02]  /*56060*/  IMAD R8, R27, 0x8, R4 ;  /* 0x000000081b087824 */ /* 0x000fe400078e0204 */
[----:B------:R1:W-:Y:S01]  /*56070*/  STG.E.64 desc[UR4][R6.64+0xd00], R12 ;  /* 0x000d000c06007986 */ /* 0x0003e2000c101b04 */
[----:B0-----:R-:W-:-:S03]  /*56080*/  VIADD R22, R26, 0x536 ;  /* 0x000005361a167836 */ /* 0x001fc60000000000 */
[----:B------:R-:W3:Y:S04]  /*56090*/  LDL R0, [R18+0x8] ;  /* 0x0000080012007983 */ /* 0x000ee80000100800 */
[----:B------:R-:W3:Y:S04]  /*560a0*/  LDL.64 R8, [R8] ;  /* 0x0000000008087983 */ /* 0x000ee80000100a00 */
[----:B-1----:R0:W3:Y:S02]  /*560b0*/  LDL.64 R12, [R18] ;  /* 0x00000000120c7983 */ /* 0x0020e40000100a00 */
[----:B0-----:R-:W-:-:S05]  /*560c0*/  VIADD R18, R26, 0x570 ;  /* 0x000005701a127836 */ /* 0x001fca0000000000 */
[----:B------:R-:W-:Y:S02]  /*560d0*/  LEA.HI R31, R18, -R25, RZ, 0x1a ;  /* 0x80000019121f7211 */ /* 0x000fe400078fd0ff */
[----:B-----5:R-:W-:Y:S02]  /*560e0*/  SHF.L.W.U32.HI R11, R10, 0x14, R11 ;  /* 0x000000140a0b7819 */ /* 0x020fe40000010e0b */
[----:B--2---:R-:W-:Y:S01]  /*560f0*/  SHF.L.W.U32.HI R10, R14, 0x14, R10 ;  /* 0x000000140e0a7819 */ /* 0x004fe20000010e0a */
[----:B------:R-:W-:Y:S01]  /*56100*/  VIADD R14, R26, 0x4fc ;  /* 0x000004fc1a0e7836 */ /* 0x000fe20000000000 */
[----:B------:R-:W-:-:S04]  /*56110*/  LOP3.LUT R11, R11, 0x3ffffff, RZ, 0xc0, !PT ;  /* 0x03ffffff0b0b7812 */ /* 0x000fc800078ec0ff */
[-C--:B------:R-:W-:Y:S02]  /*56120*/  LEA.HI R27, R14, -R25.reuse, RZ, 0x1a ;  /* 0x800000190e1b7211 */ /* 0x080fe400078fd0ff */
[----:B----4-:R-:W-:Y:S02]  /*56130*/  SHF.L.W.U32.HI R14, R15, 0x1a, R2 ;  /* 0x0000001a0f0e7819 */ /* 0x010fe40000010e02 */
[----:B------:R-:W-:Y:S02]  /*56140*/  SHF.L.W.U32.HI R2, R2, 0x1a, R3 ;  /* 0x0000001a02027819 */ /* 0x000fe40000010e03 */
[----:B------:R-:W-:Y:S01]  /*56150*/  LEA.HI R3, R22, -R25, RZ, 0x1a ;  /* 0x8000001916037211 */ /* 0x000fe200078fd0ff */
[--C-:B------:R-:W-:Y:S01]  /*56160*/  IMAD R27, R27, 0x8, R4.reuse ;  /* 0x000000081b1b7824 */ /* 0x100fe200078e0204 */
[----:B------:R-:W-:Y:S01]  /*56170*/  LOP3.LUT R15, R2, 0x3ffffff, RZ, 0xc0, !PT ;  /* 0x03ffffff020f7812 */ /* 0x000fe200078ec0ff */
[----:B------:R0:W-:Y:S02]  /*56180*/  STG.E.64 desc[UR4][R6.64+0xe00], R10 ;  /* 0x000e000a06007986 */ /* 0x0001e4000c101b04 */
[----:B------:R-:W-:-:S02]  /*56190*/  IMAD R22, R3, 0x8, R4 ;  /* 0x0000000803167824 */ /* 0x000fc400078e0204 */
[----:B------:R-:W2:Y:S04]  /*561a0*/  LDL R2, [R27+0x4] ;  /* 0x000004001b027983 */ /* 0x000ea80000100800 */
[----:B------:R1:W-:Y:S04]  /*561b0*/  STG.E.64 desc[UR4][R6.64+0xf00], R14 ;  /* 0x000f000e06007986 */ /* 0x0003e8000c101b04 */
[----:B------:R-:W4:Y:S04]  /*561c0*/  LDL R3, [R22+0x4] ;  /* 0x0000040016037983 */ /* 0x000f280000100800 */
[----:B0-----:R-:W5:Y:S01]  /*561d0*/  LDL.64 R10, [R27+0x8] ;  /* 0x000008001b0a7983 */ /* 0x001f620000100a00 */
[----:B------:R-:W-:-:S03]  /*561e0*/  SHF.L.W.U32.HI R5, R17, 0x6, R5 ;  /* 0x0000000611057819 */ /* 0x000fc60000010e05 */
[----:B-1----:R-:W4:Y:S01]  /*561f0*/  LDL.64 R14, [R22+0x8] ;  /* 0x00000800160e7983 */ /* 0x002f220000100a00 */
[----:B------:R-:W-:Y:S01]  /*56200*/  SHF.L.W.U32.HI R16, R16, 0x6, R17 ;  /* 0x0000000610107819 */ /* 0x000fe20000010e11 */
[----:B------:R-:W-:Y:S01]  /*56210*/  IMAD R17, R31, 0x8, R4 ;  /* 0x000000081f117824 */ /* 0x000fe200078e0204 */
[----:B------:R-:W-:Y:S02]  /*56220*/  SHF.L.W.U32.HI R19, R21, 0xc, R19 ;  /* 0x0000000c15137819 */ /* 0x000fe40000010e13 */
[----:B------:R-:W-:Y:S02]  /*56230*/  SHF.L.W.U32.HI R18, R20, 0xc, R21 ;  /* 0x0000000c14127819 */ /* 0x000fe40000010e15 */
[----:B------:R-:W4:Y:S04]  /*56240*/  LDL.64 R20, [R17+0x8] ;  /* 0x0000080011147983 */ /* 0x000f280000100a00 */
[----:B------:R0:W4:Y:S01]  /*56250*/  LDL R24, [R17+0x4] ;  /* 0x0000040011187983 */ /* 0x0001220000100800 */
[----:B------:R-:W-:Y:S01]  /*56260*/  LOP3.LUT R19, R19, 0x3ffffff, RZ, 0xc0, !PT ;  /* 0x03ffffff13137812 */ /* 0x000fe200078ec0ff */
[----:B------:R-:W-:Y:S01]  /*56270*/  VIADD R34, R26, 0x5aa ;  /* 0x000005aa1a227836 */ /* 0x000fe20000000000 */
[----:B0-----:R-:W-:-:S03]  /*56280*/  LOP3.LUT R17, R5, 0x3ffffff, RZ, 0xc0, !PT ;  /* 0x03ffffff05117812 */ /* 0x001fc600078ec0ff */
[----:B------:R0:W-:Y:S01]  /*56290*/  STG.E.64 desc[UR4][R6.64+0x1200], R18 ;  /* 0x0012001206007986 */ /* 0x0001e2000c101b04 */
[----:B------:R-:W-:-:S03]  /*562a0*/  VIADD R36, R26, 0x5e4 ;  /* 0x000005e41a247836 */ /* 0x000fc60000000000 */
[----:B------:R1:W-:Y:S01]  /*562b0*/  STG.E.64 desc[UR4][R6.64+0x1100], R16 ;  /* 0x0011001006007986 */ /* 0x0003e2000c101b04 */
[C---:B------:R-:W-:Y:S02]  /*562c0*/  VIADD R32, R26.reuse, 0x61e ;  /* 0x0000061e1a207836 */ /* 0x040fe40000000000 */
[----:B------:R-:W-:Y:S01]  /*562d0*/  VIADD R30, R26, 0x658 ;  /* 0x000006581a1e7836 */ /* 0x000fe20000000000 */
[-C--:B------:R-:W-:Y:S01]  /*562e0*/  LEA.HI R27, R36, -R25.reuse, RZ, 0x1a ;  /* 0x80000019241b7211 */ /* 0x080fe200078fd0ff */
[----:B0-----:R-:W-:Y:S01]  /*562f0*/  VIADD R18, R26, 0x3a0 ;  /* 0x000003a01a127836 */ /* 0x001fe20000000000 */
[----:B------:R-:W-:Y:S02]  /*56300*/  LEA.HI R19, R32, -R25, RZ, 0x1a ;  /* 0x8000001920137211 */ /* 0x000fe400078fd0ff */
[----:B---3--:R-:W-:Y:S02]  /*56310*/  SHF.L.W.U32.HI R23, R29, 0x12, R23 ;  /* 0x000000121d177819 */ /* 0x008fe40000010e17 */
[----:B------:R-:W-:-:S02]  /*56320*/  SHF.L.W.U32.HI R22, R28, 0x12, R29 ;  /* 0x000000121c167819 */ /* 0x000fc40000010e1d */
[----:B------:R-:W-:Y:S01]  /*56330*/  LOP3.LUT R23, R23, 0x3ffffff, RZ, 0xc0, !PT ;  /* 0x03ffffff17177812 */ /* 0x000fe200078ec0ff */
[----:B------:R-:W-:-:S04]  /*56340*/  VIADD R28, R26, 0x6cc ;  /* 0x000006cc1a1c7836 */ /* 0x000fc80000000000 */
[----:B------:R0:W-:Y:S01]  /*56350*/  STG.E.64 desc[UR4][R6.64+0x1300], R22 ;  /* 0x0013001606007986 */ /* 0x0001e2000c101b04 */
[--C-:B-1----:R-:W-:Y:S01]  /*56360*/  SHF.R.U64 R16, R8, 0x2, R9.reuse ;  /* 0x0000000208107819 */ /* 0x102fe20000001209 */
[C---:B------:R-:W-:Y:S01]  /*56370*/  VIADD R8, R26.reuse, 0x692 ;  /* 0x000006921a087836 */ /* 0x040fe20000000000 */
[----:B------:R-:W-:Y:S01]  /*56380*/  SHF.R.U32.HI R5, RZ, 0x2, R9 ;  /* 0x00000002ff057819 */ /* 0x000fe20000011609 */
[----:B------:R-:W-:Y:S01]  /*56390*/  VIADD R26, R26, 0x706 ;  /* 0x000007061a1a7836 */ /* 0x000fe20000000000 */
[----:B------:R-:W-:Y:S02]  /*563a0*/  SHF.L.W.U32.HI R0, R13, 0x18, R0 ;  /* 0x000000180d007819 */ /* 0x000fe40000010e00 */
[----:B------:R-:W-:Y:S02]  /*563b0*/  SHF.L.W.U32.HI R12, R12, 0x18, R13 ;  /* 0x000000180c0c7819 */ /* 0x000fe40000010e0d */
[----:B0-----:R-:W-:Y:S02]  /*563c0*/  LEA.HI R23, R34, -R25, RZ, 0x1a ;  /* 0x8000001922177211 */ /* 0x001fe400078fd0ff */
[----:B------:R-:W-:-:S02]  /*563d0*/  LOP3.LUT R17, R5, 0x3ffffff, RZ, 0xc0, !PT ;  /* 0x03ffffff05117812 */ /* 0x000fc400078ec0ff */
[----:B------:R-:W-:Y:S02]  /*563e0*/  LOP3.LUT R13, R0, 0x3ffffff, RZ, 0xc0, !PT ;  /* 0x03ffffff000d7812 */ /* 0x000fe400078ec0ff */
[-C--:B------:R-:W-:Y:S02]  /*563f0*/  LEA.HI R5, R18, -R25.reuse, RZ, 0x1a ;  /* 0x8000001912057211 */ /* 0x080fe400078fd0ff */
[-C--:B------:R-:W-:Y:S02]  /*56400*/  LEA.HI R9, R30, -R25.reuse, RZ, 0x1a ;  /* 0x800000191e097211 */ /* 0x080fe400078fd0ff */
[-C--:B------:R-:W-:Y:S02]  /*56410*/  LEA.HI R8, R8, -R25.reuse, RZ, 0x1a ;  /* 0x8000001908087211 */ /* 0x080fe400078fd0ff */
[-C--:B------:R-:W-:Y:S01]  /*56420*/  LEA.HI R0, R28, -R25.reuse, RZ, 0x1a ;  /* 0x800000191c007211 */ /* 0x080fe200078fd0ff */
[--C-:B------:R-:W-:Y:S01]  /*56430*/  IMAD R23, R23, 0x8, R4.reuse ;  /* 0x0000000817177824 */ /* 0x100fe200078e0204 */
[----:B------:R-:W-:Y:S01]  /*56440*/  LEA.HI R25, R26, -R25, RZ, 0x1a ;  /* 0x800000191a197211 */ /* 0x000fe200078fd0ff */
[----:B------:R-:W-:-:S02]  /*56450*/  IMAD R27, R27, 0x8, R4 ;  /* 0x000000081b1b7824 */ /* 0x000fc400078e0204 */
[--C-:B------:R-:W-:Y:S02]  /*56460*/  IMAD R28, R19, 0x8, R4.reuse ;  /* 0x00000008131c7824 */ /* 0x100fe400078e0204 */
[--C-:B------:R-:W-:Y:S01]  /*56470*/  IMAD R29, R9, 0x8, R4.reuse ;  /* 0x00000008091d7824 */ /* 0x100fe200078e0204 */
[----:B------:R0:W-:Y:S01]  /*56480*/  STG.E.64 desc[UR4][R6.64+0x1400], R12 ;  /* 0x0014000c06007986 */ /* 0x0001e2000c101b04 */
[--C-:B------:R-:W-:Y:S02]  /*56490*/  IMAD R30, R8, 0x8, R4.reuse ;  /* 0x00000008081e7824 */ /* 0x100fe400078e0204 */
[--C-:B------:R-:W-:Y:S01]  /*564a0*/  IMAD R31, R0, 0x8, R4.reuse ;  /* 0x00000008001f7824 */ /* 0x100fe200078e0204 */
[----:B------:R-:W3:Y:S01]  /*564b0*/  LDL R19, [R23+0x4] ;  /* 0x0000040017137983 */ /* 0x000ee20000100800 */
[--C-:B------:R-:W-:Y:S02]  /*564c0*/  IMAD R32, R25, 0x8, R4.reuse ;  /* 0x0000000819207824 */ /* 0x100fe400078e0204 */
[----:B------:R-:W-:Y:S01]  /*564d0*/  IMAD R5, R5, 0x8, R4 ;  /* 0x0000000805057824 */ /* 0x000fe200078e0204 */
[----:B------:R1:W-:Y:S04]  /*564e0*/  STG.E.64 desc[UR4][R6.64+0x1500], R16 ;  /* 0x0015001006007986 */ /* 0x0003e8000c101b04 */
[----:B------:R-:W3:Y:S04]  /*564f0*/  LDL R22, [R27+0x4] ;  /* 0x000004001b167983 */ /* 0x000ee80000100800 */
[----:B0-----:R-:W3:Y:S04]  /*56500*/  LDL.64 R12, [R27+0x8] ;  /* 0x000008001b0c7983 */ /* 0x001ee80000100a00 */
[----:B------:R-:W3:Y:S04]  /*56510*/  LDL.64 R8, [R29] ;  /* 0x000000001d087983 */ /* 0x000ee80000100a00 */
[----:B-1----:R-:W3:Y:S04]  /*56520*/  LDL.64 R16, [R28] ;  /* 0x000000001c107983 */ /* 0x002ee80000100a00 */
[----:B------:R-:W3:Y:S04]  /*56530*/  LDL R0, [R31+0x8] ;  /* 0x000008001f007983 */ /* 0x000ee80000100800 */
[----:B------:R-:W3:Y:S01]  /*56540*/  LDL R25, [R5+0x8] ;  /* 0x0000080005197983 */ /* 0x000ee20000100800 */
[----:B-----5:R-:W-:-:S02]  /*56550*/  SHF.L.W.U32.HI R11, R10, 0x4, R11 ;  /* 0x000000040a0b7819 */ /* 0x020fc40000010e0b */
[----:B--2---:R-:W-:Y:S02]  /*56560*/  SHF.L.W.U32.HI R2, R2, 0x4, R10 ;  /* 0x0000000402027819 */ /* 0x004fe40000010e0a */
[----:B----4-:R-:W-:Y:S02]  /*56570*/  SHF.L.W.U32.HI R10, R3, 0xa, R14 ;  /* 0x0000000a030a7819 */ /* 0x010fe40000010e0e */
[----:B------:R-:W-:Y:S02]  /*56580*/  SHF.L.W.U32.HI R18, R14, 0xa, R15 ;  /* 0x0000000a0e127819 */ /* 0x000fe40000010e0f */
[----:B------:R-:W-:Y:S01]  /*56590*/  LOP3.LUT R3, R11, 0x3ffffff, RZ, 0xc0, !PT ;  /* 0x03ffffff0b037812 */ /* 0x000fe200078ec0ff */
[----:B------:R-:W2:Y:S01]  /*565a0*/  LDL.64 R14, [R23+0x8] ;  /* 0x00000800170e7983 */ /* 0x000ea20000100a00 */
[----:B------:R-:W-:Y:S02]  /*565b0*/  LOP3.LUT R11, R18, 0x3ffffff, RZ, 0xc0, !PT ;  /* 0x03ffffff120b7812 */ /* 0x000fe400078ec0ff */
[----:B------:R-:W-:Y:S01]  /*565c0*/  SHF.L.W.U32.HI R26, R20, 0x10, R21 ;  /* 0x00000010141a7819 */ /* 0x000fe20000010e15 */
[----:B------:R0:W-:Y:S04]  /*565d0*/  STG.E.64 desc[UR4][R6.64+0x1600], R2 ;  /* 0x0016000206007986 */ /* 0x0001e8000c101b04 */
[----:B------:R1:W-:Y:S04]  /*565e0*/  STG.E.64 desc[UR4][R6.64+0x1700], R10 ;  /* 0x0017000a06007986 */ /* 0x0003e8000c101b04 */
[----:B------:R-:W4:Y:S04]  /*565f0*/  LDL R18, [R28+0x8] ;  /* 0x000008001c127983 */ /* 0x000f280000100800 */
[----:B------:R-:W5:Y:S01]  /*56600*/  LDL R23, [R30+0x8] ;  /* 0x000008001e177983 */ /* 0x000f620000100800 */
[----:B0-----:R-:W-:-:S02]  /*56610*/  SHF.L.W.U32.HI R2, R24, 0x10, R20 ;  /* 0x0000001018027819 */ /* 0x001fc40000010e14 */
[----:B------:R-:W-:Y:S01]  /*56620*/  LOP3.LUT R3, R26, 0x3ffffff, RZ, 0xc0, !PT ;  /* 0x03ffffff1a037812 */ /* 0x000fe200078ec0ff */
[----:B------:R-:W5:Y:S04]  /*56630*/  LDL R24, [R29+0x8] ;  /* 0x000008001d187983 */ /* 0x000f680000100800 */
[----:B-1----:R-:W5:Y:S04]  /*56640*/  LDL.64 R10, [R30] ;  /* 0x000000001e0a7983 */ /* 0x002f680000100a00 */
[----:B------:R-:W5:Y:S04]  /*56650*/  LDL.64 R20, [R31] ;  /* 0x000000001f147983 */ /* 0x000f680000100a00 */
[----:B------:R0:W-:Y:S04]  /*56660*/  STG.E.64 desc[UR4][R6.64+0x1800], R2 ;  /* 0x0018000206007986 */ /* 0x0001e8000c101b04 */
[----:B------:R-:W5:Y:S04]  /*56670*/  LDL.64 R26, [R4] ;  /* 0x00000000041a7983 */ /* 0x000f680000100a00 */
[----:B------:R1:W5:Y:S04]  /*56680*/  LDL R4, [R5+0x4] ;  /* 0x0000040005047983 */ /* 0x0003680000100800 */
[----:B0-----:R-:W5:Y:S01]  /*56690*/  LDL.64 R2, [R32] ;  /* 0x0000000020027983 */ /* 0x001f620000100a00 */
[----:B---3--:R-:W-:-:S02]  /*566a0*/  SHF.L.W.U32.HI R8, R8, 0x8, R9 ;  /* 0x0000000808087819 */ /* 0x008fc40000010e09 */
[----:B------:R-:W-:Y:S02]  /*566b0*/  SHF.L.W.U32.HI R16, R16, 0x2, R17 ;  /* 0x0000000210107819 */ /* 0x000fe40000010e11 */
[----:B-1----:R-:W-:Y:S02]  /*566c0*/  LOP3.LUT R5, R25, 0x3ffffff, RZ, 0xc0, !PT ;  /* 0x03ffffff19057812 */ /* 0x002fe400078ec0ff */
[----:B--2---:R-:W-:Y:S02]  /*566d0*/  SHF.L.W.U32.HI R28, R19, 0x16, R14 ;  /* 0x00000016131c7819 */ /* 0x004fe40000010e0e */
[----:B------:R-:W-:Y:S02]  /*566e0*/  SHF.L.W.U32.HI R15, R14, 0x16, R15 ;  /* 0x000000160e0f7819 */ /* 0x000fe40000010e0f */
[----:B------:R-:W-:Y:S02]  /*566f0*/  SHF.L.W.U32.HI R14, R22, 0x1c, R12 ;  /* 0x0000001c160e7819 */ /* 0x000fe40000010e0c */
[----:B------:R-:W-:-:S02]  /*56700*/  SHF.L.W.U32.HI R12, R12, 0x1c, R13 ;  /* 0x0000001c0c0c7819 */ /* 0x000fc40000010e0d */
[----:B------:R-:W-:Y:S02]  /*56710*/  LOP3.LUT R29, R15, 0x3ffffff, RZ, 0xc0, !PT ;  /* 0x03ffffff0f1d7812 */ /* 0x000fe400078ec0ff */
[----:B----4-:R-:W-:Y:S02]  /*56720*/  SHF.L.W.U32.HI R18, R17, 0x2, R18 ;  /* 0x0000000211127819 */ /* 0x010fe40000010e12 */
[----:B------:R-:W-:Y:S02]  /*56730*/  LOP3.LUT R15, R12, 0x3ffffff, RZ, 0xc0, !PT ;  /* 0x03ffffff0c0f7812 */ /* 0x000fe400078ec0ff */
[----:B------:R-:W-:Y:S02]  /*56740*/  LOP3.LUT R17, R18, 0x3ffffff, RZ, 0xc0, !PT ;  /* 0x03ffffff12117812 */ /* 0x000fe400078ec0ff */
[----:B-----5:R-:W-:Y:S02]  /*56750*/  SHF.L.W.U32.HI R24, R9, 0x8, R24 ;  /* 0x0000000809187819 */ /* 0x020fe40000010e18 */
[----:B------:R-:W-:-:S02]  /*56760*/  SHF.L.W.U32.HI R23, R11, 0xe, R23 ;  /* 0x0000000e0b177819 */ /* 0x000fc40000010e17 */
[----:B------:R-:W-:Y:S02]  /*56770*/  SHF.L.W.U32.HI R0, R21, 0x14, R0 ;  /* 0x0000001415007819 */ /* 0x000fe40000010e00 */
[----:B------:R-:W-:Y:S02]  /*56780*/  SHF.L.W.U32.HI R10, R10, 0xe, R11 ;  /* 0x0000000e0a0a7819 */ /* 0x000fe40000010e0b */
[----:B------:R-:W-:Y:S02]  /*56790*/  SHF.L.W.U32.HI R20, R20, 0x14, R21 ;  /* 0x0000001414147819 */ /* 0x000fe40000010e15 */
[----:B------:R-:W-:Y:S02]  /*567a0*/  LOP3.LUT R9, R24, 0x3ffffff, RZ, 0xc0, !PT ;  /* 0x03ffffff18097812 */ /* 0x000fe400078ec0ff */
[----:B------:R-:W-:Y:S02]  /*567b0*/  LOP3.LUT R11, R23, 0x3ffffff, RZ, 0xc0, !PT ;  /* 0x03ffffff170b7812 */ /* 0x000fe400078ec0ff */
        /* <DEDUP_REMOVED lines=14> */
.L_x_72:
        /* <DEDUP_REMOVED lines=53> */
[----:B------:R-:W-:-:S03]  /*56bf0*/  VIADD R28, R26, 0x262 ;  /* 0x000002621a1c7836 */ /* 0x000fc60000000000 */
[----:B-----5:R0:W-:Y:S02]  /*56c00*/  STL.128 [R1+0xc0], R4 ;  /* 0x0000c00401007387 */ /* 0x0201e40000100c00 */
[C---:B------:R-:W-:Y:S02]  /*56c10*/  LEA.HI R27, R28.reuse, -R25, RZ, 0x1a ;  /* 0x800000191c1b7211 */ /* 0x040fe400078fd0ff */
[----:B0-----:R-:W-:-:S04]  /*56c20*/  LOP3.LUT R4, R28, 0x22, RZ, 0xc0, !PT ;  /* 0x000000221c047812 */ /* 0x001fc800078ec0ff */
[----:B------:R-:W-:Y:S01]  /*56c30*/  ISETP.GE.U32.AND P1, PT, R4, 0x4, PT ;  /* 0x000000040400780c */ /* 0x000fe20003f26070 */
[----:B------:R-:W-:Y:S01]  /*56c40*/  IMAD R27, R27, 0x8, R0 ;  /* 0x000000081b1b7824 */ /* 0x000fe200078e0200 */
[----:B---3--:R0:W-:Y:S04]  /*56c50*/  STL.128 [R1+0xd0], R8 ;  /* 0x0000d00801007387 */ /* 0x0081e80000100c00 */
[----:B----4-:R1:W-:Y:S04]  /*56c60*/  STL.128 [R1+0xe0], R12 ;  /* 0x0000e00c01007387 */ /* 0x0103e80000100c00 */
[----:B--2---:R-:W-:Y:S04]  /*56c70*/  STL.128 [R1+0xf0], R16 ;  /* 0x0000f01001007387 */ /* 0x004fe80000100c00 */
[----:B------:R2:W-:Y:S04]  /*56c80*/  STL.128 [R1], R20 ;  /* 0x0000001401007387 */ /* 0x0005e80000100c00 */
[----:B0-----:R-:W3:Y:S04]  /*56c90*/  @P1 LDL.64 R10, [R27+0x8] ;  /* 0x000008001b0a1983 */ /* 0x001ee80000100a00 */
[----:B------:R-:W4:Y:S01]  /*56ca0*/  @P1 LDL.64 R8, [R27] ;  /* 0x000000001b081983 */ /* 0x000f220000100a00 */
[C---:B------:R-:W-:Y:S01]  /*56cb0*/  VIADD R28, R26.reuse, 0x501 ;  /* 0x000005011a1c7836 */ /* 0x040fe20000000000 */
[----:B------:R-:W-:-:S02]  /*56cc0*/  LOP3.LUT P0, R6, R26, 0x20, RZ, 0xc0, !PT ;  /* 0x000000201a067812 */ /* 0x000fc4000780c0ff */
[----:B-1----:R0:W5:Y:S02]  /*56cd0*/  @!P1 LDL.64 R14, [R27] ;  /* 0x000000001b0e9983 */ /* 0x0021640000100a00 */
[----:B------:R-:W-:-:S04]  /*56ce0*/  LOP3.LUT R5, R28, 0x21, RZ, 0xc0, !PT ;  /* 0x000000211c057812 */ /* 0x000fc800078ec0ff */
[----:B------:R-:W-:Y:S02]  /*56cf0*/  ISETP.GE.U32.AND P2, PT, R5, 0x4, PT ;  /* 0x000000040500780c */ /* 0x000fe40003f46070 */
[----:B------:R-:W-:-:S05]  /*56d00*/  LEA.HI R7, R28, -R25, RZ, 0x1a ;  /* 0x800000191c077211 */ /* 0x000fca00078fd0ff */
[----:B------:R-:W-:Y:S01]  /*56d10*/  IMAD R28, R7, 0x8, R0 ;  /* 0x00000008071c7824 */ /* 0x000fe200078e0200 */
[C---:B------:R-:W-:Y:S01]  /*56d20*/  @P0 SHF.L.U64.HI R7, R22.reuse, 0x1, R23 ;  /* 0x0000000116070819 */ /* 0x040fe20000010217 */
[----:B--2---:R-:W-:Y:S01]  /*56d30*/  @P0 IMAD.SHL.U32 R23, R22, 0x2, RZ ;  /* 0x0000000216170824 */ /* 0x004fe200078e00ff */
[----:B------:R-:W-:-:S03]  /*56d40*/  @P0 LOP3.LUT R18, R6, 0x3f, RZ, 0x3c, !PT ;  /* 0x0000003f06120812 */ /* 0x000fc600078e3cff */
[----:B------:R-:W2:Y:S01]  /*56d50*/  @P2 LDL.64 R16, [R28+0x8] ;  /* 0x000008001c102983 */ /* 0x000ea20000100a00 */
[CC--:B------:R-:W-:Y:S02]  /*56d60*/  @P0 SHF.L.U64.HI R12, R23.reuse, R18.reuse, R7 ;  /* 0x00000012170c0219 */ /* 0x0c0fe40000010207 */
[----:B------:R-:W-:Y:S01]  /*56d70*/  @P0 SHF.L.U32 R7, R23, R18, RZ ;  /* 0x0000001217070219 */ /* 0x000fe200000006ff */
[----:B------:R-:W-:Y:S01]  /*56d80*/  VIADD R23, R26, 0x3d ;  /* 0x0000003d1a177836 */ /* 0x000fe20000000000 */
[----:B------:R-:W2:Y:S01]  /*56d90*/  @P2 LDL.64 R18, [R28] ;  /* 0x000000001c122983 */ /* 0x000ea20000100a00 */
[-CC-:B------:R-:W-:Y:S02]  /*56da0*/  @P0 SHF.R.U64 R22, R20, R6.reuse, R21.reuse ;  /* 0x0000000614160219 */ /* 0x180fe40000001215 */
[----:B0-----:R-:W-:Y:S02]  /*56db0*/  @P0 SHF.R.U32.HI R27, RZ, R6, R21 ;  /* 0x00000006ff1b0219 */ /* 0x001fe40000011615 */
[----:B------:R-:W-:-:S02]  /*56dc0*/  LEA.HI R13, R23, -R25, RZ, 0x1a ;  /* 0x80000019170d7211 */ /* 0x000fc400078fd0ff */
[----:B------:R-:W-:Y:S01]  /*56dd0*/  @P0 LOP3.LUT R20, R7, R22, RZ, 0xfc, !PT ;  /* 0x0000001607140212 */ /* 0x000fe200078efcff */
[----:B------:R-:W-:Y:S01]  /*56de0*/  IMAD.WIDE.U32 R6, R24, 0x8, R2 ;  /* 0x0000000818067825 */ /* 0x000fe200078e0002 */
[----:B------:R-:W-:-:S03]  /*56df0*/  @P0 LOP3.LUT R21, R12, R27, RZ, 0xfc, !PT ;  /* 0x0000001b0c150212 */ /* 0x000fc600078efcff */
[----:B------:R-:W-:Y:S02]  /*56e00*/  IMAD R2, R13, 0x8, R0 ;  /* 0x000000080d027824 */ /* 0x000fe400078e0200 */
[----:B------:R-:W2:Y:S01]  /*56e10*/  @!P2 LDL.64 R12, [R28] ;  /* 0x000000001c0ca983 */ /* 0x000ea20000100a00 */
[----:B------:R-:W-:Y:S01]  /*56e20*/  @P1 LOP3.LUT R27, R4, 0x3f, RZ, 0x3c, !PT ;  /* 0x0000003f041b1812 */ /* 0x000fe200078e3cff */
[C---:B---3--:R-:W-:Y:S01]  /*56e30*/  @P1 IMAD.SHL.U32 R22, R10.reuse, 0x2, RZ ;  /* 0x000000020a161824 */ /* 0x048fe200078e00ff */
[----:B------:R-:W-:Y:S02]  /*56e40*/  @P1 SHF.L.U64.HI R3, R10, 0x1, R11 ;  /* 0x000000010a031819 */ /* 0x000fe4000001020b */
[----:B------:R-:W3:Y:S02]  /*56e50*/  LDL.64 R10, [R2] ;  /* 0x00000000020a7983 */ /* 0x000ee40000100a00 */
[CC--:B------:R-:W-:Y:S02]  /*56e60*/  @P1 SHF.L.U64.HI R3, R22.reuse, R27.reuse, R3 ;  /* 0x0000001b16031219 */ /* 0x0c0fe40000010203 */
[----:B------:R-:W-:-:S02]  /*56e70*/  @P1 SHF.L.U32 R27, R22, R27, RZ ;  /* 0x0000001b161b1219 */ /* 0x000fc400000006ff */
[-CC-:B----4-:R-:W-:Y:S02]  /*56e80*/  @P1 SHF.R.U64 R22, R8, R4.reuse, R9.reuse ;  /* 0x0000000408161219 */ /* 0x190fe40000001209 */
[----:B------:R-:W-:Y:S02]  /*56e90*/  @P1 SHF.R.U32.HI R24, RZ, R4, R9 ;  /* 0x00000004ff181219 */ /* 0x000fe40000011609 */
[----:B------:R0:W4:Y:S01]  /*56ea0*/  LDL.64 R8, [R2+0x8] ;  /* 0x0000080002087983 */ /* 0x0001220000100a00 */
[----:B------:R-:W-:Y:S02]  /*56eb0*/  LOP3.LUT R21, R21, 0x1fffffff, RZ, 0xc0, !PT ;  /* 0x1fffffff15157812 */ /* 0x000fe400078ec0ff */
[----:B------:R-:W-:Y:S02]  /*56ec0*/  @P1 LOP3.LUT R24, R3, R24, RZ, 0xfc, !PT ;  /* 0x0000001803181212 */ /* 0x000fe400078efcff */
[----:B------:R-:W-:Y:S02]  /*56ed0*/  @P1 LOP3.LUT R3, R27, R22, RZ, 0xfc, !PT ;  /* 0x000000161b031212 */ /* 0x000fe400078efcff */
[----:B-----5:R-:W-:-:S02]  /*56ee0*/  @!P1 SHF.R.U32.HI R24, RZ, R4, R15 ;  /* 0x00000004ff189219 */ /* 0x020fc4000001160f */
[----:B------:R-:W-:Y:S01]  /*56ef0*/  @!P1 SHF.R.U64 R3, R14, R4, R15 ;  /* 0x000000040e039219 */ /* 0x000fe2000000120f */
[----:B------:R1:W-:Y:S01]  /*56f00*/  STG.E.64 desc[UR4][R6.64], R20 ;  /* 0x0000001406007986 */ /* 0x0003e2000c101b04 */
[----:B0-----:R-:W-:Y:S02]  /*56f10*/  @P2 LOP3.LUT R2, R5, 0x3f, RZ, 0x3c, !PT ;  /* 0x0000003f05022812 */ /* 0x001fe400078e3cff */
[C---:B--2---:R-:W-:Y:S01]  /*56f20*/  @P2 SHF.L.U64.HI R4, R16.reuse, 0x1, R17 ;  /* 0x0000000110042819 */ /* 0x044fe20000010211 */
[----:B------:R-:W-:Y:S02]  /*56f30*/  @P2 IMAD.SHL.U32 R17, R16, 0x2, RZ ;  /* 0x0000000210112824 */ /* 0x000fe400078e00ff */
[----:B------:R-:W-:-:S03]  /*56f40*/  IMAD.MOV.U32 R14, RZ, RZ, R3 ;  /* 0x000000ffff0e7224 */ /* 0x000fc600078e0003 */
[CC--:B------:R-:W-:Y:S01]  /*56f50*/  @P2 SHF.L.U64.HI R4, R17.reuse, R2.reuse, R4 ;  /* 0x0000000211042219 */ /* 0x0c0fe20000010204 */
[----:B-1----:R-:W-:Y:S01]  /*56f60*/  VIADD R20, R26, 0x7a ;  /* 0x0000007a1a147836 */ /* 0x002fe20000000000 */
[----:B------:R-:W-:Y:S02]  /*56f70*/  @P2 SHF.L.U32 R2, R17, R2, RZ ;  /* 0x0000000211022219 */ /* 0x000fe400000006ff */
[--C-:B------:R-:W-:Y:S02]  /*56f80*/  @P2 SHF.R.U64 R17, R18, R5, R19.reuse ;  /* 0x0000000512112219 */ /* 0x100fe40000001213 */
[----:B------:R-:W-:Y:S02]  /*56f90*/  LEA.HI R3, R20, -R25, RZ, 0x1a ;  /* 0x8000001914037211 */ /* 0x000fe400078fd0ff */
[----:B------:R-:W-:Y:S01]  /*56fa0*/  @P2 SHF.R.U32.HI R21, RZ, R5, R19 ;  /* 0x00000005ff152219 */ /* 0x000fe20000011613 */
[----:B------:R-:W-:Y:S02]  /*56fb0*/  VIADD R19, R26, 0xb7 ;  /* 0x000000b71a137836 */ /* 0x000fe40000000000 */
[----:B------:R-:W-:-:S02]  /*56fc0*/  IMAD R27, R3, 0x8, R0 ;  /* 0x00000008031b7824 */ /* 0x000fc400078e0200 */
[----:B------:R-:W-:Y:S01]  /*56fd0*/  VIADD R18, R26, 0xf4 ;  /* 0x000000f41a127836 */ /* 0x000fe20000000000 */
[----:B------:R-:W-:Y:S02]  /*56fe0*/  LEA.HI R3, R19, -R25, RZ, 0x1a ;  /* 0x8000001913037211 */ /* 0x000fe400078fd0ff */
[----:B------:R-:W-:Y:S02]  /*56ff0*/  LOP3.LUT R15, R24, 0x1fffffff, RZ, 0xc0, !PT ;  /* 0x1fffffff180f7812 */ /* 0x000fe400078ec0ff */
[----:B------:R-:W-:Y:S01]  /*57000*/  @P2 LOP3.LUT R22, R2, R17, RZ, 0xfc, !PT ;  /* 0x0000001102162212 */ /* 0x000fe200078efcff */
[----:B------:R-:W-:Y:S01]  /*57010*/  IMAD R24, R3, 0x8, R0 ;  /* 0x0000000803187824 */ /* 0x000fe200078e0200 */
[----:B------:R-:W-:Y:S01]  /*57020*/  @P2 LOP3.LUT R21, R4, R21, RZ, 0xfc, !PT ;  /* 0x0000001504152212 */ /* 0x000fe200078efcff */
[----:B------:R-:W2:Y:S01]  /*57030*/  LDL.64 R2, [R27+0x8] ;  /* 0x000008001b027983 */ /* 0x000ea20000100a00 */
[----:B------:R-:W-:Y:S02]  /*57040*/  LOP3.LUT R23, R23, 0x3d, RZ, 0xc0, !PT ;  /* 0x0000003d17177812 */ /* 0x000fe400078ec0ff */
[----:B------:R-:W-:-:S02]  /*57050*/  @!P2 SHF.R.U64 R22, R12, R5, R13 ;  /* 0x000000050c16a219 */ /* 0x000fc4000000120d */
[----:B------:R-:W-:Y:S02]  /*57060*/  @!P2 SHF.R.U32.HI R21, RZ, R5, R13 ;  /* 0x00000005ff15a219 */ /* 0x000fe4000001160d */
[----:B------:R-:W-:Y:S01]  /*57070*/  LEA.HI R13, R18, -R25, RZ, 0x1a ;  /* 0x80000019120d7211 */ /* 0x000fe200078fd0ff */
[----:B------:R0:W-:Y:S04]  /*57080*/  STG.E.64 desc[UR4][R6.64+0xa00], R14 ;  /* 0x000a000e06007986 */ /* 0x0001e8000c101b04 */
[----:B------:R-:W5:Y:S01]  /*57090*/  LDL.64 R4, [R24] ;  /* 0x0000000018047983 */ /* 0x000f620000100a00 */
[----:B------:R-:W-:-:S03]  /*570a0*/  IMAD R28, R13, 0x8, R0 ;  /* 0x000000080d1c7824 */ /* 0x000fc600078e0200 */
[----:B------:R-:W5:Y:S04]  /*570b0*/  LDL.64 R12, [R24+0x8] ;  /* 0x00000800180c7983 */ /* 0x000f680000100a00 */
[----:B0-----:R0:W5:Y:S01]  /*570c0*/  LDL.64 R14, [R27] ;  /* 0x000000001b0e7983 */ /* 0x0011620000100a00 */
[-CC-:B---3--:R-:W-:Y:S02]  /*570d0*/  SHF.R.U64 R16, R10, R23.reuse, R11.reuse ;  /* 0x000000170a107219 */ /* 0x188fe4000000120b */
[----:B------:R-:W-:Y:S02]  /*570e0*/  SHF.R.U32.HI R17, RZ, R23, R11 ;  /* 0x00000017ff117219 */ /* 0x000fe4000001160b */
[----:B------:R-:W-:-:S04]  /*570f0*/  IADD3 R11, PT, PT, -R23, 0x40, RZ ;  /* 0x00000040170b7810 */ /* 0x000fc80007ffe1ff */
[CC--:B----4-:R-:W-:Y:S02]  /*57100*/  SHF.L.U64.HI R23, R8.reuse, R11.reuse, R9 ;  /* 0x0000000b08177219 */ /* 0x0d0fe40000010209 */
[----:B0-----:R-:W-:Y:S02]  /*57110*/  SHF.L.U32 R27, R8, R11, RZ ;  /* 0x0000000b081b7219 */ /* 0x001fe400000006ff */
[----:B------:R-:W3:Y:S04]  /*57120*/  LDL.64 R10, [R28] ;  /* 0x000000001c0a7983 */ /* 0x000ee80000100a00 */
[----:B------:R0:W4:Y:S01]  /*57130*/  LDL.64 R8, [R28+0x8] ;  /* 0x000008001c087983 */ /* 0x0001220000100a00 */
[----:B------:R-:W-:Y:S02]  /*57140*/  LOP3.LUT R17, R17, 0x1fffffff, R23, 0xf8, !PT ;  /* 0x1fffffff11117812 */ /* 0x000fe400078ef817 */
[----:B------:R-:W-:-:S02]  /*57150*/  LOP3.LUT R23, R20, 0x3a, RZ, 0xc0, !PT ;  /* 0x0000003a14177812 */ /* 0x000fc400078ec0ff */
[----:B------:R-:W-:Y:S02]  /*57160*/  LOP3.LUT R16, R27, R16, RZ, 0xfc, !PT ;  /* 0x000000101b107212 */ /* 0x000fe400078efcff */
[----:B------:R-:W-:Y:S02]  /*57170*/  IADD3 R27, PT, PT, -R23, 0x40, RZ ;  /* 0x00000040171b7810 */ /* 0x000fe40007ffe1ff */
[----:B------:R-:W-:Y:S01]  /*57180*/  LOP3.LUT R19, R19, 0x37, RZ, 0xc0, !PT ;  /* 0x0000003713137812 */ /* 0x000fe200078ec0ff */
[----:B------:R2:W-:Y:S01]  /*57190*/  STG.E.64 desc[UR4][R6.64+0x100], R16 ;  /* 0x0001001006007986 */ /* 0x0005e2000c101b04 */
[----:B------:R-:W-:Y:S01]  /*571a0*/  LOP3.LUT R21, R21, 0x1fffffff, RZ, 0xc0, !PT ;  /* 0x1fffffff15157812 */ /* 0x000fe200078ec0ff */
[----:B------:R-:W-:-:S05]  /*571b0*/  IMAD.MOV.U32 R20, RZ, RZ, R22 ;  /* 0x000000ffff147224 */ /* 0x000fca00078e0016 */
[----:B------:R1:W-:Y:S01]  /*571c0*/  STG.E.64 desc[UR4][R6.64+0x1500], R20 ;  /* 0x0015001406007986 */ /* 0x0003e2000c101b04 */
[-C--:B--2---:R-:W-:Y:S01]  /*571d0*/  SHF.L.U64.HI R16, R2, R27.reuse, R3 ;  /* 0x0000001b02107219 */ /* 0x084fe20000010203 */
[----:B------:R-:W-:Y:S01]  /*571e0*/  VIADD R3, R26, 0x131 ;  /* 0x000001311a037836 */ /* 0x000fe20000000000 */
[----:B------:R-:W-:Y:S01]  /*571f0*/  SHF.L.U32 R27, R2, R27, RZ ;  /* 0x0000001b021b7219 */ /* 0x000fe200000006ff */
[----:B------:R-:W-:-:S03]  /*57200*/  VIADD R2, R26, 0x16e ;  /* 0x0000016e1a027836 */ /* 0x000fc60000000000 */
[----:B------:R-:W-:Y:S02]  /*57210*/  LEA.HI R29, R3, -R25, RZ, 0x1a ;  /* 0x80000019031d7211 */ /* 0x000fe400078fd0ff */
[-CC-:B-----5:R-:W-:Y:S02]  /*57220*/  SHF.R.U64 R17, R4, R19.reuse, R5.reuse ;  /* 0x0000001304117219 */ /* 0x1a0fe40000001205 */
[----:B------:R-:W-:Y:S02]  /*57230*/  SHF.R.U32.HI R5, RZ, R19, R5 ;  /* 0x00000013ff057219 */ /* 0x000fe40000011605 */
[-CC-:B------:R-:W-:Y:S02]  /*57240*/  SHF.R.U64 R14, R14, R23.reuse, R15.reuse ;  /* 0x000000170e0e7219 */ /* 0x180fe4000000120f */
[----:B------:R-:W-:Y:S02]  /*57250*/  SHF.R.U32.HI R15, RZ, R23, R15 ;  /* 0x00000017ff0f7219 */ /* 0x000fe4000001160f */
[----:B------:R-:W-:-:S02]  /*57260*/  IADD3 R23, PT, PT, -R19, 0x40, RZ ;  /* 0x0000004013177810 */ /* 0x000fc40007ffe1ff */
[----:B------:R-:W-:Y:S02]  /*57270*/  LOP3.LUT R19, R18, 0x34, RZ, 0xc0, !PT ;  /* 0x0000003412137812 */ /* 0x000fe400078ec0ff */
[CC--:B------:R-:W-:Y:S02]  /*57280*/  SHF.L.U64.HI R4, R12.reuse, R23.reuse, R13 ;  /* 0x000000170c047219 */ /* 0x0c0fe4000001020d */
[----:B-1----:R-:W-:Y:S01]  /*57290*/  SHF.L.U32 R21, R12, R23, RZ ;  /* 0x000000170c157219 */ /* 0x002fe200000006ff */
[----:B0-----:R-:W-:Y:S01]  /*572a0*/  IMAD R28, R29, 0x8, R0 ;  /* 0x000000081d1c7824 */ /* 0x001fe200078e0200 */
[----:B------:R-:W-:-:S04]  /*572b0*/  IADD3 R23, PT, PT, -R19, 0x40, RZ ;  /* 0x0000004013177810 */ /* 0x000fc80007ffe1ff */
[----:B------:R-:W2:Y:S01]  /*572c0*/  LDL.64 R12, [R28] ;  /* 0x000000001c0c7983 */ /* 0x000ea20000100a00 */
[-CC-:B---3--:R-:W-:Y:S02]  /*572d0*/  SHF.R.U64 R18, R10, R19.reuse, R11.reuse ;  /* 0x000000130a127219 */ /* 0x188fe4000000120b */
[----:B------:R-:W-:Y:S02]  /*572e0*/  SHF.R.U32.HI R19, RZ, R19, R11 ;  /* 0x00000013ff137219 */ /* 0x000fe4000001160b */
[----:B------:R-:W-:-:S05]  /*572f0*/  LEA.HI R11, R2, -R25, RZ, 0x1a ;  /* 0x80000019020b7211 */ /* 0x000fca00078fd0ff */
[----:B------:R-:W-:Y:S01]  /*57300*/  IMAD R29, R11, 0x8, R0 ;  /* 0x000000080b1d7824 */ /* 0x000fe200078e0200 */
[CC--:B----4-:R-:W-:Y:S01]  /*57310*/  SHF.L.U64.HI R20, R8.reuse, R23.reuse, R9 ;  /* 0x0000001708147219 */ /* 0x0d0fe20000010209 */
[----:B------:R0:W3:Y:S01]  /*57320*/  LDL.64 R10, [R28+0x8] ;  /* 0x000008001c0a7983 */ /* 0x0000e20000100a00 */
[----:B------:R-:W-:-:S03]  /*57330*/  SHF.L.U32 R24, R8, R23, RZ ;  /* 0x0000001708187219 */ /* 0x000fc600000006ff */
[----:B------:R-:W4:Y:S04]  /*57340*/  LDL.64 R22, [R29] ;  /* 0x000000001d167983 */ /* 0x000f280000100a00 */
[----:B------:R-:W5:Y:S01]  /*57350*/  LDL.64 R8, [R29+0x8] ;  /* 0x000008001d087983 */ /* 0x000f620000100a00 */
[----:B------:R-:W-:Y:S02]  /*57360*/  LOP3.LUT R14, R27, R14, RZ, 0xfc, !PT ;  /* 0x0000000e1b0e7212 */ /* 0x000fe400078efcff */
[----:B------:R-:W-:Y:S02]  /*57370*/  LOP3.LUT R15, R15, 0x1fffffff, R16, 0xf8, !PT ;  /* 0x1fffffff0f0f7812 */ /* 0x000fe400078ef810 */
[----:B------:R-:W-:Y:S02]  /*57380*/  LOP3.LUT R3, R3, 0x31, RZ, 0xc0, !PT ;  /* 0x0000003103037812 */ /* 0x000fe400078ec0ff */
[----:B------:R-:W-:Y:S01]  /*57390*/  LOP3.LUT R16, R21, R17, RZ, 0xfc, !PT ;  /* 0x0000001115107212 */ /* 0x000fe200078efcff */
[----:B------:R1:W-:Y:S01]  /*573a0*/  STG.E.64 desc[UR4][R6.64+0x200], R14 ;  /* 0x0002000e06007986 */ /* 0x0003e2000c101b04 */
[----:B------:R-:W-:-:S02]  /*573b0*/  LOP3.LUT R17, R5, 0x1fffffff, R4, 0xf8, !PT ;  /* 0x1fffffff05117812 */ /* 0x000fc400078ef804 */
[----:B------:R-:W-:Y:S02]  /*573c0*/  LOP3.LUT R19, R19, 0x1fffffff, R20, 0xf8, !PT ;  /* 0x1fffffff13137812 */ /* 0x000fe400078ef814 */
[----:B------:R-:W-:Y:S02]  /*573d0*/  LOP3.LUT R18, R24, R18, RZ, 0xfc, !PT ;  /* 0x0000001218127212 */ /* 0x000fe400078efcff */
[----:B------:R-:W-:Y:S01]  /*573e0*/  IADD3 R21, PT, PT, -R3, 0x40, RZ ;  /* 0x0000004003157810 */ /* 0x000fe20007ffe1ff */
[----:B-1----:R-:W-:Y:S02]  /*573f0*/  VIADD R14, R26, 0x1ab ;  /* 0x000001ab1a0e7836 */ /* 0x002fe40000000000 */
[----:B------:R-:W-:Y:S03]  /*57400*/  STG.E.64 desc[UR4][R6.64+0x400], R18 ;  /* 0x0004001206007986 */ /* 0x000fe6000c101b04 */
[----:B------:R-:W-:Y:S01]  /*57410*/  LEA.HI R27, R14, -R25, RZ, 0x1a ;  /* 0x800000190e1b7211 */ /* 0x000fe200078fd0ff */
[----:B------:R1:W-:Y:S04]  /*57420*/  STG.E.64 desc[UR4][R6.64+0x300], R16 ;  /* 0x0003001006007986 */ /* 0x0003e8000c101b04 */
[----:B------:R-:W-:-:S05]  /*57430*/  IMAD R27, R27, 0x8, R0 ;  /* 0x000000081b1b7824 */ /* 0x000fca00078e0200 */
[----:B-1----:R-:W3:Y:S01]  /*57440*/  LDL.64 R16, [R27] ;  /* 0x000000001b107983 */ /* 0x002ee20000100a00 */
[-CC-:B--2---:R-:W-:Y:S02]  /*57450*/  SHF.R.U64 R20, R12, R3.reuse, R13.reuse ;  /* 0x000000030c147219 */ /* 0x184fe4000000120d */
[----:B------:R-:W-:Y:S01]  /*57460*/  SHF.R.U32.HI R4, RZ, R3, R13 ;  /* 0x00000003ff047219 */ /* 0x000fe2000001160d */
[----:B------:R-:W-:Y:S01]  /*57470*/  VIADD R3, R26, 0x1e8 ;  /* 0x000001e81a037836 */ /* 0x000fe20000000000 */
[----:B------:R-:W-:Y:S01]  /*57480*/  LOP3.LUT R13, R2, 0x2e, RZ, 0xc0, !PT ;  /* 0x0000002e020d7812 */ /* 0x000fe200078ec0ff */
[----:B------:R-:W-:-:S03]  /*57490*/  VIADD R2, R26, 0x225 ;  /* 0x000002251a027836 */ /* 0x000fc60000000000 */
[----:B------:R-:W-:-:S05]  /*574a0*/  LEA.HI R19, R3, -R25, RZ, 0x1a ;  /* 0x8000001903137211 */ /* 0x000fca00078fd0ff */
[----:B------:R-:W-:Y:S02]  /*574b0*/  IMAD R30, R19, 0x8, R0 ;  /* 0x00000008131e7824 */ /* 0x000fe400078e0200 */
[----:B------:R1:W2:Y:S01]  /*574c0*/  LDL.64 R18, [R27+0x8] ;  /* 0x000008001b127983 */ /* 0x0002a20000100a00 */
[-CC-:B----4-:R-:W-:Y:S02]  /*574d0*/  SHF.R.U64 R15, R22, R13.reuse, R23.reuse ;  /* 0x0000000d160f7219 */ /* 0x190fe40000001217 */
[----:B------:R-:W-:Y:S02]  /*574e0*/  SHF.R.U32.HI R22, RZ, R13, R23 ;  /* 0x0000000dff167219 */ /* 0x000fe40000011617 */
[----:B------:R-:W-:-:S04]  /*574f0*/  IADD3 R13, PT, PT, -R13, 0x40, RZ ;  /* 0x000000400d0d7810 */ /* 0x000fc80007ffe1ff */
[CC--:B-----5:R-:W-:Y:S02]  /*57500*/  SHF.L.U64.HI R23, R8.reuse, R13.reuse, R9 ;  /* 0x0000000d08177219 */ /* 0x0e0fe40000010209 */
[----:B0-----:R-:W-:Y:S02]  /*57510*/  SHF.L.U32 R28, R8, R13, RZ ;  /* 0x0000000d081c7219 */ /* 0x001fe400000006ff */
[----:B------:R-:W-:Y:S01]  /*57520*/  LEA.HI R13, R2, -R25, RZ, 0x1a ;  /* 0x80000019020d7211 */ /* 0x000fe200078fd0ff */
[----:B------:R-:W4:Y:S01]  /*57530*/  LDL.64 R8, [R30] ;  /* 0x000000001e087983 */ /* 0x000f220000100a00 */
[CC--:B---3--:R-:W-:Y:S02]  /*57540*/  SHF.L.U64.HI R5, R10.reuse, R21.reuse, R11 ;  /* 0x000000150a057219 */ /* 0x0c8fe4000001020b */
[----:B------:R-:W-:Y:S01]  /*57550*/  SHF.L.U32 R11, R10, R21, RZ ;  /* 0x000000150a0b7219 */ /* 0x000fe200000006ff */
[----:B------:R-:W-:Y:S02]  /*57560*/  IMAD R24, R13, 0x8, R0 ;  /* 0x000000080d187824 */ /* 0x000fe400078e0200 */
[----:B------:R-:W3:Y:S01]  /*57570*/  LDL.64 R12, [R30+0x8] ;  /* 0x000008001e0c7983 */ /* 0x000ee20000100a00 */
[----:B------:R-:W-:-:S03]  /*57580*/  LOP3.LUT R20, R11, R20, RZ, 0xfc, !PT ;  /* 0x000000140b147212 */ /* 0x000fc600078efcff */
[----:B------:R-:W5:Y:S01]  /*57590*/  LDL.64 R10, [R24] ;  /* 0x00000000180a7983 */ /* 0x000f620000100a00 */
[----:B------:R-:W-:-:S03]  /*575a0*/  LOP3.LUT R21, R4, 0x1fffffff, R5, 0xf8, !PT ;  /* 0x1fffffff04157812 */ /* 0x000fc600078ef805 */
[----:B------:R-:W5:Y:S01]  /*575b0*/  LDL.64 R4, [R24+0x8] ;  /* 0x0000080018047983 */ /* 0x000f620000100a00 */
[----:B------:R-:W-:Y:S02]  /*575c0*/  LOP3.LUT R28, R28, R15, RZ, 0xfc, !PT ;  /* 0x0000000f1c1c7212 */ /* 0x000fe400078efcff */
[----:B------:R-:W-:Y:S02]  /*575d0*/  LOP3.LUT R29, R22, 0x1fffffff, R23, 0xf8, !PT ;  /* 0x1fffffff161d7812 */ /* 0x000fe400078ef817 */
[----:B------:R-:W-:Y:S02]  /*575e0*/  LOP3.LUT R15, R14, 0x2b, RZ, 0xc0, !PT ;  /* 0x0000002b0e0f7812 */ /* 0x000fe400078ec0ff */
[----:B------:R-:W-:Y:S01]  /*575f0*/  LOP3.LUT R23, R3, 0x28, RZ, 0xc0, !PT ;  /* 0x0000002803177812 */ /* 0x000fe200078ec0ff */
[----:B------:R-:W-:Y:S01]  /*57600*/  VIADD R3, R26, 0x29f ;  /* 0x0000029f1a037836 */ /* 0x000fe20000000000 */
[----:B-1----:R-:W-:Y:S01]  /*57610*/  IADD3 R27, PT, PT, -R15, 0x40, RZ ;  /* 0x000000400f1b7810 */ /* 0x002fe20007ffe1ff */
[----:B------:R0:W-:Y:S01]  /*57620*/  STG.E.64 desc[UR4][R6.64+0x600], R28 ;  /* 0x0006001c06007986 */ /* 0x0001e2000c101b04 */
[----:B------:R-:W-:-:S02]  /*57630*/  SHF.R.U64 R14, R16, R15, R17 ;  /* 0x0000000f100e7219 */ /* 0x000fc40000001211 */
[----:B------:R-:W-:Y:S02]  /*57640*/  SHF.R.U32.HI R15, RZ, R15, R17 ;  /* 0x0000000fff0f7219 */ /* 0x000fe40000011611 */
[----:B0-----:R-:W-:Y:S01]  /*57650*/  LEA.HI R29, R3, -R25, RZ, 0x1a ;  /* 0x80000019031d7211 */ /* 0x001fe200078fd0ff */
[----:B------:R0:W-:Y:S04]  /*57660*/  STG.E.64 desc[UR4][R6.64+0x500], R20 ;  /* 0x0005001406007986 */ /* 0x0001e8000c101b04 */
[----:B------:R-:W-:Y:S01]  /*57670*/  IMAD R28, R29, 0x8, R0 ;  /* 0x000000081d1c7824 */ /* 0x000fe200078e0200 */
[----:B--2---:R-:W-:Y:S02]  /*57680*/  SHF.L.U64.HI R16, R18, R27, R19 ;  /* 0x0000001b12107219 */ /* 0x004fe40000010213 */
[----:B------:R-:W-:-:S02]  /*57690*/  IADD3 R19, PT, PT, -R23, 0x40, RZ ;  /* 0x0000004017137810 */ /* 0x000fc40007ffe1ff */
[----:B------:R-:W-:Y:S02]  /*576a0*/  SHF.L.U32 R27, R18, R27, RZ ;  /* 0x0000001b121b7219 */ /* 0x000fe400000006ff */
[-CC-:B----4-:R-:W-:Y:S02]  /*576b0*/  SHF.R.U64 R17, R8, R23.reuse, R9.reuse ;  /* 0x0000001708117219 */ /* 0x190fe40000001209 */
[----:B------:R-:W-:Y:S02]  /*576c0*/  SHF.R.U32.HI R9, RZ, R23, R9 ;  /* 0x00000017ff097219 */ /* 0x000fe40000011609 */
[----:B------:R-:W-:Y:S01]  /*576d0*/  LOP3.LUT R23, R2, 0x25, RZ, 0xc0, !PT ;  /* 0x0000002502177812 */ /* 0x000fe200078ec0ff */
[----:B------:R-:W-:Y:S01]  /*576e0*/  VIADD R2, R26, 0x2dc ;  /* 0x000002dc1a027836 */ /* 0x000fe20000000000 */
[CC--:B---3--:R-:W-:Y:S02]  /*576f0*/  SHF.L.U64.HI R8, R12.reuse, R19.reuse, R13 ;  /* 0x000000130c087219 */ /* 0x0c8fe4000001020d */
[----:B0-----:R-:W-:-:S02]  /*57700*/  SHF.L.U32 R21, R12, R19, RZ ;  /* 0x000000130c157219 */ /* 0x001fc400000006ff */
[-CC-:B-----5:R-:W-:Y:S01]  /*57710*/  SHF.R.U64 R18, R10, R23.reuse, R11.reuse ;  /* 0x000000170a127219 */ /* 0x1a0fe2000000120b */
[----:B------:R-:W2:Y:S01]  /*57720*/  LDL.64 R12, [R28] ;  /* 0x000000001c0c7983 */ /* 0x000ea20000100a00 */
[----:B------:R-:W-:Y:S02]  /*57730*/  SHF.R.U32.HI R19, RZ, R23, R11 ;  /* 0x00000017ff137219 */ /* 0x000fe4000001160b */
[----:B------:R-:W-:Y:S02]  /*57740*/  IADD3 R29, PT, PT, -R23, 0x40, RZ ;  /* 0x00000040171d7810 */ /* 0x000fe40007ffe1ff */
[----:B------:R-:W-:Y:S02]  /*57750*/  LEA.HI R11, R2, -R25, RZ, 0x1a ;  /* 0x80000019020b7211 */ /* 0x000fe400078fd0ff */
[CC--:B------:R-:W-:Y:S02]  /*57760*/  SHF.L.U64.HI R20, R4.reuse, R29.reuse, R5 ;  /* 0x0000001d04147219 */ /* 0x0c0fe40000010205 */
[----:B------:R-:W-:Y:S01]  /*57770*/  SHF.L.U32 R24, R4, R29, RZ ;  /* 0x0000001d04187219 */ /* 0x000fe200000006ff */
[----:B------:R-:W-:-:S02]  /*57780*/  IMAD R29, R11, 0x8, R0 ;  /* 0x000000080b1d7824 */ /* 0x000fc400078e0200 */
[----:B------:R0:W3:Y:S04]  /*57790*/  LDL.64 R10, [R28+0x8] ;  /* 0x000008001c0a7983 */ /* 0x0000e80000100a00 */
[----:B------:R-:W4:Y:S04]  /*577a0*/  LDL.64 R22, [R29] ;  /* 0x000000001d167983 */ /* 0x000f280000100a00 */
[----:B------:R-:W5:Y:S01]  /*577b0*/  LDL.64 R4, [R29+0x8] ;  /* 0x000008001d047983 */ /* 0x000f620000100a00 */
[----:B------:R-:W-:Y:S02]  /*577c0*/  LOP3.LUT R14, R27, R14, RZ, 0xfc, !PT ;  /* 0x0000000e1b0e7212 */ /* 0x000fe400078efcff */
[----:B------:R-:W-:-:S02]  /*577d0*/  LOP3.LUT R15, R15, 0x1fffffff, R16, 0xf8, !PT ;  /* 0x1fffffff0f0f7812 */ /* 0x000fc400078ef810 */
[----:B------:R-:W-:Y:S02]  /*577e0*/  LOP3.LUT R3, R3, 0x3f, RZ, 0xc0, !PT ;  /* 0x0000003f03037812 */ /* 0x000fe400078ec0ff */
[----:B------:R-:W-:Y:S01]  /*577f0*/  LOP3.LUT R16, R21, R17, RZ, 0xfc, !PT ;  /* 0x0000001115107212 */ /* 0x000fe200078efcff */
[----:B------:R1:W-:Y:S01]  /*57800*/  STG.E.64 desc[UR4][R6.64+0x700], R14 ;  /* 0x0007000e06007986 */ /* 0x0003e2000c101b04 */
[----:B------:R-:W-:Y:S02]  /*57810*/  LOP3.LUT R17, R9, 0x1fffffff, R8, 0xf8, !PT ;  /* 0x1fffffff09117812 */ /* 0x000fe400078ef808 */
[----:B------:R-:W-:Y:S02]  /*57820*/  LOP3.LUT R19, R19, 0x1fffffff, R20, 0xf8, !PT ;  /* 0x1fffffff13137812 */ /* 0x000fe400078ef814 */
[----:B------:R-:W-:Y:S01]  /*57830*/  IADD3 R21, PT, PT, -R3, 0x40, RZ ;  /* 0x0000004003157810 */ /* 0x000fe20007ffe1ff */
[----:B------:R0:W-:Y:S01]  /*57840*/  STG.E.64 desc[UR4][R6.64+0x800], R16 ;  /* 0x0008001006007986 */ /* 0x0001e2000c101b04 */
[----:B-1----:R-:W-:Y:S01]  /*57850*/  VIADD R14, R26, 0x319 ;  /* 0x000003191a0e7836 */ /* 0x002fe20000000000 */
[----:B------:R-:W-:-:S05]  /*57860*/  LOP3.LUT R18, R24, R18, RZ, 0xfc, !PT ;  /* 0x0000001218127212 */ /* 0x000fca00078efcff */
[----:B------:R1:W-:Y:S01]  /*57870*/  STG.E.64 desc[UR4][R6.64+0x900], R18 ;  /* 0x0009001206007986 */ /* 0x0003e2000c101b04 */
[-CC-:B--2---:R-:W-:Y:S02]  /*57880*/  SHF.R.U64 R20, R12, R3.reuse, R13.reuse ;  /* 0x000000030c147219 */ /* 0x184fe4000000120d */
[----:B------:R-:W-:Y:S02]  /*57890*/  SHF.R.U32.HI R8, RZ, R3, R13 ;  /* 0x00000003ff087219 */ /* 0x000fe4000001160d */
[----:B------:R-:W-:Y:S01]  /*578a0*/  LOP3.LUT R3, R2, 0x3c, RZ, 0xc0, !PT ;  /* 0x0000003c02037812 */ /* 0x000fe200078ec0ff */
[----:B------:R-:W-:Y:S01]  /*578b0*/  VIADD R2, R26, 0x356 ;  /* 0x000003561a027836 */ /* 0x000fe20000000000 */
[----:B------:R-:W-:-:S04]  /*578c0*/  LEA.HI R13, R14, -R25, RZ, 0x1a ;  /* 0x800000190e0d7211 */ /* 0x000fc800078fd0ff */
[----:B0-----:R-:W-:Y:S01]  /*578d0*/  LEA.HI R17, R2, -R25, RZ, 0x1a ;  /* 0x8000001902117211 */ /* 0x001fe200078fd0ff */
[--C-:B------:R-:W-:Y:S01]  /*578e0*/  IMAD R27, R13, 0x8, R0.reuse ;  /* 0x000000080d1b7824 */ /* 0x100fe200078e0200 */
[----:B------:R-:W-:Y:S02]  /*578f0*/  IADD3 R13, PT, PT, -R3, 0x40, RZ ;  /* 0x00000040030d7810 */ /* 0x000fe40007ffe1ff */
[-CC-:B----4-:R-:W-:Y:S01]  /*57900*/  SHF.R.U64 R15, R22, R3.reuse, R23.reuse ;  /* 0x00000003160f7219 */ /* 0x190fe20000001217 */
[----:B------:R-:W-:Y:S01]  /*57910*/  IMAD R30, R17, 0x8, R0 ;  /* 0x00000008111e7824 */ /* 0x000fe200078e0200 */
[----:B------:R-:W-:Y:S01]  /*57920*/  SHF.R.U32.HI R22, RZ, R3, R23 ;  /* 0x00000003ff167219 */ /* 0x000fe20000011617 */
[----:B------:R-:W-:Y:S01]  /*57930*/  VIADD R3, R26, 0x393 ;  /* 0x000003931a037836 */ /* 0x000fe20000000000 */
[----:B-1----:R-:W2:Y:S01]  /*57940*/  LDL.64 R18, [R27] ;  /* 0x000000001b127983 */ /* 0x002ea20000100a00 */
[CC--:B-----5:R-:W-:Y:S02]  /*57950*/  SHF.L.U64.HI R23, R4.reuse, R13.reuse, R5 ;  /* 0x0000000d04177219 */ /* 0x0e0fe40000010205 */
[----:B------:R-:W-:Y:S01]  /*57960*/  SHF.L.U32 R28, R4, R13, RZ ;  /* 0x0000000d041c7219 */ /* 0x000fe200000006ff */
[----:B------:R0:W4:Y:S01]  /*57970*/  LDL.64 R16, [R27+0x8] ;  /* 0x000008001b107983 */ /* 0x0001220000100a00 */
[----:B------:R-:W-:-:S03]  /*57980*/  LEA.HI R13, R3, -R25, RZ, 0x1a ;  /* 0x80000019030d7211 */ /* 0x000fc600078fd0ff */
[----:B------:R-:W5:Y:S01]  /*57990*/  LDL.64 R4, [R30] ;  /* 0x000000001e047983 */ /* 0x000f620000100a00 */
[CC--:B---3--:R-:W-:Y:S01]  /*579a0*/  SHF.L.U64.HI R9, R10.reuse, R21.reuse, R11 ;  /* 0x000000150a097219 */ /* 0x0c8fe2000001020b */
[----:B------:R-:W-:Y:S01]  /*579b0*/  IMAD R24, R13, 0x8, R0 ;  /* 0x000000080d187824 */ /* 0x000fe200078e0200 */
[----:B------:R-:W-:Y:S01]  /*579c0*/  SHF.L.U32 R11, R10, R21, RZ ;  /* 0x000000150a0b7219 */ /* 0x000fe200000006ff */
[----:B------:R-:W3:Y:S01]  /*579d0*/  LDL.64 R12, [R30+0x8] ;  /* 0x000008001e0c7983 */ /* 0x000ee20000100a00 */
[----:B------:R-:W-:-:S03]  /*579e0*/  LOP3.LUT R21, R8, 0x1fffffff, R9, 0xf8, !PT ;  /* 0x1fffffff08157812 */ /* 0x000fc600078ef809 */
[----:B------:R-:W3:Y:S01]  /*579f0*/  LDL.64 R8, [R24] ;  /* 0x0000000018087983 */ /* 0x000ee20000100a00 */
[----:B------:R-:W-:-:S03]  /*57a00*/  LOP3.LUT R20, R11, R20, RZ, 0xfc, !PT ;  /* 0x000000140b147212 */ /* 0x000fc600078efcff */
[----:B------:R-:W3:Y:S01]  /*57a10*/  LDL.64 R10, [R24+0x8] ;  /* 0x00000800180a7983 */ /* 0x000ee20000100a00 */
[----:B------:R-:W-:Y:S02]  /*57a20*/  LOP3.LUT R28, R28, R15, RZ, 0xfc, !PT ;  /* 0x0000000f1c1c7212 */ /* 0x000fe400078efcff */
[----:B------:R-:W-:Y:S02]  /*57a30*/  LOP3.LUT R15, R14, 0x39, RZ, 0xc0, !PT ;  /* 0x000000390e0f7812 */ /* 0x000fe400078ec0ff */
[----:B------:R-:W-:Y:S02]  /*57a40*/  LOP3.LUT R29, R22, 0x1fffffff, R23, 0xf8, !PT ;  /* 0x1fffffff161d7812 */ /* 0x000fe400078ef817 */
[----:B------:R-:W-:Y:S02]  /*57a50*/  IADD3 R23, PT, PT, -R15, 0x40, RZ ;  /* 0x000000400f177810 */ /* 0x000fe40007ffe1ff */
[----:B0-----:R-:W-:Y:S01]  /*57a60*/  LOP3.LUT R27, R2, 0x36, RZ, 0xc0, !PT ;  /* 0x00000036021b7812 */ /* 0x001fe200078ec0ff */
[----:B------:R-:W-:Y:S01]  /*57a70*/  VIADD R2, R26, 0x3d0 ;  /* 0x000003d01a027836 */ /* 0x000fe20000000000 */
[----:B------:R0:W-:Y:S04]  /*57a80*/  STG.E.64 desc[UR4][R6.64+0xb00], R20 ;  /* 0x000b001406007986 */ /* 0x0001e8000c101b04 */
[----:B------:R1:W-:Y:S01]  /*57a90*/  STG.E.64 desc[UR4][R6.64+0xc00], R28 ;  /* 0x000c001c06007986 */ /* 0x0003e2000c101b04 */
[----:B0-----:R-:W-:-:S02]  /*57aa0*/  LOP3.LUT R21, R3, 0x33, RZ, 0xc0, !PT ;  /* 0x0000003303157812 */ /* 0x001fc400078ec0ff */
[-CC-:B--2---:R-:W-:Y:S02]  /*57ab0*/  SHF.R.U64 R14, R18, R15.reuse, R19.reuse ;  /* 0x0000000f120e7219 */ /* 0x184fe40000001213 */
[----:B------:R-:W-:Y:S02]  /*57ac0*/  SHF.R.U32.HI R15, RZ, R15, R19 ;  /* 0x0000000fff0f7219 */ /* 0x000fe40000011613 */
[CC--:B----4-:R-:W-:Y:S02]  /*57ad0*/  SHF.L.U64.HI R18, R16.reuse, R23.reuse, R17 ;  /* 0x0000001710127219 */ /* 0x0d0fe40000010211 */
[----:B------:R-:W-:Y:S02]  /*57ae0*/  SHF.L.U32 R16, R16, R23, RZ ;  /* 0x0000001710107219 */ /* 0x000fe400000006ff */
[----:B-----5:R-:W-:Y:S02]  /*57af0*/  SHF.R.U64 R19, R4, R27, R5 ;  /* 0x0000001b04137219 */ /* 0x020fe40000001205 */
[----:B------:R-:W-:-:S02]  /*57b00*/  IADD3 R23, PT, PT, -R27, 0x40, RZ ;  /* 0x000000401b177810 */ /* 0x000fc40007ffe1ff */
[----:B------:R-:W-:Y:S01]  /*57b10*/  SHF.R.U32.HI R4, RZ, R27, R5 ;  /* 0x0000001bff047219 */ /* 0x000fe20000011605 */
[----:B------:R-:W-:Y:S01]  /*57b20*/  VIADD R5, R26, 0x40d ;  /* 0x0000040d1a057836 */ /* 0x000fe20000000000 */
[----:B------:R-:W-:Y:S02]  /*57b30*/  LEA.HI R27, R2, -R25, RZ, 0x1a ;  /* 0x80000019021b7211 */ /* 0x000fe400078fd0ff */
[----:B---3--:R-:W-:Y:S02]  /*57b40*/  SHF.L.U64.HI R3, R12, R23, R13 ;  /* 0x000000170c037219 */ /* 0x008fe4000001020d */
[----:B------:R-:W-:Y:S01]  /*57b50*/  LEA.HI R17, R5, -R25, RZ, 0x1a ;  /* 0x8000001905117211 */ /* 0x000fe200078fd0ff */
[--C-:B------:R-:W-:Y:S01]  /*57b60*/  IMAD R27, R27, 0x8, R0.reuse ;  /* 0x000000081b1b7824 */ /* 0x100fe200078e0200 */
[----:B------:R-:W-:Y:S02]  /*57b70*/  IADD3 R13, PT, PT, -R21, 0x40, RZ ;  /* 0x00000040150d7810 */ /* 0x000fe40007ffe1ff */
[-CC-:B------:R-:W-:Y:S01]  /*57b80*/  SHF.R.U64 R20, R8, R21.reuse, R9.reuse ;  /* 0x0000001508147219 */ /* 0x180fe20000001209 */
[----:B-1----:R-:W-:Y:S01]  /*57b90*/  IMAD R28, R17, 0x8, R0 ;  /* 0x00000008111c7824 */ /* 0x002fe200078e0200 */
[----:B------:R-:W-:-:S02]  /*57ba0*/  SHF.R.U32.HI R21, RZ, R21, R9 ;  /* 0x00000015ff157219 */ /* 0x000fc40000011609 */
[----:B------:R-:W2:Y:S01]  /*57bb0*/  LDL.64 R8, [R27] ;  /* 0x000000001b087983 */ /* 0x000ea20000100a00 */
[----:B------:R-:W-:Y:S02]  /*57bc0*/  SHF.L.U32 R23, R12, R23, RZ ;  /* 0x000000170c177219 */ /* 0x000fe400000006ff */
[CC--:B------:R-:W-:Y:S02]  /*57bd0*/  SHF.L.U64.HI R22, R10.reuse, R13.reuse, R11 ;  /* 0x0000000d0a167219 */ /* 0x0c0fe4000001020b */
[----:B------:R-:W-:Y:S02]  /*57be0*/  SHF.L.U32 R24, R10, R13, RZ ;  /* 0x0000000d0a187219 */ /* 0x000fe400000006ff */
[----:B------:R-:W3:Y:S04]  /*57bf0*/  LDL.64 R12, [R28] ;  /* 0x000000001c0c7983 */ /* 0x000ee80000100a00 */
[----:B------:R0:W4:Y:S01]  /*57c00*/  LDL.64 R10, [R27+0x8] ;  /* 0x000008001b0a7983 */ /* 0x0001220000100a00 */
[----:B------:R-:W-:-:S03]  /*57c10*/  LOP3.LUT R14, R16, R14, RZ, 0xfc, !PT ;  /* 0x0000000e100e7212 */ /* 0x000fc600078efcff */
[----:B------:R-:W5:Y:S01]  /*57c20*/  LDL.64 R16, [R28+0x8] ;  /* 0x000008001c107983 */ /* 0x000f620000100a00 */
[----:B------:R-:W-:Y:S02]  /*57c30*/  LOP3.LUT R15, R15, 0x1fffffff, R18, 0xf8, !PT ;  /* 0x1fffffff0f0f7812 */ /* 0x000fe400078ef812 */
[----:B------:R-:W-:Y:S02]  /*57c40*/  LOP3.LUT R18, R23, R19, RZ, 0xfc, !PT ;  /* 0x0000001317127212 */ /* 0x000fe400078efcff */
[----:B------:R-:W-:Y:S02]  /*57c50*/  LOP3.LUT R19, R4, 0x1fffffff, R3, 0xf8, !PT ;  /* 0x1fffffff04137812 */ /* 0x000fe400078ef803 */
[----:B------:R-:W-:Y:S01]  /*57c60*/  LOP3.LUT R3, R2, 0x30, RZ, 0xc0, !PT ;  /* 0x0000003002037812 */ /* 0x000fe200078ec0ff */
[----:B------:R-:W-:Y:S01]  /*57c70*/  VIADD R2, R26, 0x44a ;  /* 0x0000044a1a027836 */ /* 0x000fe20000000000 */
[----:B------:R-:W-:Y:S02]  /*57c80*/  LOP3.LUT R20, R24, R20, RZ, 0xfc, !PT ;  /* 0x0000001418147212 */ /* 0x000fe400078efcff */
[----:B------:R-:W-:-:S02]  /*57c90*/  LOP3.LUT R21, R21, 0x1fffffff, R22, 0xf8, !PT ;  /* 0x1fffffff15157812 */ /* 0x000fc400078ef816 */
[----:B------:R-:W-:Y:S02]  /*57ca0*/  IADD3 R23, PT, PT, -R3, 0x40, RZ ;  /* 0x0000004003177810 */ /* 0x000fe40007ffe1ff */
[----:B0-----:R-:W-:Y:S01]  /*57cb0*/  LOP3.LUT R27, R5, 0x2d, RZ, 0xc0, !PT ;  /* 0x0000002d051b7812 */ /* 0x001fe200078ec0ff */
[----:B------:R0:W-:Y:S01]  /*57cc0*/  STG.E.64 desc[UR4][R6.64+0xd00], R14 ;  /* 0x000d000e06007986 */ /* 0x0001e2000c101b04 */
[----:B------:R-:W-:-:S03]  /*57cd0*/  LEA.HI R29, R2, -R25, RZ, 0x1a ;  /* 0x80000019021d7211 */ /* 0x000fc600078fd0ff */
[----:B------:R-:W-:Y:S02]  /*57ce0*/  STG.E.64 desc[UR4][R6.64+0xf00], R20 ;  /* 0x000f001406007986 */ /* 0x000fe4000c101b04 */
[----:B------:R-:W-:Y:S02]  /*57cf0*/  IMAD R30, R29, 0x8, R0 ;  /* 0x000000081d1e7824 */ /* 0x000fe400078e0200 */
[----:B------:R1:W-:Y:S04]  /*57d00*/  STG.E.64 desc[UR4][R6.64+0xe00], R18 ;  /* 0x000e001206007986 */ /* 0x0003e8000c101b04 */
[----:B------:R-:W5:Y:S01]  /*57d10*/  LDL.64 R28, [R30+0x8] ;  /* 0x000008001e1c7983 */ /* 0x000f620000100a00 */
[----:B0-----:R-:W-:-:S03]  /*57d20*/  VIADD R14, R26, 0x4c4 ;  /* 0x000004c41a0e7836 */ /* 0x001fc60000000000 */
[----:B-1----:R-:W5:Y:S01]  /*57d30*/  LDL.64 R18, [R30] ;  /* 0x000000001e127983 */ /* 0x002f620000100a00 */
[-CC-:B--2---:R-:W-:Y:S02]  /*57d40*/  SHF.R.U64 R8, R8, R3.reuse, R9.reuse ;  /* 0x0000000308087219 */ /* 0x184fe40000001209 */
[----:B------:R-:W-:Y:S01]  /*57d50*/  SHF.R.U32.HI R4, RZ, R3, R9 ;  /* 0x00000003ff047219 */ /* 0x000fe20000011609 */
[----:B------:R-:W-:Y:S01]  /*57d60*/  VIADD R3, R26, 0x487 ;  /* 0x000004871a037836 */ /* 0x000fe20000000000 */
[-CC-:B---3--:R-:W-:Y:S02]  /*57d70*/  SHF.R.U64 R15, R12, R27.reuse, R13.reuse ;  /* 0x0000001b0c0f7219 */ /* 0x188fe4000000120d */
[----:B------:R-:W-:Y:S02]  /*57d80*/  SHF.R.U32.HI R20, RZ, R27, R13 ;  /* 0x0000001bff147219 */ /* 0x000fe4000001160d */
[----:B------:R-:W-:Y:S02]  /*57d90*/  LEA.HI R13, R3, -R25, RZ, 0x1a ;  /* 0x80000019030d7211 */ /* 0x000fe400078fd0ff */
[----:B----4-:R-:W-:-:S02]  /*57da0*/  SHF.L.U64.HI R5, R10, R23, R11 ;  /* 0x000000170a057219 */ /* 0x010fc4000001020b */
[----:B------:R-:W-:Y:S01]  /*57db0*/  IADD3 R11, PT, PT, -R27, 0x40, RZ ;  /* 0x000000401b0b7810 */ /* 0x000fe20007ffe1ff */
[--C-:B------:R-:W-:Y:S01]  /*57dc0*/  IMAD R27, R13, 0x8, R0.reuse ;  /* 0x000000080d1b7824 */ /* 0x100fe200078e0200 */
[----:B------:R-:W-:Y:S02]  /*57dd0*/  LEA.HI R13, R14, -R25, RZ, 0x1a ;  /* 0x800000190e0d7211 */ /* 0x000fe400078fd0ff */
[----:B------:R-:W-:Y:S02]  /*57de0*/  SHF.L.U32 R9, R10, R23, RZ ;  /* 0x000000170a097219 */ /* 0x000fe400000006ff */
[CC--:B-----5:R-:W-:Y:S02]  /*57df0*/  SHF.L.U64.HI R21, R16.reuse, R11.reuse, R17 ;  /* 0x0000000b10157219 */ /* 0x0e0fe40000010211 */
[----:B------:R-:W-:Y:S02]  /*57e00*/  SHF.L.U32 R22, R16, R11, RZ ;  /* 0x0000000b10167219 */ /* 0x000fe400000006ff */
[----:B------:R-:W2:Y:S01]  /*57e10*/  LDL.64 R10, [R27] ;  /* 0x000000001b0a7983 */ /* 0x000ea20000100a00 */
[----:B------:R-:W-:Y:S01]  /*57e20*/  IMAD R24, R13, 0x8, R0 ;  /* 0x000000080d187824 */ /* 0x000fe200078e0200 */
[----:B------:R-:W-:-:S02]  /*57e30*/  LOP3.LUT R16, R9, R8, RZ, 0xfc, !PT ;  /* 0x0000000809107212 */ /* 0x000fc400078efcff */
[----:B------:R-:W3:Y:S04]  /*57e40*/  LDL.64 R12, [R27+0x8] ;  /* 0x000008001b0c7983 */ /* 0x000ee80000100a00 */
[----:B------:R-:W4:Y:S01]  /*57e50*/  LDL.64 R8, [R24] ;  /* 0x0000000018087983 */ /* 0x000f220000100a00 */
[----:B------:R-:W-:-:S03]  /*57e60*/  LOP3.LUT R17, R4, 0x1fffffff, R5, 0xf8, !PT ;  /* 0x1fffffff04117812 */ /* 0x000fc600078ef805 */
[----:B------:R-:W5:Y:S01]  /*57e70*/  LDL.64 R4, [R24+0x8] ;  /* 0x0000080018047983 */ /* 0x000f620000100a00 */
[----:B------:R-:W-:Y:S02]  /*57e80*/  LOP3.LUT R22, R22, R15, RZ, 0xfc, !PT ;  /* 0x0000000f16167212 */ /* 0x000fe400078efcff */
[----:B------:R-:W-:Y:S02]  /*57e90*/  LOP3.LUT R15, R2, 0x2a, RZ, 0xc0, !PT ;  /* 0x0000002a020f7812 */ /* 0x000fe400078ec0ff */
[----:B------:R-:W-:Y:S01]  /*57ea0*/  LOP3.LUT R23, R20, 0x1fffffff, R21, 0xf8, !PT ;  /* 0x1fffffff14177812 */ /* 0x000fe200078ef815 */
[----:B------:R-:W-:Y:S01]  /*57eb0*/  VIADD R2, R26, 0x53e ;  /* 0x0000053e1a027836 */ /* 0x000fe20000000000 */
[----:B------:R-:W-:Y:S02]  /*57ec0*/  IADD3 R21, PT, PT, -R15, 0x40, RZ ;  /* 0x000000400f157810 */ /* 0x000fe40007ffe1ff */
[----:B------:R-:W-:Y:S01]  /*57ed0*/  LOP3.LUT R3, R3, 0x27, RZ, 0xc0, !PT ;  /* 0x0000002703037812 */ /* 0x000fe200078ec0ff */
[----:B------:R0:W-:Y:S04]  /*57ee0*/  STG.E.64 desc[UR4][R6.64+0x1000], R16 ;  /* 0x0010001006007986 */ /* 0x0001e8000c101b04 */
[----:B------:R1:W-:Y:S01]  /*57ef0*/  STG.E.64 desc[UR4][R6.64+0x1100], R22 ;  /* 0x0011001606007986 */ /* 0x0003e2000c101b04 */
[----:B0-----:R-:W-:-:S02]  /*57f00*/  SHF.R.U64 R16, R18, R15, R19 ;  /* 0x0000000f12107219 */ /* 0x001fc40000001213 */
[C---:B------:R-:W-:Y:S02]  /*57f10*/  SHF.L.U64.HI R17, R28.reuse, R21, R29 ;  /* 0x000000151c117219 */ /* 0x040fe4000001021d */
[----:B-1----:R-:W-:Y:S02]  /*57f20*/  SHF.R.U32.HI R23, RZ, R15, R19 ;  /* 0x0000000fff177219 */ /* 0x002fe40000011613 */
[----:B------:R-:W-:Y:S02]  /*57f30*/  SHF.L.U32 R28, R28, R21, RZ ;  /* 0x000000151c1c7219 */ /* 0x000fe400000006ff */
[----:B------:R-:W-:Y:S02]  /*57f40*/  LEA.HI R29, R2, -R25, RZ, 0x1a ;  /* 0x80000019021d7211 */ /* 0x000fe400078fd0ff */
[----:B------:R-:W-:Y:S02]  /*57f50*/  IADD3 R21, PT, PT, -R3, 0x40, RZ ;  /* 0x0000004003157810 */ /* 0x000fe40007ffe1ff */
[----:B------:R-:W-:Y:S01]  /*57f60*/  LOP3.LUT R15, R14, 0x24, RZ, 0xc0, !PT ;  /* 0x000000240e0f7812 */ /* 0x000fe200078ec0ff */
[----:B------:R-:W-:Y:S01]  /*57f70*/  IMAD R29, R29, 0x8, R0 ;  /* 0x000000081d1d7824 */ /* 0x000fe200078e0200 */
[----:B--2---:R-:W-:-:S02]  /*57f80*/  SHF.R.U64 R19, R10, R3, R11 ;  /* 0x000000030a137219 */ /* 0x004fc4000000120b */
[----:B------:R-:W-:Y:S01]  /*57f90*/  SHF.R.U32.HI R10, RZ, R3, R11 ;  /* 0x00000003ff0a7219 */ /* 0x000fe2000001160b */
[----:B------:R-:W-:Y:S01]  /*57fa0*/  VIADD R3, R26, 0x57b ;  /* 0x0000057b1a037836 */ /* 0x000fe20000000000 */
[CC--:B---3--:R-:W-:Y:S02]  /*57fb0*/  SHF.L.U64.HI R11, R12.reuse, R21.reuse, R13 ;  /* 0x000000150c0b7219 */ /* 0x0c8fe4000001020d */
[----:B------:R-:W-:Y:S02]  /*57fc0*/  SHF.L.U32 R18, R12, R21, RZ ;  /* 0x000000150c127219 */ /* 0x000fe400000006ff */
[----:B------:R-:W-:Y:S01]  /*57fd0*/  LEA.HI R27, R3, -R25, RZ, 0x1a ;  /* 0x80000019031b7211 */ /* 0x000fe200078fd0ff */
[----:B------:R-:W2:Y:S01]  /*57fe0*/  LDL.64 R12, [R29] ;  /* 0x000000001d0c7983 */ /* 0x000ea20000100a00 */
[-CC-:B----4-:R-:W-:Y:S02]  /*57ff0*/  SHF.R.U64 R20, R8, R15.reuse, R9.reuse ;  /* 0x0000000f08147219 */ /* 0x190fe40000001209 */
[----:B------:R-:W-:-:S02]  /*58000*/  SHF.R.U32.HI R21, RZ, R15, R9 ;  /* 0x0000000fff157219 */ /* 0x000fc40000011609 */
        /* <DEDUP_REMOVED lines=154> */
.L_x_77:
        /* <DEDUP_REMOVED lines=20> */
[----:B0-----:R-:W4:Y:S04]  /*58af0*/  LDG.E.64.CONSTANT R6, desc[UR4][R28.64+0x58] ;  /* 0x000058041c067981 */ /* 0x001f28000c1e9b00 */
[----:B-----5:R-:W-:Y:S04]  /*58b00*/  STL.64 [R21+0x18], R10 ;  /* 0x0000180a15007387 */ /* 0x020fe80000100a00 */
[----:B------:R-:W-:Y:S04]  /*58b10*/  STL.64 [R21+0x20], R12 ;  /* 0x0000200c15007387 */ /* 0x000fe80000100a00 */
[----:B------:R-:W-:Y:S04]  /*58b20*/  STL.64 [R21+0x28], R14 ;  /* 0x0000280e15007387 */ /* 0x000fe80000100a00 */
[----:B------:R0:W-:Y:S04]  /*58b30*/  STL.64 [R21+0x30], R16 ;  /* 0x0000301015007387 */ /* 0x0001e80000100a00 */
[----:B------:R1:W-:Y:S04]  /*58b40*/  STL.64 [R21+0x38], R18 ;  /* 0x0000381215007387 */ /* 0x0003e80000100a00 */
[----:B------:R5:W-:Y:S04]  /*58b50*/  STL.64 [R21+0x40], R22 ;  /* 0x0000401615007387 */ /* 0x000be80000100a00 */
[----:B0-----:R-:W4:Y:S04]  /*58b60*/  LDG.E.64.CONSTANT R16, desc[UR4][R28.64+0x60] ;  /* 0x000060041c107981 */ /* 0x001f28000c1e9b00 */
[----:B-1----:R-:W4:Y:S04]  /*58b70*/  LDG.E.64.CONSTANT R18, desc[UR4][R28.64+0x68] ;  /* 0x000068041c127981 */ /* 0x002f28000c1e9b00 */
[----:B-----5:R-:W5:Y:S04]  /*58b80*/  LDG.E.64.CONSTANT R22, desc[UR4][R28.64+0x70] ;  /* 0x000070041c167981 */ /* 0x020f68000c1e9b00 */
        /* <DEDUP_REMOVED lines=8> */
[----:B0-----:R-:W4:Y:S04]  /*58c10*/  LDG.E.64.CONSTANT R6, desc[UR4][R28.64+0xa0] ;  /* 0x0000a0041c067981 */ /* 0x001f28000c1e9b00 */
[----:B------:R-:W-:Y:S04]  /*58c20*/  STL.64 [R21+0x60], R16 ;  /* 0x0000601015007387 */ /* 0x000fe80000100a00 */
[----:B------:R-:W-:Y:S04]  /*58c30*/  STL.64 [R21+0x68], R18 ;  /* 0x0000681215007387 */ /* 0x000fe80000100a00 */
[----:B-----5:R-:W-:Y:S04]  /*58c40*/  STL.64 [R21+0x70], R22 ;  /* 0x0000701615007387 */ /* 0x020fe80000100a00 */
        /* <DEDUP_REMOVED lines=13> */
[----:B----4-:R0:W-:Y:S02]  /*58d20*/  STL.64 [R21+0xa0], R6 ;  /* 0x0000a00615007387 */ /* 0x0101e40000100a00 */
[----:B0-----:R-:W-:-:S05]  /*58d30*/  IMAD R7, R20, 0x780, RZ ;  /* 0x0000078014077824 */ /* 0x001fca00078e02ff */
[----:B------:R-:W-:-:S05]  /*58d40*/  LEA.HI R30, R7, -R0, RZ, 0x1a ;  /* 0x80000000071e7211 */ /* 0x000fca00078fd0ff */
[----:B------:R-:W-:-:S04]  /*58d50*/  IMAD R6, R30, 0x8, R21 ;  /* 0x000000081e067824 */ /* 0x000fc800078e0215 */
[----:B------:R-:W-:Y:S01]  /*58d60*/  IMAD R30, R30, 0x8, R6 ;  /* 0x000000081e1e7824 */ /* 0x000fe200078e0206 */
[----:B------:R-:W-:Y:S04]  /*58d70*/  STL.64 [R21+0xa8], R24 ;  /* 0x0000a81815007387 */ /* 0x000fe80000100a00 */
[----:B------:R-:W-:Y:S04]  /*58d80*/  STL.64 [R21+0xb0], R26 ;  /* 0x0000b01a15007387 */ /* 0x000fe80000100a00 */
[----:B------:R-:W-:Y:S04]  /*58d90*/  STL.64 [R21+0xc8], R10 ;  /* 0x0000c80a15007387 */ /* 0x000fe80000100a00 */
[----:B------:R-:W-:Y:S04]  /*58da0*/  STL.64 [R21+0xd0], R12 ;  /* 0x0000d00c15007387 */ /* 0x000fe80000100a00 */
[----:B-----5:R-:W-:Y:S04]  /*58db0*/  STL.64 [R21+0xd8], R14 ;  /* 0x0000d80e15007387 */ /* 0x020fe80000100a00 */
[----:B------:R-:W-:Y:S04]  /*58dc0*/  STL.64 [R21+0xe0], R16 ;  /* 0x0000e01015007387 */ /* 0x000fe80000100a00 */
[----:B------:R0:W-:Y:S04]  /*58dd0*/  STL.64 [R21+0xe8], R18 ;  /* 0x0000e81215007387 */ /* 0x0001e80000100a00 */
[----:B------:R-:W-:Y:S04]  /*58de0*/  STL.64 [R21+0xf0], R22 ;  /* 0x0000f01615007387 */ /* 0x000fe80000100a00 */
[----:B--2---:R-:W-:Y:S04]  /*58df0*/  STL.64 [R21+0xc0], R8 ;  /* 0x0000c00815007387 */ /* 0x004fe80000100a00 */
[----:B---3--:R1:W-:Y:S04]  /*58e00*/  STL.64 [R21+0xb8], R4 ;  /* 0x0000b80415007387 */ /* 0x0083e80000100a00 */
[----:B------:R-:W2:Y:S04]  /*58e10*/  LDL R29, [R30+0x4] ;  /* 0x000004001e1d7983 */ /* 0x000ea80000100800 */
[----:B0-----:R-:W2:Y:S01]  /*58e20*/  LDL.64 R18, [R30+0x8] ;  /* 0x000008001e127983 */ /* 0x001ea20000100a00 */
[----:B-1----:R-:W-:-:S02]  /*58e30*/  VIADD R5, R7, 0x40 ;  /* 0x0000004007057836 */ /* 0x002fc40000000000 */
[----:B------:R-:W-:-:S03]  /*58e40*/  VIADD R9, R7, 0xb4 ;  /* 0x000000b407097836 */ /* 0x000fc60000000000 */
[-C--:B------:R-:W-:Y:S02]  /*58e50*/  LEA.HI R5, R5, -R0.reuse, RZ, 0x1a ;  /* 0x8000000005057211 */ /* 0x080fe400078fd0ff */
[----:B------:R-:W-:-:S03]  /*58e60*/  LEA.HI R9, R9, -R0, RZ, 0x1a ;  /* 0x8000000009097211 */ /* 0x000fc600078fd0ff */
[--C-:B------:R-:W-:Y:S02]  /*58e70*/  IMAD R5, R5, 0x8, R6.reuse ;  /* 0x0000000805057824 */ /* 0x100fe400078e0206 */
[----:B------:R-:W-:-:S03]  /*58e80*/  IMAD R12, R9, 0x8, R6 ;  /* 0x00000008090c7824 */ /* 0x000fc600078e0206 */
[----:B------:R-:W3:Y:S04]  /*58e90*/  LDL R26, [R5+0x4] ;  /* 0x00000400051a7983 */ /* 0x000ee80000100800 */
[----:B------:R0:W3:Y:S01]  /*58ea0*/  LDL.64 R16, [R5+0x8] ;  /* 0x0000080005107983 */ /* 0x0000e20000100a00 */
[C---:B------:R-:W-:Y:S02]  /*58eb0*/  VIADD R11, R7.reuse, 0xf0 ;  /* 0x000000f0070b7836 */ /* 0x040fe40000000000 */
[C---:B------:R-:W-:Y:S01]  /*58ec0*/  VIADD R13, R7.reuse, 0x12c ;  /* 0x0000012c070d7836 */ /* 0x040fe20000000000 */
[----:B------:R-:W4:Y:S04]  /*58ed0*/  LDL R25, [R12+0x4] ;  /* 0x000004000c197983 */ /* 0x000f280000100800 */
[----:B------:R-:W4:Y:S01]  /*58ee0*/  LDL.64 R8, [R12+0x8] ;  /* 0x000008000c087983 */ /* 0x000f220000100a00 */
[----:B0-----:R-:W-:Y:S01]  /*58ef0*/  VIADD R5, R7, 0x168 ;  /* 0x0000016807057836 */ /* 0x001fe20000000000 */
[----:B------:R-:W-:-:S02]  /*58f00*/  LEA.HI R11, R11, -R0, RZ, 0x1a ;  /* 0x800000000b0b7211 */ /* 0x000fc400078fd0ff */
[-C--:B------:R-:W-:Y:S02]  /*58f10*/  LEA.HI R13, R13, -R0.reuse, RZ, 0x1a ;  /* 0x800000000d0d7211 */ /* 0x080fe400078fd0ff */
[----:B------:R-:W-:Y:S01]  /*58f20*/  LEA.HI R5, R5, -R0, RZ, 0x1a ;  /* 0x8000000005057211 */ /* 0x000fe200078fd0ff */
[--C-:B------:R-:W-:Y:S02]  /*58f30*/  IMAD R21, R11, 0x8, R6.reuse ;  /* 0x000000080b157824 */ /* 0x100fe400078e0206 */
[--C-:B------:R-:W-:Y:S02]  /*58f40*/  IMAD R28, R13, 0x8, R6.reuse ;  /* 0x000000080d1c7824 */ /* 0x100fe400078e0206 */
[----:B------:R-:W-:Y:S01]  /*58f50*/  IMAD R30, R5, 0x8, R6 ;  /* 0x00000008051e7824 */ /* 0x000fe200078e0206 */
[----:B------:R-:W5:Y:S01]  /*58f60*/  LDL R4, [R21+0x4] ;  /* 0x0000040015047983 */ /* 0x000f620000100800 */
[----:B------:R-:W-:-:S03]  /*58f70*/  VIADD R23, R7, 0x1a4 ;  /* 0x000001a407177836 */ /* 0x000fc60000000000 */
[----:B------:R-:W5:Y:S04]  /*58f80*/  LDL.64 R10, [R21+0x8] ;  /* 0x00000800150a7983 */ /* 0x000f680000100a00 */
[----:B------:R-:W5:Y:S01]  /*58f90*/  LDL.64 R14, [R28+0x8] ;  /* 0x000008001c0e7983 */ /* 0x000f620000100a00 */
[----:B------:R-:W-:-:S03]  /*58fa0*/  LEA.HI R23, R23, -R0, RZ, 0x1a ;  /* 0x8000000017177211 */ /* 0x000fc600078fd0ff */
[----:B------:R-:W5:Y:S04]  /*58fb0*/  LDL R5, [R28+0x4] ;  /* 0x000004001c057983 */ /* 0x000f680000100800 */
[----:B------:R-:W5:Y:S01]  /*58fc0*/  LDL.64 R12, [R30+0x8] ;  /* 0x000008001e0c7983 */ /* 0x000f620000100a00 */
[----:B------:R-:W-:Y:S02]  /*58fd0*/  IMAD R31, R23, 0x8, R6 ;  /* 0x00000008171f7824 */ /* 0x000fe400078e0206 */
[----:B------:R-:W-:Y:S01]  /*58fe0*/  IMAD.WIDE.U32 R2, R20, 0x8, R2 ;  /* 0x0000000814027825 */ /* 0x000fe200078e0002 */
[----:B------:R-:W5:Y:S04]  /*58ff0*/  LDL R24, [R30+0x4] ;  /* 0x000004001e187983 */ /* 0x000f680000100800 */
[----:B------:R-:W5:Y:S04]  /*59000*/  LDL R27, [R31+0x4] ;  /* 0x000004001f1b7983 */ /* 0x000f680000100800 */
[----:B------:R-:W5:Y:S01]  /*59010*/  LDL.64 R20, [R31+0x8] ;  /* 0x000008001f147983 */ /* 0x000f620000100a00 */
[----:B--2---:R-:W-:-:S02]  /*59020*/  SHF.L.W.U32.HI R22, R29, 0x4, R18 ;  /* 0x000000041d167819 */ /* 0x004fc40000010e12 */
[----:B------:R-:W-:Y:S01]  /*59030*/  SHF.L.W.U32.HI R18, R18, 0x4, R19 ;  /* 0x0000000412127819 */ /* 0x000fe20000010e13 */
[----:B------:R-:W-:-:S05]  /*59040*/  VIADD R19, R7, 0x21c ;  /* 0x0000021c07137836 */ /* 0x000fca0000000000 */
[----:B------:R-:W-:-:S05]  /*59050*/  LEA.HI R19, R19, -R0, RZ, 0x1a ;  /* 0x8000000013137211 */ /* 0x000fca00078fd0ff */
[----:B------:R-:W-:Y:S01]  /*59060*/  IMAD R29, R19, 0x8, R6 ;  /* 0x00000008131d7824 */ /* 0x000fe200078e0206 */
[----:B------:R-:W-:-:S04]  /*59070*/  LOP3.LUT R23, R18, 0xfffffff, RZ, 0xc0, !PT ;  /* 0x0fffffff12177812 */ /* 0x000fc800078ec0ff */
[----:B------:R-:W2:Y:S04]  /*59080*/  LDL R28, [R29+0x8] ;  /* 0x000008001d1c7983 */ /* 0x000ea80000100800 */
[----:B------:R0:W2:Y:S04]  /*59090*/  LDL.64 R18, [R29] ;  /* 0x000000001d127983 */ /* 0x0000a80000100a00 */
[----:B------:R3:W-:Y:S02]  /*590a0*/  STG.E.64 desc[UR4][R2.64+0x100], R22 ;  /* 0x0001001602007986 */ /* 0x0007e4000c101b04 */
[----:B---3--:R-:W-:-:S02]  /*590b0*/  SHF.L.W.U32.HI R22, R26, 0x8, R16 ;  /* 0x000000081a167819 */ /* 0x008fc40000010e10 */
[----:B------:R-:W-:Y:S01]  /*590c0*/  SHF.L.W.U32.HI R16, R16, 0x8, R17 ;  /* 0x0000000810107819 */ /* 0x000fe20000010e11 */
[----:B------:R-:W-:-:S03]  /*590d0*/  VIADD R17, R7, 0x258 ;  /* 0x0000025807117836 */ /* 0x000fc60000000000 */
[----:B------:R-:W-:Y:S02]  /*590e0*/  LOP3.LUT R23, R16, 0xfffffff, RZ, 0xc0, !PT ;  /* 0x0fffffff10177812 */ /* 0x000fe400078ec0ff */
[----:B----4-:R-:W-:Y:S02]  /*590f0*/  SHF.L.W.U32.HI R16, R25, 0xc, R8 ;  /* 0x0000000c19107819 */ /* 0x010fe40000010e08 */
[----:B------:R-:W-:Y:S02]  /*59100*/  SHF.L.W.U32.HI R8, R8, 0xc, R9 ;  /* 0x0000000c08087819 */ /* 0x000fe40000010e09 */
[-C--:B------:R-:W-:Y:S02]  /*59110*/  LEA.HI R9, R17, -R0.reuse, RZ, 0x1a ;  /* 0x8000000011097211 */ /* 0x080fe400078fd0ff */
[----:B------:R-:W-:Y:S01]  /*59120*/  LOP3.LUT R17, R8, 0xfffffff, RZ, 0xc0, !PT ;  /* 0x0fffffff08117812 */ /* 0x000fe200078ec0ff */
[----:B------:R-:W-:Y:S02]  /*59130*/  VIADD R25, R7, 0x294 ;  /* 0x0000029407197836 */ /* 0x000fe40000000000 */
[----:B0-----:R-:W-:Y:S01]  /*59140*/  IMAD R29, R9, 0x8, R6 ;  /* 0x00000008091d7824 */ /* 0x001fe200078e0206 */
[----:B------:R5:W-:Y:S04]  /*59150*/  STG.E.64 desc[UR4][R2.64+0x200], R22 ;  /* 0x0002001602007986 */ /* 0x000be8000c101b04 */
[----:B------:R0:W-:Y:S01]  /*59160*/  STG.E.64 desc[UR4][R2.64+0x300], R16 ;  /* 0x0003001002007986 */ /* 0x0001e2000c101b04 */
[----:B------:R-:W-:-:S03]  /*59170*/  LEA.HI R25, R25, -R0, RZ, 0x1a ;  /* 0x8000000019197211 */ /* 0x000fc600078fd0ff */
[----:B------:R-:W3:Y:S01]  /*59180*/  LDL R26, [R29+0x8] ;  /* 0x000008001d1a7983 */ /* 0x000ee20000100800 */
[----:B-----5:R-:W-:Y:S02]  /*59190*/  SHF.L.W.U32.HI R22, R4, 0x10, R10 ;  /* 0x0000001004167819 */ /* 0x020fe40000010e0a */
[----:B------:R-:W-:Y:S01]  /*591a0*/  SHF.L.W.U32.HI R4, R14, 0x14, R15 ;  /* 0x000000140e047819 */ /* 0x000fe20000010e0f */
[----:B0-----:R0:W3:Y:S01]  /*591b0*/  LDL.64 R16, [R29] ;  /* 0x000000001d107983 */ /* 0x0010e20000100a00 */
[----:B------:R-:W-:Y:S02]  /*591c0*/  SHF.L.W.U32.HI R14, R5, 0x14, R14 ;  /* 0x00000014050e7819 */ /* 0x000fe40000010e0e */
[----:B------:R-:W-:Y:S01]  /*591d0*/  SHF.L.W.U32.HI R5, R12, 0x18, R13 ;  /* 0x000000180c057819 */ /* 0x000fe20000010e0d */
[----:B0-----:R-:W-:-:S03]  /*591e0*/  VIADD R29, R7, 0x30c ;  /* 0x0000030c071d7836 */ /* 0x001fc60000000000 */
[----:B------:R-:W-:Y:S01]  /*591f0*/  LOP3.LUT R13, R5, 0xfffffff, RZ, 0xc0, !PT ;  /* 0x0fffffff050d7812 */ /* 0x000fe200078ec0ff */
[--C-:B------:R-:W-:Y:S01]  /*59200*/  IMAD R30, R25, 0x8, R6.reuse ;  /* 0x00000008191e7824 */ /* 0x100fe200078e0206 */
[-C--:B------:R-:W-:Y:S01]  /*59210*/  LEA.HI R29, R29, -R0.reuse, RZ, 0x1a ;  /* 0x800000001d1d7211 */ /* 0x080fe200078fd0ff */
[----:B------:R-:W-:Y:S01]  /*59220*/  VIADD R5, R7, 0x348 ;  /* 0x0000034807057836 */ /* 0x000fe20000000000 */
[----:B------:R-:W-:Y:S02]  /*59230*/  LOP3.LUT R15, R4, 0xfffffff, RZ, 0xc0, !PT ;  /* 0x0fffffff040f7812 */ /* 0x000fe400078ec0ff */
[----:B------:R-:W4:Y:S01]  /*59240*/  LDL R25, [R30+0x8] ;  /* 0x000008001e197983 */ /* 0x000f220000100800 */
[----:B------:R-:W-:Y:S01]  /*59250*/  SHF.L.W.U32.HI R10, R10, 0x10, R11 ;  /* 0x000000100a0a7819 */ /* 0x000fe20000010e0b */
[----:B------:R-:W-:Y:S02]  /*59260*/  IMAD R29, R29, 0x8, R6 ;  /* 0x000000081d1d7824 */ /* 0x000fe400078e0206 */
[----:B------:R-:W4:Y:S01]  /*59270*/  LDL.64 R8, [R30] ;  /* 0x000000001e087983 */ /* 0x000f220000100a00 */
[----:B------:R-:W-:Y:S01]  /*59280*/  VIADD R11, R7, 0x2d0 ;  /* 0x000002d0070b7836 */ /* 0x000fe20000000000 */
[----:B------:R-:W-:-:S02]  /*59290*/  LEA.HI R31, R5, -R0, RZ, 0x1a ;  /* 0x80000000051f7211 */ /* 0x000fc400078fd0ff */
[----:B------:R0:W-:Y:S01]  /*592a0*/  STG.E.64 desc[UR4][R2.64+0x500], R14 ;  /* 0x0005000e02007986 */ /* 0x0001e2000c101b04 */
[----:B------:R-:W-:Y:S01]  /*592b0*/  SHF.L.W.U32.HI R4, R27, 0x1c, R20 ;  /* 0x0000001c1b047819 */ /* 0x000fe20000010e14 */
[----:B------:R-:W-:Y:S01]  /*592c0*/  VIADD R27, R7, 0x384 ;  /* 0x00000384071b7836 */ /* 0x000fe20000000000 */
[----:B------:R-:W-:Y:S02]  /*592d0*/  SHF.L.W.U32.HI R5, R20, 0x1c, R21 ;  /* 0x0000001c14057819 */ /* 0x000fe40000010e15 */
[----:B------:R-:W-:Y:S01]  /*592e0*/  LOP3.LUT R23, R10, 0xfffffff, RZ, 0xc0, !PT ;  /* 0x0fffffff0a177812 */ /* 0x000fe200078ec0ff */
[----:B------:R-:W5:Y:S01]  /*592f0*/  LDL R21, [R29+0x8] ;  /* 0x000008001d157983 */ /* 0x000f620000100800 */
[-C--:B------:R-:W-:Y:S01]  /*59300*/  LEA.HI R11, R11, -R0.reuse, RZ, 0x1a ;  /* 0x800000000b0b7211 */ /* 0x080fe200078fd0ff */
[----:B------:R-:W-:Y:S01]  /*59310*/  IMAD R31, R31, 0x8, R6 ;  /* 0x000000081f1f7824 */ /* 0x000fe200078e0206 */
[----:B------:R-:W-:Y:S01]  /*59320*/  SHF.L.W.U32.HI R12, R24, 0x18, R12 ;  /* 0x00000018180c7819 */ /* 0x000fe20000010e0c */
[----:B0-----:R-:W5:Y:S01]  /*59330*/  LDL.64 R14, [R29] ;  /* 0x000000001d0e7983 */ /* 0x001f620000100a00 */
[----:B------:R-:W-:-:S03]  /*59340*/  LEA.HI R27, R27, -R0, RZ, 0x1a ;  /* 0x800000001b1b7211 */ /* 0x000fc600078fd0ff */
[----:B------:R0:W-:Y:S01]  /*59350*/  STG.E.64 desc[UR4][R2.64+0x400], R22 ;  /* 0x0004001602007986 */ /* 0x0001e2000c101b04 */
[----:B------:R-:W-:Y:S01]  /*59360*/  LOP3.LUT R5, R5, 0xfffffff, RZ, 0xc0, !PT ;  /* 0x0fffffff05057812 */ /* 0x000fe200078ec0ff */
[--C-:B------:R-:W-:Y:S02]  /*59370*/  IMAD R27, R27, 0x8, R6.reuse ;  /* 0x000000081b1b7824 */ /* 0x100fe400078e0206 */
[----:B------:R1:W-:Y:S04]  /*59380*/  STG.E.64 desc[UR4][R2.64+0x600], R12 ;  /* 0x0006000c02007986 */ /* 0x0003e8000c101b04 */
[----:B------:R-:W5:Y:S01]  /*59390*/  LDL R20, [R31+0x8] ;  /* 0x000008001f147983 */ /* 0x000f620000100800 */
[----:B0-----:R-:W-:-:S03]  /*593a0*/  IMAD R23, R11, 0x8, R6 ;  /* 0x000000080b177824 */ /* 0x001fc600078e0206 */
[----:B------:R0:W-:Y:S04]  /*593b0*/  STG.E.64 desc[UR4][R2.64+0x700], R4 ;  /* 0x0007000402007986 */ /* 0x0001e8000c101b04 */
[----:B------:R-:W5:Y:S04]  /*593c0*/  LDL R22, [R23+0x8] ;  /* 0x0000080017167983 */ /* 0x000f680000100800 */
[----:B------:R2:W5:Y:S04]  /*593d0*/  LDL.64 R10, [R23] ;  /* 0x00000000170a7983 */ /* 0x0005680000100a00 */
[----:B-1----:R1:W5:Y:S04]  /*593e0*/  LDL.64 R12, [R31] ;  /* 0x000000001f0c7983 */ /* 0x0023680000100a00 */
[----:B0-----:R4:W5:Y:S01]  /*593f0*/  LDL.64 R4, [R27] ;  /* 0x000000001b047983 */ /* 0x0019620000100a00 */
[----:B--2---:R-:W-:-:S02]  /*59400*/  SHF.L.W.U32.HI R28, R19, 0x4, R28 ;  /* 0x00000004131c7819 */ /* 0x004fc40000010e1c */
[----:B------:R-:W-:Y:S01]  /*59410*/  SHF.L.W.U32.HI R18, R18, 0x4, R19 ;  /* 0x0000000412127819 */ /* 0x000fe20000010e13 */
[----:B------:R-:W-:-:S05]  /*59420*/  VIADD R19, R7, 0x3fc ;  /* 0x000003fc07137836 */ /* 0x000fca0000000000 */
[----:B------:R-:W-:Y:S02]  /*59430*/  LEA.HI R23, R19, -R0, RZ, 0x1a ;  /* 0x8000000013177211 */ /* 0x000fe400078fd0ff */
[----:B------:R-:W-:-:S03]  /*59440*/  LOP3.LUT R19, R28, 0xfffffff, RZ, 0xc0, !PT ;  /* 0x0fffffff1c137812 */ /* 0x000fc600078ec0ff */
[----:B------:R-:W-:Y:S02]  /*59450*/  IMAD R29, R23, 0x8, R6 ;  /* 0x00000008171d7824 */ /* 0x000fe400078e0206 */
[----:B------:R0:W-:Y:S04]  /*59460*/  STG.E.64 desc[UR4][R2.64+0x900], R18 ;  /* 0x0009001202007986 */ /* 0x0001e8000c101b04 */
[----:B------:R-:W2:Y:S04]  /*59470*/  LDL R23, [R29+0x4] ;  /* 0x000004001d177983 */ /* 0x000ea80000100800 */
[----:B0-----:R0:W2:Y:S01]  /*59480*/  LDL.64 R18, [R29+0x8] ;  /* 0x000008001d127983 */ /* 0x0010a20000100a00 */
[----:B-1----:R-:W-:-:S05]  /*59490*/  VIADD R31, R7, 0x438 ;  /* 0x00000438071f7836 */ /* 0x002fca0000000000 */
[----:B------:R-:W-:-:S05]  /*594a0*/  LEA.HI R31, R31, -R0, RZ, 0x1a ;  /* 0x800000001f1f7211 */ /* 0x000fca00078fd0ff */
[----:B------:R-:W-:-:S05]  /*594b0*/  IMAD R24, R31, 0x8, R6 ;  /* 0x000000081f187824 */ /* 0x000fca00078e0206 */
[----:B------:R-:W2:Y:S01]  /*594c0*/  LDL R28, [R24+0x4] ;  /* 0x00000400181c7983 */ /* 0x000ea20000100800 */
[----:B---3--:R-:W-:Y:S02]  /*594d0*/  SHF.L.W.U32.HI R26, R17, 0x8, R26 ;  /* 0x00000008111a7819 */ /* 0x008fe40000010e1a */
[----:B------:R-:W-:Y:S02]  /*594e0*/  SHF.L.W.U32.HI R16, R16, 0x8, R17 ;  /* 0x0000000810107819 */ /* 0x000fe40000010e11 */
[----:B------:R-:W-:Y:S02]  /*594f0*/  LOP3.LUT R17, R26, 0xfffffff, RZ, 0xc0, !PT ;  /* 0x0fffffff1a117812 */ /* 0x000fe400078ec0ff */
[----:B----4-:R-:W-:Y:S02]  /*59500*/  SHF.L.W.U32.HI R27, R9, 0xc, R25 ;  /* 0x0000000c091b7819 */ /* 0x010fe40000010e19 */
[----:B------:R-:W-:Y:S01]  /*59510*/  SHF.L.W.U32.HI R8, R8, 0xc, R9 ;  /* 0x0000000c08087819 */ /* 0x000fe20000010e09 */
[----:B------:R-:W-:Y:S01]  /*59520*/  STG.E.64 desc[UR4][R2.64+0xa00], R16 ;  /* 0x000a001002007986 */ /* 0x000fe2000c101b04 */
[----:B------:R-:W-:-:S03]  /*59530*/  LOP3.LUT R9, R27, 0xfffffff, RZ, 0xc0, !PT ;  /* 0x0fffffff1b097812 */ /* 0x000fc600078ec0ff */
[----:B------:R-:W3:Y:S04]  /*59540*/  LDL.64 R24, [R24+0x8] ;  /* 0x0000080018187983 */ /* 0x000ee80000100a00 */
[----:B------:R1:W-:Y:S01]  /*59550*/  STG.E.64 desc[UR4][R2.64+0xb00], R8 ;  /* 0x000b000802007986 */ /* 0x0003e2000c101b04 */
[----:B-----5:R-:W-:Y:S02]  /*59560*/  SHF.L.W.U32.HI R21, R15, 0x14, R21 ;  /* 0x000000140f157819 */ /* 0x020fe40000010e15 */
[----:B------:R-:W-:Y:S02]  /*59570*/  SHF.L.W.U32.HI R14, R14, 0x14, R15 ;  /* 0x000000140e0e7819 */ /* 0x000fe40000010e0f */
[----:B------:R-:W-:Y:S01]  /*59580*/  LOP3.LUT R15, R21, 0xfffffff, RZ, 0xc0, !PT ;  /* 0x0fffffff150f7812 */ /* 0x000fe200078ec0ff */
[----:B------:R-:W-:-:S02]  /*59590*/  VIADD R21, R7, 0x4b0 ;  /* 0x000004b007157836 */ /* 0x000fc40000000000 */
[----:B-1----:R-:W-:-:S03]  /*595a0*/  VIADD R9, R7, 0x474 ;  /* 0x0000047407097836 */ /* 0x002fc60000000000 */
[-C--:B------:R-:W-:Y:S02]  /*595b0*/  LEA.HI R21, R21, -R0.reuse, RZ, 0x1a ;  /* 0x8000000015157211 */ /* 0x080fe400078fd0ff */
[----:B------:R-:W-:Y:S01]  /*595c0*/  LEA.HI R9, R9, -R0, RZ, 0x1a ;  /* 0x8000000009097211 */ /* 0x000fe200078fd0ff */
[----:B------:R1:W-:Y:S01]  /*595d0*/  STG.E.64 desc[UR4][R2.64+0xd00], R14 ;  /* 0x000d000e02007986 */ /* 0x0003e2000c101b04 */
[----:B------:R-:W-:Y:S01]  /*595e0*/  VIADD R27, R7, 0x528 ;  /* 0x00000528071b7836 */ /* 0x000fe20000000000 */
[----:B------:R-:W-:Y:S02]  /*595f0*/  SHF.L.W.U32.HI R22, R11, 0x10, R22 ;  /* 0x000000100b167819 */ /* 0x000fe40000010e16 */
[----:B------:R-:W-:Y:S01]  /*59600*/  SHF.L.W.U32.HI R20, R13, 0x18, R20 ;  /* 0x000000180d147819 */ /* 0x000fe20000010e14 */
[----:B-1----:R-:W-:Y:S01]  /*59610*/  IMAD R14, R21, 0x8, R6 ;  /* 0x00000008150e7824 */ /* 0x002fe200078e0206 */
[----:B------:R-:W-:Y:S02]  /*59620*/  SHF.L.W.U32.HI R10, R10, 0x10, R11 ;  /* 0x000000100a0a7819 */ /* 0x000fe40000010e0b */
[----:B------:R-:W-:Y:S01]  /*59630*/  SHF.L.W.U32.HI R12, R12, 0x18, R13 ;  /* 0x000000180c0c7819 */ /* 0x000fe20000010e0d */
[----:B------:R-:W-:Y:S01]  /*59640*/  VIADD R21, R7, 0x564 ;  /* 0x0000056407157836 */ /* 0x000fe20000000000 */
[----:B------:R-:W-:-:S02]  /*59650*/  LOP3.LUT R11, R22, 0xfffffff, RZ, 0xc0, !PT ;  /* 0x0fffffff160b7812 */ /* 0x000fc400078ec0ff */
[----:B------:R-:W-:Y:S01]  /*59660*/  LOP3.LUT R13, R20, 0xfffffff, RZ, 0xc0, !PT ;  /* 0x0fffffff140d7812 */ /* 0x000fe200078ec0ff */
[----:B------:R-:W-:Y:S01]  /*59670*/  IMAD R20, R9, 0x8, R6 ;  /* 0x0000000809147824 */ /* 0x000fe200078e0206 */
[--C-:B------:R-:W-:Y:S02]  /*59680*/  SHF.R.U64 R16, R4, 0x4, R5.reuse ;  /* 0x0000000404107819 */ /* 0x100fe40000001205 */
[----:B------:R-:W-:Y:S01]  /*59690*/  SHF.R.U32.HI R17, RZ, 0x4, R5 ;  /* 0x00000004ff117819 */ /* 0x000fe20000011605 */
[----:B------:R-:W-:Y:S01]  /*596a0*/  VIADD R5, R7, 0x4ec ;  /* 0x000004ec07057836 */ /* 0x000fe20000000000 */
[----:B------:R1:W-:Y:S01]  /*596b0*/  STG.E.64 desc[UR4][R2.64+0xc00], R10 ;  /* 0x000c000a02007986 */ /* 0x0003e2000c101b04 */
[-C--:B------:R-:W-:Y:S02]  /*596c0*/  LEA.HI R15, R27, -R0.reuse, RZ, 0x1a ;  /* 0x800000001b0f7211 */ /* 0x080fe400078fd0ff */
[----:B0-----:R-:W-:Y:S01]  /*596d0*/  LEA.HI R29, R21, -R0, RZ, 0x1a ;  /* 0x80000000151d7211 */ /* 0x001fe200078fd0ff */
[----:B------:R0:W-:Y:S01]  /*596e0*/  STG.E.64 desc[UR4][R2.64+0xe00], R12 ;  /* 0x000e000c02007986 */ /* 0x0001e2000c101b04 */
[----:B------:R-:W-:-:S03]  /*596f0*/  VIADD R21, R7, 0x5dc ;  /* 0x000005dc07157836 */ /* 0x000fc60000000000 */
[----:B------:R-:W4:Y:S01]  /*59700*/  LDL R4, [R20+0x4] ;  /* 0x0000040014047983 */ /* 0x000f220000100800 */
[----:B------:R-:W-:-:S03]  /*59710*/  IMAD R30, R15, 0x8, R6 ;  /* 0x000000080f1e7824 */ /* 0x000fc600078e0206 */
[----:B------:R-:W5:Y:S04]  /*59720*/  LDL.64 R8, [R14+0x8] ;  /* 0x000008000e087983 */ /* 0x000f680000100a00 */
[----:B-1----:R-:W4:Y:S01]  /*59730*/  LDL.64 R10, [R20+0x8] ;  /* 0x00000800140a7983 */ /* 0x002f220000100a00 */
[----:B0-----:R-:W-:-:S03]  /*59740*/  LEA.HI R13, R5, -R0, RZ, 0x1a ;  /* 0x80000000050d7211 */ /* 0x001fc600078fd0ff */
[----:B------:R-:W5:Y:S01]  /*59750*/  LDL R5, [R14+0x4] ;  /* 0x000004000e057983 */ /* 0x000f620000100800 */
[--C-:B------:R-:W-:Y:S02]  /*59760*/  IMAD R26, R29, 0x8, R6.reuse ;  /* 0x000000081d1a7824 */ /* 0x100fe400078e0206 */
[----:B------:R-:W-:Y:S01]  /*59770*/  IMAD R27, R13, 0x8, R6 ;  /* 0x000000080d1b7824 */ /* 0x000fe200078e0206 */
[----:B------:R0:W-:Y:S04]  /*59780*/  STG.E.64 desc[UR4][R2.64+0xf00], R16 ;  /* 0x000f001002007986 */ /* 0x0001e8000c101b04 */
[----:B------:R-:W5:Y:S04]  /*59790*/  LDL R20, [R30+0x4] ;  /* 0x000004001e147983 */ /* 0x000f680000100800 */
[----:B------:R-:W5:Y:S04]  /*597a0*/  LDL.64 R14, [R27+0x8] ;  /* 0x000008001b0e7983 */ /* 0x000f680000100a00 */
[----:B------:R1:W5:Y:S04]  /*597b0*/  LDL R22, [R27+0x4] ;  /* 0x000004001b167983 */ /* 0x0003680000100800 */
[----:B0-----:R-:W5:Y:S01]  /*597c0*/  LDL.64 R16, [R30+0x8] ;  /* 0x000008001e107983 */ /* 0x001f620000100a00 */
[----:B--2---:R-:W-:-:S02]  /*597d0*/  SHF.L.W.U32.HI R12, R23, 0x4, R18 ;  /* 0x00000004170c7819 */ /* 0x004fc40000010e12 */
[----:B------:R-:W-:Y:S02]  /*597e0*/  SHF.L.W.U32.HI R13, R18, 0x4, R19 ;  /* 0x00000004120d7819 */ /* 0x000fe40000010e13 */
[----:B------:R-:W-:Y:S01]  /*597f0*/  LEA.HI R23, R21, -R0, RZ, 0x1a ;  /* 0x8000000015177211 */ /* 0x000fe200078fd0ff */
[----:B------:R-:W2:Y:S01]  /*59800*/  LDL.64 R18, [R26+0x8] ;  /* 0x000008001a127983 */ /* 0x000ea20000100a00 */
[----:B------:R-:W-:-:S03]  /*59810*/  LOP3.LUT R13, R13, 0xfffffff, RZ, 0xc0, !PT ;  /* 0x0fffffff0d0d7812 */ /* 0x000fc600078ec0ff */
[----:B------:R-:W-:Y:S01]  /*59820*/  IMAD R31, R23, 0x8, R6 ;  /* 0x00000008171f7824 */ /* 0x000fe200078e0206 */
[----:B------:R-:W2:Y:S04]  /*59830*/  LDL R21, [R26+0x4] ;  /* 0x000004001a157983 */ /* 0x000ea80000100800 */
[----:B------:R0:W-:Y:S04]  /*59840*/  STG.E.64 desc[UR4][R2.64+0x1100], R12 ;  /* 0x0011000c02007986 */ /* 0x0001e8000c101b04 */
[----:B------:R-:W2:Y:S04]  /*59850*/  LDL R23, [R31+0x8] ;  /* 0x000008001f177983 */ /* 0x000ea80000100800 */
[----:B0-----:R-:W2:Y:S01]  /*59860*/  LDL.64 R12, [R31] ;  /* 0x000000001f0c7983 */ /* 0x001ea20000100a00 */
[----:B---3--:R-:W-:-:S02]  /*59870*/  SHF.L.W.U32.HI R28, R28, 0x8, R24 ;  /* 0x000000081c1c7819 */ /* 0x008fc40000010e18 */
[----:B------:R-:W-:Y:S01]  /*59880*/  SHF.L.W.U32.HI R24, R24, 0x8, R25 ;  /* 0x0000000818187819 */ /* 0x000fe20000010e19 */
[----:B------:R-:W-:-:S05]  /*59890*/  VIADD R25, R7, 0x618 ;  /* 0x0000061807197836 */ /* 0x000fca0000000000 */
[----:B------:R-:W-:-:S05]  /*598a0*/  LEA.HI R25, R25, -R0, RZ, 0x1a ;  /* 0x8000000019197211 */ /* 0x000fca00078fd0ff */
[----:B-1----:R-:W-:Y:S01]  /*598b0*/  IMAD R27, R25, 0x8, R6 ;  /* 0x00000008191b7824 */ /* 0x002fe200078e0206 */
[----:B------:R-:W-:-:S04]  /*598c0*/  LOP3.LUT R29, R24, 0xfffffff, RZ, 0xc0, !PT ;  /* 0x0fffffff181d7812 */ /* 0x000fc800078ec0ff */
[----:B------:R-:W3:Y:S04]  /*598d0*/  LDL R26, [R27+0x8] ;  /* 0x000008001b1a7983 */ /* 0x000ee80000100800 */
[----:B------:R0:W3:Y:S02]  /*598e0*/  LDL.64 R24, [R27] ;  /* 0x000000001b187983 */ /* 0x0000e40000100a00 */
[----:B0-----:R-:W-:Y:S02]  /*598f0*/  VIADD R27, R7, 0x708 ;  /* 0x00000708071b7836 */ /* 0x001fe40000000000 */
[----:B------:R-:W-:Y:S03]  /*59900*/  STG.E.64 desc[UR4][R2.64+0x1200], R28 ;  /* 0x0012001c02007986 */ /* 0x000fe6000c101b04 */
[----:B------:R-:W-:-:S05]  /*59910*/  LEA.HI R27, R27, -R0, RZ, 0x1a ;  /* 0x800000001b1b7211 */ /* 0x000fca00078fd0ff */
[----:B------:R-:W-:Y:S01]  /*59920*/  IMAD R30, R27, 0x8, R6 ;  /* 0x000000081b1e7824 */ /* 0x000fe200078e0206 */
[----:B----4-:R-:W-:Y:S02]  /*59930*/  SHF.L.W.U32.HI R11, R10, 0xc, R11 ;  /* 0x0000000c0a0b7819 */ /* 0x010fe40000010e0b */
[----:B------:R-:W-:Y:S02]  /*59940*/  SHF.L.W.U32.HI R4, R4, 0xc, R10 ;  /* 0x0000000c04047819 */ /* 0x000fe40000010e0a */
[----:B-----5:R-:W-:Y:S02]  /*59950*/  SHF.L.W.U32.HI R10, R5, 0x10, R8 ;  /* 0x00000010050a7819 */ /* 0x020fe40000010e08 */
[----:B------:R-:W-:Y:S02]  /*59960*/  LOP3.LUT R5, R11, 0xfffffff, RZ, 0xc0, !PT ;  /* 0x0fffffff0b057812 */ /* 0x000fe400078ec0ff */
[----:B------:R-:W-:-:S03]  /*59970*/  SHF.L.W.U32.HI R8, R8, 0x10, R9 ;  /* 0x0000001008087819 */ /* 0x000fc60000010e09 */
[----:B------:R0:W-:Y:S01]  /*59980*/  STG.E.64 desc[UR4][R2.64+0x1300], R4 ;  /* 0x0013000402007986 */ /* 0x0001e2000c101b04 */
[----:B------:R-:W-:Y:S02]  /*59990*/  LOP3.LUT R11, R8, 0xfffffff, RZ, 0xc0, !PT ;  /* 0x0fffffff080b7812 */ /* 0x000fe400078ec0ff */
[----:B------:R-:W-:Y:S01]  /*599a0*/  SHF.L.W.U32.HI R9, R16, 0x18, R17 ;  /* 0x0000001810097819 */ /* 0x000fe20000010e11 */
[----:B0-----:R-:W-:Y:S01]  /*599b0*/  VIADD R5, R7, 0x654 ;  /* 0x0000065407057836 */ /* 0x001fe20000000000 */
[----:B------:R-:W-:Y:S02]  /*599c0*/  SHF.L.W.U32.HI R16, R20, 0x18, R16 ;  /* 0x0000001814107819 */ /* 0x000fe40000010e10 */
[----:B------:R-:W-:Y:S01]  /*599d0*/  LOP3.LUT R17, R9, 0xfffffff, RZ, 0xc0, !PT ;  /* 0x0fffffff09117812 */ /* 0x000fe200078ec0ff */
[----:B------:R-:W-:Y:S01]  /*599e0*/  VIADD R9, R7, 0x690 ;  /* 0x0000069007097836 */ /* 0x000fe20000000000 */
[----:B------:R-:W-:Y:S01]  /*599f0*/  LEA.HI R5, R5, -R0, RZ, 0x1a ;  /* 0x8000000005057211 */ /* 0x000fe200078fd0ff */
[----:B------:R0:W-:Y:S01]  /*59a00*/  STG.E.64 desc[UR4][R2.64+0x1400], R10 ;  /* 0x0014000a02007986 */ /* 0x0001e2000c101b04 */
[----:B------:R-:W-:-:S03]  /*59a10*/  SHF.L.W.U32.HI R8, R14, 0x14, R15 ;  /* 0x000000140e087819 */ /* 0x000fc60000010e0f */
[----:B------:R1:W-:Y:S01]  /*59a20*/  STG.E.64 desc[UR4][R2.64+0x1600], R16 ;  /* 0x0016001002007986 */ /* 0x0003e2000c101b04 */
[----:B------:R-:W-:Y:S02]  /*59a30*/  LOP3.LUT R15, R8, 0xfffffff, RZ, 0xc0, !PT ;  /* 0x0fffffff080f7812 */ /* 0x000fe400078ec0ff */
[----:B------:R-:W-:Y:S02]  /*59a40*/  SHF.L.W.U32.HI R14, R22, 0x14, R14 ;  /* 0x00000014160e7819 */ /* 0x000fe40000010e0e */
[----:B0-----:R-:W-:Y:S01]  /*59a50*/  LEA.HI R11, R9, -R0, RZ, 0x1a ;  /* 0x80000000090b7211 */ /* 0x001fe200078fd0ff */
[C---:B------:R-:W-:Y:S02]  /*59a60*/  VIADD R9, R7.reuse, 0x1e0 ;  /* 0x000001e007097836 */ /* 0x040fe40000000000 */
[----:B-1----:R-:W-:-:S03]  /*59a70*/  VIADD R17, R7, 0x5a0 ;  /* 0x000005a007117836 */ /* 0x002fc60000000000 */
[-C--:B------:R-:W-:Y:S02]  /*59a80*/  LEA.HI R9, R9, -R0.reuse, RZ, 0x1a ;  /* 0x8000000009097211 */ /* 0x080fe400078fd0ff */
[----:B------:R-:W-:Y:S01]  /*59a90*/  LEA.HI R29, R17, -R0, RZ, 0x1a ;  /* 0x80000000111d7211 */ /* 0x000fe200078fd0ff */
[----:B------:R-:W-:Y:S02]  /*59aa0*/  STG.E.64 desc[UR4][R2.64+0x1500], R14 ;  /* 0x0015000e02007986 */ /* 0x000fe4000c101b04 */
[--C-:B------:R-:W-:Y:S02]  /*59ab0*/  IMAD R27, R9, 0x8, R6.reuse ;  /* 0x00000008091b7824 */ /* 0x100fe400078e0206 */
[----:B------:R-:W-:Y:S01]  /*59ac0*/  IMAD R22, R29, 0x8, R6 ;  /* 0x000000081d167824 */ /* 0x000fe200078e0206 */
[----:B------:R-:W4:Y:S04]  /*59ad0*/  LDL.64 R16, [R30] ;  /* 0x000000001e107983 */ /* 0x000f280000100a00 */
[----:B------:R-:W5:Y:S04]  /*59ae0*/  LDL R9, [R22+0x8] ;  /* 0x0000080016097983 */ /* 0x000f680000100800 */
[----:B------:R-:W5:Y:S01]  /*59af0*/  LDL R22, [R22+0x4] ;  /* 0x0000040016167983 */ /* 0x000f620000100800 */
[----:B--2---:R-:W-:-:S02]  /*59b00*/  SHF.L.W.U32.HI R19, R18, 0x1c, R19 ;  /* 0x0000001c12137819 */ /* 0x004fc40000010e13 */
[----:B------:R-:W-:Y:S02]  /*59b10*/  SHF.L.W.U32.HI R20, R21, 0x1c, R18 ;  /* 0x0000001c15147819 */ /* 0x000fe40000010e12 */
[----:B------:R-:W-:Y:S01]  /*59b20*/  LOP3.LUT R21, R19, 0xfffffff, RZ, 0xc0, !PT ;  /* 0x0fffffff13157812 */ /* 0x000fe200078ec0ff */
[----:B------:R-:W-:-:S04]  /*59b30*/  IMAD R19, R5, 0x8, R6 ;  /* 0x0000000805137824 */ /* 0x000fc800078e0206 */
[----:B------:R0:W-:Y:S04]  /*59b40*/  STG.E.64 desc[UR4][R2.64+0x1700], R20 ;  /* 0x0017001402007986 */ /* 0x0001e8000c101b04 */
[----:B------:R-:W2:Y:S01]  /*59b50*/  LDL R8, [R19+0x8] ;  /* 0x0000080013087983 */ /* 0x000ea20000100800 */
[----:B------:R-:W-:Y:S02]  /*59b60*/  SHF.L.W.U32.HI R23, R13, 0x4, R23 ;  /* 0x000000040d177819 */ /* 0x000fe40000010e17 */
[----:B------:R-:W-:Y:S01]  /*59b70*/  SHF.L.W.U32.HI R18, R12, 0x4, R13 ;  /* 0x000000040c127819 */ /* 0x000fe20000010e0d */
[C---:B------:R-:W-:Y:S02]  /*59b80*/  VIADD R13, R7.reuse, 0x6cc ;  /* 0x000006cc070d7836 */ /* 0x040fe40000000000 */
[----:B0-----:R-:W-:-:S02]  /*59b90*/  VIADD R21, R7, 0x744 ;  /* 0x0000074407157836 */ /* 0x001fc40000000000 */
[----:B------:R-:W-:Y:S01]  /*59ba0*/  IMAD R20, R11, 0x8, R6 ;  /* 0x000000080b147824 */ /* 0x000fe200078e0206 */
[-C--:B------:R-:W-:Y:S01]  /*59bb0*/  LEA.HI R13, R13, -R0.reuse, RZ, 0x1a ;  /* 0x800000000d0d7211 */ /* 0x080fe200078fd0ff */
[----:B------:R0:W2:Y:S01]  /*59bc0*/  LDL.64 R10, [R19] ;  /* 0x00000000130a7983 */ /* 0x0000a20000100a00 */
[----:B------:R-:W-:-:S03]  /*59bd0*/  LEA.HI R21, R21, -R0, RZ, 0x1a ;  /* 0x8000000015157211 */ /* 0x000fc600078fd0ff */
[----:B------:R-:W-:Y:S01]  /*59be0*/  IMAD R28, R13, 0x8, R6 ;  /* 0x000000080d1c7824 */ /* 0x000fe200078e0206 */
[----:B------:R-:W2:Y:S01]  /*59bf0*/  LDL R5, [R20+0x8] ;  /* 0x0000080014057983 */ /* 0x000ea20000100800 */
[----:B0-----:R-:W-:-:S03]  /*59c00*/  LOP3.LUT R19, R23, 0xfffffff, RZ, 0xc0, !PT ;  /* 0x0fffffff17137812 */ /* 0x001fc600078ec0ff */
[----:B------:R-:W2:Y:S04]  /*59c10*/  LDL.64 R14, [R20] ;  /* 0x00000000140e7983 */ /* 0x000ea80000100a00 */
[----:B------:R0:W-:Y:S04]  /*59c20*/  STG.E.64 desc[UR4][R2.64+0x1900], R18 ;  /* 0x0019001202007986 */ /* 0x0001e8000c101b04 */
[----:B------:R-:W2:Y:S04]  /*59c30*/  LDL R4, [R28+0x8] ;  /* 0x000008001c047983 */ /* 0x000ea80000100800 */
[----:B------:R-:W2:Y:S04]  /*59c40*/  LDL.64 R12, [R28] ;  /* 0x000000001c0c7983 */ /* 0x000ea80000100a00 */
[----:B------:R-:W2:Y:S01]  /*59c50*/  LDL R7, [R30+0x8] ;  /* 0x000008001e077983 */ /* 0x000ea20000100800 */
[----:B0-----:R-:W-:-:S03]  /*59c60*/  IMAD R19, R21, 0x8, R6 ;  /* 0x0000000815137824 */ /* 0x001fc600078e0206 */
[----:B------:R-:W2:Y:S04]  /*59c70*/  LDL R0, [R27+0x8] ;  /* 0x000008001b007983 */ /* 0x000ea80000100800 */
[----:B------:R-:W2:Y:S04]  /*59c80*/  LDL.64 R20, [R6] ;  /* 0x0000000006147983 */ /* 0x000ea80000100a00 */
[----:B------:R-:W2:Y:S04]  /*59c90*/  LDL.64 R28, [R6+0x78] ;  /* 0x00007800061c7983 */ /* 0x000ea80000100a00 */
[----:B------:R0:W2:Y:S04]  /*59ca0*/  LDL.64 R30, [R19] ;  /* 0x00000000131e7983 */ /* 0x0000a80000100a00 */
[----:B------:R-:W2:Y:S01]  /*59cb0*/  LDL R18, [R27+0x4] ;  /* 0x000004001b127983 */ /* 0x000ea20000100800 */
[----:B---3--:R-:W-:-:S02]  /*59cc0*/  SHF.L.W.U32.HI R26, R25, 0x8, R26 ;  /* 0x00000008191a7819 */ /* 0x008fc40000010e1a */
[----:B------:R-:W-:Y:S02]  /*59cd0*/  SHF.L.W.U32.HI R24, R24, 0x8, R25 ;  /* 0x0000000818187819 */ /* 0x000fe40000010e19 */
[----:B------:R-:W-:-:S05]  /*59ce0*/  LOP3.LUT R25, R26, 0xfffffff, RZ, 0xc0, !PT ;  /* 0x0fffffff1a197812 */ /* 0x000fca00078ec0ff */
[----:B------:R-:W-:Y:S01]  /*59cf0*/  STG.E.64 desc[UR4][R2.64+0x1a00], R24 ;  /* 0x001a001802007986 */ /* 0x000fe2000c101b04 */
[----:B----4-:R-:W-:Y:S02]  /*59d00*/  SHF.L.W.U32.HI R16, R16, 0x18, R17 ;  /* 0x0000001810107819 */ /* 0x010fe40000010e11 */
[----:B-----5:R-:W-:-:S05]  /*59d10*/  LOP3.LUT R23, R9, 0xfffffff, RZ, 0xc0, !PT ;  /* 0x0fffffff09177812 */ /* 0x020fca00078ec0ff */
[----:B------:R-:W-:Y:S01]  /*59d20*/  STG.E.64 desc[UR4][R2.64+0x1800], R22 ;  /* 0x0018001602007986 */ /* 0x000fe2000c101b04 */
[----:B--2---:R-:W-:Y:S02]  /*59d30*/  SHF.L.W.U32.HI R8, R11, 0xc, R8 ;  /* 0x0000000c0b087819 */ /* 0x004fe40000010e08 */
[----:B------:R-:W-:Y:S02]  /*59d40*/  SHF.L.W.U32.HI R10, R10, 0xc, R11 ;  /* 0x0000000c0a0a7819 */ /* 0x000fe40000010e0b */
[----:B------:R-:W-:Y:S02]  /*59d50*/  LOP3.LUT R11, R8, 0xfffffff, RZ, 0xc0, !PT ;  /* 0x0fffffff080b7812 */ /* 0x000fe400078ec0ff */
[----:B------:R-:W-:Y:S02]  /*59d60*/  SHF.L.W.U32.HI R5, R15, 0x10, R5 ;  /* 0x000000100f057819 */ /* 0x000fe40000010e05 */
[----:B------:R-:W-:Y:S02]  /*59d70*/  SHF.L.W.U32.HI R14, R14, 0x10, R15 ;  /* 0x000000100e0e7819 */ /* 0x000fe40000010e0f */
[----:B------:R-:W-:-:S02]  /*59d80*/  LOP3.LUT R15, R5, 0xfffffff, RZ, 0xc0, !PT ;  /* 0x0fffffff050f7812 */ /* 0x000fc400078ec0ff */
[----:B------:R-:W-:Y:S02]  /*59d90*/  SHF.L.W.U32.HI R4, R13, 0x14, R4 ;  /* 0x000000140d047819 */ /* 0x000fe40000010e04 */
[----:B------:R-:W-:Y:S02]  /*59da0*/  SHF.L.W.U32.HI R12, R12, 0x14, R13 ;  /* 0x000000140c0c7819 */ /* 0x000fe40000010e0d */
[----:B------:R-:W-:Y:S02]  /*59db0*/  SHF.L.W.U32.HI R7, R17, 0x18, R7 ;  /* 0x0000001811077819 */ /* 0x000fe40000010e07 */
[----:B------:R-:W-:Y:S02]  /*59dc0*/  LOP3.LUT R13, R4, 0xfffffff, RZ, 0xc0, !PT ;  /* 0x0fffffff040d7812 */ /* 0x000fe400078ec0ff */
[----:B------:R-:W-:Y:S02]  /*59dd0*/  LOP3.LUT R17, R7, 0xfffffff, RZ, 0xc0, !PT ;  /* 0x0fffffff07117812 */ /* 0x000fe400078ec0ff */
[----:B0-----:R-:W-:-:S02]  /*59de0*/  LOP3.LUT R19, R0, 0xfffffff, RZ, 0xc0, !PT ;  /* 0x0fffffff00137812 */ /* 0x001fc400078ec0ff */
        /* <DEDUP_REMOVED lines=13> */
.L_x_76:
[----:B------:R-:W-:-:S13]  /*59ec0*/  ISETP.NE.AND P0, PT, R6, 0x3e, PT ;  /* 0x0000003e0600780c */ /* 0x000fda0003f05270 */
[----:B------:R-:W-:Y:S05]  /*59ed0*/  @!P0 BRA `(.L_x_78) ;  /* 0x0000002400148947 */ /* 0x000fea0003800000 */
[----:B------:R-:W-:-:S13]  /*59ee0*/  ISETP.NE.AND P0, PT, R6, 0x3f, PT ;  /* 0x0000003f0600780c */ /* 0x000fda0003f05270 */
[----:B------:R-:W-:Y:S05]  /*59ef0*/  @!P0 BRA `(.L_x_79) ;  /* 0x00000004001c8947 */ /* 0x000fea0003800000 */
[----:B------:R-:W-:-:S13]  /*59f00*/  ISETP.NE.AND P0, PT, R6, 0x40, PT ;  /* 0x000000400600780c */ /* 0x000fda0003f05270 */
[----:B------:R-:W-:Y:S05]  /*59f10*/  @P0 EXIT ;  /* 0x000000000000094d */ /* 0x000fea0003800000 */
        /* <DEDUP_REMOVED lines=12> */
[----:B------:R-:W-:-:S03]  /*59fe0*/  IMAD.WIDE.U32 R2, R25, 0x8, R2 ;  /* 0x0000000819027825 */ /* 0x000fc600078e0002 */
[----:B------:R-:W5:Y:S04]  /*59ff0*/  LDG.E.64.CONSTANT R24, desc[UR4][R4.64+0x48] ;  /* 0x0000480404187981 */ /* 0x000f68000c1e9b00 */
[----:B------:R-:W5:Y:S04]  /*5a000*/  LDG.E.64.CONSTANT R26, desc[UR4][R4.64+0x50] ;  /* 0x00005004041a7981 */ /* 0x000f68000c1e9b00 */
[----:B------:R-:W5:Y:S04]  /*5a010*/  LDG.E.64.CONSTANT R28, desc[UR4][R4.64+0xf8] ;  /* 0x0000f804041c7981 */ /* 0x000f68000c1e9b00 */
[----:B--2---:R0:W-:Y:S04]  /*5a020*/  STG.E.64 desc[UR4][R2.64], R6 ;  /* 0x0000000602007986 */ /* 0x0041e8000c101b04 */
[----:B---3--:R1:W-:Y:S04]  /*5a030*/  STG.E.64 desc[UR4][R2.64+0x100], R8 ;  /* 0x0001000802007986 */ /* 0x0083e8000c101b04 */
[----:B----4-:R2:W-:Y:S04]  /*5a040*/  STG.E.64 desc[UR4][R2.64+0x200], R10 ;  /* 0x0002000a02007986 */ /* 0x0105e8000c101b04 */
[----:B-----5:R3:W-:Y:S04]  /*5a050*/  STG.E.64 desc[UR4][R2.64+0x300], R12 ;  /* 0x0003000c02007986 */ /* 0x0207e8000c101b04 */
[----:B------:R4:W-:Y:S04]  /*5a060*/  STG.E.64 desc[UR4][R2.64+0x400], R14 ;  /* 0x0004000e02007986 */ /* 0x0009e8000c101b04 */
[----:B------:R5:W-:Y:S04]  /*5a070*/  STG.E.64 desc[UR4][R2.64+0x500], R16 ;  /* 0x0005001002007986 */ /* 0x000be8000c101b04 */
[----:B------:R5:W-:Y:S04]  /*5a080*/  STG.E.64 desc[UR4][R2.64+0x600], R18 ;  /* 0x0006001202007986 */ /* 0x000be8000c101b04 */
[----:B------:R5:W-:Y:S04]  /*5a090*/  STG.E.64 desc[UR4][R2.64+0x700], R20 ;  /* 0x0007001402007986 */ /* 0x000be8000c101b04 */
[----:B------:R5:W-:Y:S04]  /*5a0a0*/  STG.E.64 desc[UR4][R2.64+0x800], R22 ;  /* 0x0008001602007986 */ /* 0x000be8000c101b04 */
[----:B0-----:R-:W5:Y:S04]  /*5a0b0*/  LDG.E.64.CONSTANT R6, desc[UR4][R4.64+0x58] ;  /* 0x0000580404067981 */ /* 0x001f68000c1e9b00 */
[----:B-1----:R-:W5:Y:S04]  /*5a0c0*/  LDG.E.64.CONSTANT R8, desc[UR4][R4.64+0x60] ;  /* 0x0000600404087981 */ /* 0x002f68000c1e9b00 */
[----:B--2---:R-:W2:Y:S04]  /*5a0d0*/  LDG.E.64.CONSTANT R10, desc[UR4][R4.64+0x68] ;  /* 0x00006804040a7981 */ /* 0x004ea8000c1e9b00 */
[----:B---3--:R-:W3:Y:S04]  /*5a0e0*/  LDG.E.64.CONSTANT R12, desc[UR4][R4.64+0x70] ;  /* 0x00007004040c7981 */ /* 0x008ee8000c1e9b00 */
[----:B----4-:R-:W4:Y:S04]  /*5a0f0*/  LDG.E.64.CONSTANT R14, desc[UR4][R4.64+0x78] ;  /* 0x00007804040e7981 */ /* 0x010f28000c1e9b00 */
[----:B-----5:R-:W5:Y:S04]  /*5a100*/  LDG.E.64.CONSTANT R16, desc[UR4][R4.64+0x80] ;  /* 0x0000800404107981 */ /* 0x020f68000c1e9b00 */
[----:B------:R-:W5:Y:S04]  /*5a110*/  LDG.E.64.CONSTANT R18, desc[UR4][R4.64+0x88] ;  /* 0x0000880404127981 */ /* 0x000f68000c1e9b00 */
[----:B------:R-:W5:Y:S04]  /*5a120*/  LDG.E.64.CONSTANT R20, desc[UR4][R4.64+0x90] ;  /* 0x0000900404147981 */ /* 0x000f68000c1e9b00 */
[----:B------:R-:W5:Y:S04]  /*5a130*/  LDG.E.64.CONSTANT R22, desc[UR4][R4.64+0x98] ;  /* 0x0000980404167981 */ /* 0x000f68000c1e9b00 */
[----:B------:R0:W-:Y:S04]  /*5a140*/  STG.E.64 desc[UR4][R2.64+0x900], R24 ;  /* 0x0009001802007986 */ /* 0x0001e8000c101b04 */
[----:B------:R1:W-:Y:S04]  /*5a150*/  STG.E.64 desc[UR4][R2.64+0xa00], R26 ;  /* 0x000a001a02007986 */ /* 0x0003e8000c101b04 */
[----:B0-----:R-:W5:Y:S04]  /*5a160*/  LDG.E.64.CONSTANT R24, desc[UR4][R4.64+0xa0] ;  /* 0x0000a00404187981 */ /* 0x001f68000c1e9b00 */
[----:B-1----:R-:W5:Y:S04]  /*5a170*/  LDG.E.64.CONSTANT R26, desc[UR4][R4.64+0xa8] ;  /* 0x0000a804041a7981 */ /* 0x002f68000c1e9b00 */
[----:B------:R0:W-:Y:S04]  /*5a180*/  STG.E.64 desc[UR4][R2.64+0xb00], R6 ;  /* 0x000b000602007986 */ /* 0x0001e8000c101b04 */
[----:B------:R1:W-:Y:S04]  /*5a190*/  STG.E.64 desc[UR4][R2.64+0xc00], R8 ;  /* 0x000c000802007986 */ /* 0x0003e8000c101b04 */
[----:B--2---:R2:W-:Y:S04]  /*5a1a0*/  STG.E.64 desc[UR4][R2.64+0xd00], R10 ;  /* 0x000d000a02007986 */ /* 0x0045e8000c101b04 */
[----:B---3--:R3:W-:Y:S04]  /*5a1b0*/  STG.E.64 desc[UR4][R2.64+0xe00], R12 ;  /* 0x000e000c02007986 */ /* 0x0087e8000c101b04 */
[----:B----4-:R4:W-:Y:S04]  /*5a1c0*/  STG.E.64 desc[UR4][R2.64+0xf00], R14 ;  /* 0x000f000e02007986 */ /* 0x0109e8000c101b04 */
[----:B-----5:R5:W-:Y:S04]  /*5a1d0*/  STG.E.64 desc[UR4][R2.64+0x1000], R16 ;  /* 0x0010001002007986 */ /* 0x020be8000c101b04 */
        /* <DEDUP_REMOVED lines=12> */
[----:B------:R-:W-:Y:S04]  /*5a2a0*/  STG.E.64 desc[UR4][R2.64+0x1400], R24 ;  /* 0x0014001802007986 */ /* 0x000fe8000c101b04 */
[----:B------:R-:W-:Y:S04]  /*5a2b0*/  STG.E.64 desc[UR4][R2.64+0x1500], R26 ;  /* 0x0015001a02007986 */ /* 0x000fe8000c101b04 */
[----:B------:R-:W-:Y:S04]  /*5a2c0*/  STG.E.64 desc[UR4][R2.64+0x1f00], R28 ;  /* 0x001f001c02007986 */ /* 0x000fe8000c101b04 */
[----:B------:R-:W-:Y:S04]  /*5a2d0*/  STG.E.64 desc[UR4][R2.64+0x1600], R6 ;  /* 0x0016000602007986 */ /* 0x000fe8000c101b04 */
[----:B------:R-:W-:Y:S04]  /*5a2e0*/  STG.E.64 desc[UR4][R2.64+0x1700], R8 ;  /* 0x0017000802007986 */ /* 0x000fe8000c101b04 */
[----:B--2---:R-:W-:Y:S04]  /*5a2f0*/  STG.E.64 desc[UR4][R2.64+0x1800], R10 ;  /* 0x0018000a02007986 */ /* 0x004fe8000c101b04 */
[----:B---3--:R-:W-:Y:S04]  /*5a300*/  STG.E.64 desc[UR4][R2.64+0x1900], R12 ;  /* 0x0019000c02007986 */ /* 0x008fe8000c101b04 */
[----:B----4-:R-:W-:Y:S04]  /*5a310*/  STG.E.64 desc[UR4][R2.64+0x1a00], R14 ;  /* 0x001a000e02007986 */ /* 0x010fe8000c101b04 */
[----:B-----5:R-:W-:Y:S04]  /*5a320*/  STG.E.64 desc[UR4][R2.64+0x1b00], R16 ;  /* 0x001b001002007986 */ /* 0x020fe8000c101b04 */
[----:B------:R-:W-:Y:S04]  /*5a330*/  STG.E.64 desc[UR4][R2.64+0x1c00], R18 ;  /* 0x001c001202007986 */ /* 0x000fe8000c101b04 */
[----:B------:R-:W-:Y:S04]  /*5a340*/  STG.E.64 desc[UR4][R2.64+0x1d00], R20 ;  /* 0x001d001402007986 */ /* 0x000fe8000c101b04 */
[----:B------:R-:W-:Y:S01]  /*5a350*/  STG.E.64 desc[UR4][R2.64+0x1e00], R22 ;  /* 0x001e001602007986 */ /* 0x000fe2000c101b04 */
[----:B------:R-:W-:Y:S05]  /*5a360*/  EXIT ;  /* 0x000000000000794d */ /* 0x000fea0003800000 */
.L_x_79:
        /* <DEDUP_REMOVED lines=22> */
[----:B------:R-:W5:Y:S04]  /*5a4d0*/  LDG.E.64.CONSTANT R10, desc[UR4][R24.64+0x68] ;  /* 0x00006804180a7981 */ /* 0x000f68000c1e9b00 */
[----:B---3--:R-:W3:Y:S04]  /*5a4e0*/  LDG.E.64.CONSTANT R16, desc[UR4][R24.64+0x80] ;  /* 0x0000800418107981 */ /* 0x008ee8000c1e9b00 */
[----:B------:R-:W3:Y:S04]  /*5a4f0*/  LDG.E.64.CONSTANT R18, desc[UR4][R24.64+0x88] ;  /* 0x0000880418127981 */ /* 0x000ee8000c1e9b00 */
[----:B--2---:R0:W-:Y:S04]  /*5a500*/  STL.128 [R1+0x70], R12 ;  /* 0x0000700c01007387 */ /* 0x0041e80000100c00 */
[----:B0-----:R-:W2:Y:S04]  /*5a510*/  LDG.E.64.CONSTANT R12, desc[UR4][R24.64+0x90] ;  /* 0x00009004180c7981 */ /* 0x001ea8000c1e9b00 */
[----:B------:R-:W2:Y:S04]  /*5a520*/  LDG.E.64.CONSTANT R14, desc[UR4][R24.64+0x98] ;  /* 0x00009804180e7981 */ /* 0x000ea8000c1e9b00 */
[----:B----4-:R0:W-:Y:S04]  /*5a530*/  STL.128 [R1+0x50], R4 ;  /* 0x0000500401007387 */ /* 0x0101e80000100c00 */
[----:B-----5:R-:W-:Y:S04]  /*5a540*/  STL.128 [R1+0x60], R8 ;  /* 0x0000600801007387 */ /* 0x020fe80000100c00 */
[----:B---3--:R1:W-:Y:S04]  /*5a550*/  STL.128 [R1+0x80], R16 ;  /* 0x0000801001007387 */ /* 0x0083e80000100c00 */
        /* <DEDUP_REMOVED lines=15> */
[----:B---3--:R-:W3:Y:S04]  /*5a650*/  LDG.E.64.CONSTANT R8, desc[UR4][R24.64+0xf0] ;  /* 0x0000f00418087981 */ /* 0x008ee8000c1e9b00 */
[----:B------:R-:W3:Y:S04]  /*5a660*/  LDG.E.64.CONSTANT R10, desc[UR4][R24.64+0xf8] ;  /* 0x0000f804180a7981 */ /* 0x000ee8000c1e9b00 */
[----:B------:R0:W5:Y:S01]  /*5a670*/  LDG.E.64.CONSTANT R18, desc[UR4][R24.64+0x8] ;  /* 0x0000080418127981 */ /* 0x000162000c1e9b00 */
[----:B------:R-:W-:-:S05]  /*5a680*/  VIADD R23, R22, 0x3f ;  /* 0x0000003f16177836 */ /* 0x000fca0000000000 */
[----:B------:R-:W-:Y:S01]  /*5a690*/  LEA.HI R29, R23, -R21, RZ, 0x1a ;  /* 0x80000015171d7211 */ /* 0x000fe200078fd0ff */
[----:B0-----:R-:W-:-:S04]  /*5a6a0*/  VIADD R24, R22, 0x7e ;  /* 0x0000007e16187836 */ /* 0x001fc80000000000 */
[--C-:B------:R-:W-:Y:S01]  /*5a6b0*/  IMAD R32, R29, 0x8, R0.reuse ;  /* 0x000000081d207824 */ /* 0x100fe200078e0200 */
[-C--:B------:R-:W-:Y:S01]  /*5a6c0*/  LEA.HI R25, R24, -R21.reuse, RZ, 0x1a ;  /* 0x8000001518197211 */ /* 0x080fe200078fd0ff */
[----:B------:R-:W-:Y:S04]  /*5a6d0*/  STL.64 [R1+0x100], R26 ;  /* 0x0001001a01007387 */ /* 0x000fe80000100a00 */
[----:B------:R-:W-:Y:S01]  /*5a6e0*/  IMAD R25, R25, 0x8, R0 ;  /* 0x0000000819197824 */ /* 0x000fe200078e0200 */
[----:B--2---:R0:W-:Y:S02]  /*5a6f0*/  STL.128 [R1+0xd0], R12 ;  /* 0x0000d00c01007387 */ /* 0x0041e40000100c00 */
[C---:B0-----:R-:W-:Y:S01]  /*5a700*/  VIADD R14, R22.reuse, 0xbd ;  /* 0x000000bd160e7836 */ /* 0x041fe20000000000 */
[----:B------:R-:W-:Y:S01]  /*5a710*/  LOP3.LUT P0, R15, R22, 0x20, RZ, 0xc0, !PT ;  /* 0x00000020160f7812 */ /* 0x000fe2000780c0ff */
[----:B----4-:R0:W-:Y:S04]  /*5a720*/  STL.128 [R1+0xe0], R4 ;  /* 0x0000e00401007387 */ /* 0x0101e80000100c00 */
[----:B---3--:R1:W-:Y:S04]  /*5a730*/  STL.128 [R1+0xf0], R8 ;  /* 0x0000f00801007387 */ /* 0x0083e80000100c00 */
[----:B-----5:R2:W-:Y:S01]  /*5a740*/  STL.128 [R1], R16 ;  /* 0x0000001001007387 */ /* 0x0205e20000100c00 */
[----:B0-----:R-:W-:-:S03]  /*5a750*/  LEA.HI R5, R14, -R21, RZ, 0x1a ;  /* 0x800000150e057211 */ /* 0x001fc600078fd0ff */
[----:B------:R-:W3:Y:S02]  /*5a760*/  LDL.64 R28, [R32] ;  /* 0x00000000201c7983 */ /* 0x000ee40000100a00 */
[----:B------:R-:W-:Y:S02]  /*5a770*/  IMAD R6, R5, 0x8, R0 ;  /* 0x0000000805067824 */ /* 0x000fe400078e0200 */
[----:B------:R-:W4:Y:S04]  /*5a780*/  LDL.64 R30, [R32+0x8] ;  /* 0x00000800201e7983 */ /* 0x000f280000100a00 */
[----:B------:R-:W5:Y:S01]  /*5a790*/  LDL.64 R12, [R25] ;  /* 0x00000000190c7983 */ /* 0x000f620000100a00 */
[----:B------:R-:W-:-:S03]  /*5a7a0*/  @P0 IADD3 R5, PT, PT, -R15, 0x40, RZ ;  /* 0x000000400f050810 */ /* 0x000fc60007ffe1ff */
[----:B-1----:R-:W5:Y:S01]  /*5a7b0*/  LDL.64 R8, [R6] ;  /* 0x0000000006087983 */ /* 0x002f620000100a00 */
[----:B--2---:R-:W-:-:S03]  /*5a7c0*/  @P0 SHF.L.U64.HI R19, R18, R5, R19 ;  /* 0x0000000512130219 */ /* 0x004fc60000010213 */
[----:B------:R0:W2:Y:S04]  /*5a7d0*/  LDL.64 R4, [R6+0x8] ;  /* 0x0000080006047983 */ /* 0x0000a80000100a00 */
[----:B------:R2:W2:Y:S01]  /*5a7e0*/  LDL.64 R10, [R25+0x8] ;  /* 0x00000800190a7983 */ /* 0x0004a20000100a00 */
[-CC-:B------:R-:W-:Y:S01]  /*5a7f0*/  @P0 SHF.R.U32.HI R26, RZ, R15.reuse, R17.reuse ;  /* 0x0000000fff1a0219 */ /* 0x180fe20000011611 */
[----:B------:R-:W-:Y:S01]  /*5a800*/  @!P0 IMAD.MOV.U32 R18, RZ, RZ, R16 ;  /* 0x000000ffff128224 */ /* 0x000fe200078e0010 */
[----:B------:R-:W-:Y:S02]  /*5a810*/  @P0 SHF.R.U64 R18, R16, R15, R17 ;  /* 0x0000000f10120219 */ /* 0x000fe40000001211 */
[----:B------:R-:W-:Y:S02]  /*5a820*/  LOP3.LUT R23, R23, 0x3f, RZ, 0xc0, !PT ;  /* 0x0000003f17177812 */ /* 0x000fe400078ec0ff */
[----:B------:R-:W-:-:S02]  /*5a830*/  @!P0 LOP3.LUT R15, R17, 0x7fffffff, RZ, 0xc0, !PT ;  /* 0x7fffffff110f8812 */ /* 0x000fc400078ec0ff */
[----:B------:R-:W-:Y:S01]  /*5a840*/  @P0 LOP3.LUT R15, R26, 0x7fffffff, R19, 0xf8, !PT ;  /* 0x7fffffff1a0f0812 */ /* 0x000fe200078ef813 */
[----:B0-----:R-:W-:Y:S01]  /*5a850*/  IMAD.WIDE.U32 R6, R20, 0x8, R2 ;  /* 0x0000000814067825 */ /* 0x001fe200078e0002 */
[----:B------:R-:W-:-:S03]  /*5a860*/  LOP3.LUT R19, R24, 0x3e, RZ, 0xc0, !PT ;  /* 0x0000003e18137812 */ /* 0x000fc600078ec0ff */
[----:B------:R-:W-:Y:S02]  /*5a870*/  IMAD.MOV.U32 R2, RZ, RZ, R18 ;  /* 0x000000ffff027224 */ /* 0x000fe400078e0012 */
[----:B------:R-:W-:Y:S02]  /*5a880*/  IMAD.MOV.U32 R3, RZ, RZ, R15 ;  /* 0x000000ffff037224 */ /* 0x000fe400078e000f */
[----:B------:R-:W-:-:S03]  /*5a890*/  VIADD R20, R22, 0xfc ;  /* 0x000000fc16147836 */ /* 0x000fc60000000000 */
[----:B------:R0:W-:Y:S02]  /*5a8a0*/  STG.E.64 desc[UR4][R6.64], R2 ;  /* 0x0000000206007986 */ /* 0x0001e4000c101b04 */
[----:B------:R-:W-:Y:S01]  /*5a8b0*/  LEA.HI R15, R20, -R21, RZ, 0x1a ;  /* 0x80000015140f7211 */ /* 0x000fe200078fd0ff */
[C---:B0-----:R-:W-:Y:S02]  /*5a8c0*/  VIADD R3, R22.reuse, 0x13b ;  /* 0x0000013b16037836 */ /* 0x041fe40000000000 */
[----:B------:R-:W-:Y:S01]  /*5a8d0*/  VIADD R2, R22, 0x17a ;  /* 0x0000017a16027836 */ /* 0x000fe20000000000 */
[-CC-:B---3--:R-:W-:Y:S02]  /*5a8e0*/  SHF.R.U64 R16, R28, R23.reuse, R29.reuse ;  /* 0x000000171c107219 */ /* 0x188fe4000000121d */
[----:B------:R-:W-:Y:S02]  /*5a8f0*/  SHF.R.U32.HI R28, RZ, R23, R29 ;  /* 0x00000017ff1c7219 */ /* 0x000fe4000001161d */
[----:B------:R-:W-:-:S02]  /*5a900*/  IADD3 R23, PT, PT, -R23, 0x40, RZ ;  /* 0x0000004017177810 */ /* 0x000fc40007ffe1ff */
[----:B------:R-:W-:Y:S02]  /*5a910*/  IADD3 R29, PT, PT, -R19, 0x40, RZ ;  /* 0x00000040131d7810 */ /* 0x000fe40007ffe1ff */
[----:B----4-:R-:W-:Y:S02]  /*5a920*/  SHF.L.U32 R17, R30, R23, RZ ;  /* 0x000000171e117219 */ /* 0x010fe400000006ff */
[----:B-----5:R-:W-:Y:S02]  /*5a930*/  SHF.R.U64 R18, R12, R19, R13 ;  /* 0x000000130c127219 */ /* 0x020fe4000000120d */
[----:B------:R-:W-:Y:S02]  /*5a940*/  SHF.L.U64.HI R23, R30, R23, R31 ;  /* 0x000000171e177219 */ /* 0x000fe4000001021f */
[----:B------:R-:W-:Y:S02]  /*5a950*/  SHF.R.U32.HI R19, RZ, R19, R13 ;  /* 0x00000013ff137219 */ /* 0x000fe4000001160d */
[----:B------:R-:W-:-:S02]  /*5a960*/  LOP3.LUT R13, R14, 0x3d, RZ, 0xc0, !PT ;  /* 0x0000003d0e0d7812 */ /* 0x000fc400078ec0ff */
[----:B------:R-:W-:Y:S02]  /*5a970*/  LOP3.LUT R16, R17, R16, RZ, 0xfc, !PT ;  /* 0x0000001011107212 */ /* 0x000fe400078efcff */
[----:B------:R-:W-:Y:S02]  /*5a980*/  LOP3.LUT R17, R28, 0x7fffffff, R23, 0xf8, !PT ;  /* 0x7fffffff1c117812 */ /* 0x000fe400078ef817 */
[-CC-:B------:R-:W-:Y:S02]  /*5a990*/  SHF.R.U64 R24, R8, R13.reuse, R9.reuse ;  /* 0x0000000d08187219 */ /* 0x180fe40000001209 */
[----:B------:R-:W-:Y:S02]  /*5a9a0*/  SHF.R.U32.HI R23, RZ, R13, R9 ;  /* 0x0000000dff177219 */ /* 0x000fe40000011609 */
[----:B------:R-:W-:Y:S02]  /*5a9b0*/  LEA.HI R9, R3, -R21, RZ, 0x1a ;  /* 0x8000001503097211 */ /* 0x000fe400078fd0ff */
[----:B------:R-:W-:Y:S01]  /*5a9c0*/  IADD3 R13, PT, PT, -R13, 0x40, RZ ;  /* 0x000000400d0d7810 */ /* 0x000fe20007ffe1ff */
[----:B------:R-:W-:-:S02]  /*5a9d0*/  IMAD R30, R15, 0x8, R0 ;  /* 0x000000080f1e7824 */ /* 0x000fc400078e0200 */
[----:B------:R-:W-:Y:S01]  /*5a9e0*/  IMAD R31, R9, 0x8, R0 ;  /* 0x00000008091f7824 */ /* 0x000fe200078e0200 */
[----:B--2---:R-:W-:Y:S02]  /*5a9f0*/  SHF.L.U64.HI R25, R4, R13, R5 ;  /* 0x0000000d04197219 */ /* 0x004fe40000010205 */
[----:B------:R-:W-:Y:S01]  /*5aa00*/  LEA.HI R5, R2, -R21, RZ, 0x1a ;  /* 0x8000001502057211 */ /* 0x000fe200078fd0ff */
[----:B------:R0:W-:Y:S01]  /*5aa10*/  STG.E.64 desc[UR4][R6.64+0x100], R16 ;  /* 0x0001001006007986 */ /* 0x0001e2000c101b04 */
[----:B------:R-:W-:-:S03]  /*5aa20*/  SHF.L.U32 R27, R4, R13, RZ ;  /* 0x0000000d041b7219 */ /* 0x000fc600000006ff */
[----:B------:R-:W2:Y:S01]  /*5aa30*/  LDL.64 R14, [R30+0x8] ;  /* 0x000008001e0e7983 */ /* 0x000ea20000100a00 */
[----:B------:R-:W-:-:S03]  /*5aa40*/  IMAD R28, R5, 0x8, R0 ;  /* 0x00000008051c7824 */ /* 0x000fc600078e0200 */
[----:B------:R-:W3:Y:S01]  /*5aa50*/  LDL.64 R12, [R31] ;  /* 0x000000001f0c7983 */ /* 0x000ee20000100a00 */
[----:B------:R-:W-:-:S03]  /*5aa60*/  SHF.L.U64.HI R26, R10, R29, R11 ;  /* 0x0000001d0a1a7219 */ /* 0x000fc6000001020b */
[----:B0-----:R-:W4:Y:S01]  /*5aa70*/  LDL.64 R16, [R30] ;  /* 0x000000001e107983 */ /* 0x001f220000100a00 */
[----:B------:R-:W-:-:S03]  /*5aa80*/  SHF.L.U32 R29, R10, R29, RZ ;  /* 0x0000001d0a1d7219 */ /* 0x000fc600000006ff */
[----:B------:R-:W5:Y:S04]  /*5aa90*/  LDL.64 R10, [R31+0x8] ;  /* 0x000008001f0a7983 */ /* 0x000f680000100a00 */
[----:B------:R-:W5:Y:S04]  /*5aaa0*/  LDL.64 R4, [R28] ;  /* 0x000000001c047983 */ /* 0x000f680000100a00 */
[----:B------:R0:W5:Y:S01]  /*5aab0*/  LDL.64 R8, [R28+0x8] ;  /* 0x000008001c087983 */ /* 0x0001620000100a00 */
[----:B------:R-:W-:Y:S02]  /*5aac0*/  LOP3.LUT R25, R23, 0x7fffffff, R25, 0xf8, !PT ;  /* 0x7fffffff17197812 */ /* 0x000fe400078ef819 */
[----:B------:R-:W-:-:S02]  /*5aad0*/  LOP3.LUT R23, R20, 0x3c, RZ, 0xc0, !PT ;  /* 0x0000003c14177812 */ /* 0x000fc400078ec0ff */
[----:B------:R-:W-:Y:S02]  /*5aae0*/  LOP3.LUT R18, R29, R18, RZ, 0xfc, !PT ;  /* 0x000000121d127212 */ /* 0x000fe400078efcff */
[----:B------:R-:W-:Y:S02]  /*5aaf0*/  LOP3.LUT R19, R19, 0x7fffffff, R26, 0xf8, !PT ;  /* 0x7fffffff13137812 */ /* 0x000fe400078ef81a */
[----:B------:R-:W-:Y:S02]  /*5ab00*/  LOP3.LUT R24, R27, R24, RZ, 0xfc, !PT ;  /* 0x000000181b187212 */ /* 0x000fe400078efcff */
[----:B------:R-:W-:Y:S02]  /*5ab10*/  IADD3 R27, PT, PT, -R23, 0x40, RZ ;  /* 0x00000040171b7810 */ /* 0x000fe40007ffe1ff */
[----:B------:R-:W-:Y:S01]  /*5ab20*/  LOP3.LUT R29, R3, 0x3b, RZ, 0xc0, !PT ;  /* 0x0000003b031d7812 */ /* 0x000fe200078ec0ff */
[----:B------:R-:W-:Y:S01]  /*5ab30*/  VIADD R3, R22, 0x1b9 ;  /* 0x000001b916037836 */ /* 0x000fe20000000000 */
[----:B------:R2:W-:Y:S04]  /*5ab40*/  STG.E.64 desc[UR4][R6.64+0x200], R18 ;  /* 0x0002001206007986 */ /* 0x0005e8000c101b04 */
[----:B------:R1:W-:Y:S01]  /*5ab50*/  STG.E.64 desc[UR4][R6.64+0x300], R24 ;  /* 0x0003001806007986 */ /* 0x0003e2000c101b04 */
[----:B--2---:R-:W-:-:S02]  /*5ab60*/  SHF.L.U64.HI R18, R14, R27, R15 ;  /* 0x0000001b0e127219 */ /* 0x004fc4000001020f */
[----:B------:R-:W-:Y:S02]  /*5ab70*/  IADD3 R15, PT, PT, -R29, 0x40, RZ ;  /* 0x000000401d0f7810 */ /* 0x000fe40007ffe1ff */
[----:B---3--:R-:W-:Y:S02]  /*5ab80*/  SHF.R.U32.HI R20, RZ, R29, R13 ;  /* 0x0000001dff147219 */ /* 0x008fe4000001160d */
[-CC-:B----4-:R-:W-:Y:S02]  /*5ab90*/  SHF.R.U64 R16, R16, R23.reuse, R17.reuse ;  /* 0x0000001710107219 */ /* 0x190fe40000001211 */
[----:B------:R-:W-:Y:S02]  /*5aba0*/  SHF.R.U32.HI R17, RZ, R23, R17 ;  /* 0x00000017ff117219 */ /* 0x000fe40000011611 */
[----:B------:R-:W-:Y:S02]  /*5abb0*/  SHF.R.U64 R23, R12, R29, R13 ;  /* 0x0000001d0c177219 */ /* 0x000fe4000000120d */
[----:B------:R-:W-:Y:S01]  /*5abc0*/  LOP3.LUT R13, R2, 0x3a, RZ, 0xc0, !PT ;  /* 0x0000003a020d7812 */ /* 0x000fe200078ec0ff */
[----:B------:R-:W-:Y:S01]  /*5abd0*/  VIADD R2, R22, 0x1f8 ;  /* 0x000001f816027836 */ /* 0x000fe20000000000 */
[----:B------:R-:W-:-:S02]  /*5abe0*/  LEA.HI R29, R3, -R21, RZ, 0x1a ;  /* 0x80000015031d7211 */ /* 0x000fc400078fd0ff */
[----:B-----5:R-:W-:Y:S02]  /*5abf0*/  SHF.L.U64.HI R19, R10, R15, R11 ;  /* 0x0000000f0a137219 */ /* 0x020fe4000001020b */
[-CC-:B-1----:R-:W-:Y:S01]  /*5ac00*/  SHF.R.U64 R24, R4, R13.reuse, R5.reuse ;  /* 0x0000000d04187219 */ /* 0x182fe20000001205 */
[----:B0-----:R-:W-:Y:S01]  /*5ac10*/  IMAD R28, R29, 0x8, R0 ;  /* 0x000000081d1c7824 */ /* 0x001fe200078e0200 */
[----:B------:R-:W-:Y:S02]  /*5ac20*/  IADD3 R11, PT, PT, -R13, 0x40, RZ ;  /* 0x000000400d0b7810 */ /* 0x000fe40007ffe1ff */
[----:B------:R-:W-:Y:S02]  /*5ac30*/  SHF.R.U32.HI R4, RZ, R13, R5 ;  /* 0x0000000dff047219 */ /* 0x000fe40000011605 */
[----:B------:R-:W-:Y:S02]  /*5ac40*/  LEA.HI R13, R2, -R21, RZ, 0x1a ;  /* 0x80000015020d7211 */ /* 0x000fe400078fd0ff */
[----:B------:R-:W-:-:S02]  /*5ac50*/  SHF.L.U32 R27, R14, R27, RZ ;  /* 0x0000001b0e1b7219 */ /* 0x000fc400000006ff */
[----:B------:R-:W-:Y:S01]  /*5ac60*/  SHF.L.U32 R25, R10, R15, RZ ;  /* 0x0000000f0a197219 */ /* 0x000fe200000006ff */
[----:B------:R-:W-:Y:S01]  /*5ac70*/  IMAD R29, R13, 0x8, R0 ;  /* 0x000000080d1d7824 */ /* 0x000fe200078e0200 */
[----:B------:R-:W2:Y:S01]  /*5ac80*/  LDL.64 R14, [R28] ;  /* 0x000000001c0e7983 */ /* 0x000ea20000100a00 */
[CC--:B------:R-:W-:Y:S02]  /*5ac90*/  SHF.L.U64.HI R5, R8.reuse, R11.reuse, R9 ;  /* 0x0000000b08057219 */ /* 0x0c0fe40000010209 */
[----:B------:R-:W-:Y:S01]  /*5aca0*/  SHF.L.U32 R26, R8, R11, RZ ;  /* 0x0000000b081a7219 */ /* 0x000fe200000006ff */
[----:B------:R-:W3:Y:S04]  /*5acb0*/  LDL.64 R12, [R28+0x8] ;  /* 0x000008001c0c7983 */ /* 0x000ee80000100a00 */
[----:B------:R-:W4:Y:S04]  /*5acc0*/  LDL.64 R10, [R29] ;  /* 0x000000001d0a7983 */ /* 0x000f280000100a00 */
[----:B------:R0:W5:Y:S01]  /*5acd0*/  LDL.64 R8, [R29+0x8] ;  /* 0x000008001d087983 */ /* 0x0001620000100a00 */
[----:B------:R-:W-:-:S02]  /*5ace0*/  LOP3.LUT R17, R17, 0x7fffffff, R18, 0xf8, !PT ;  /* 0x7fffffff11117812 */ /* 0x000fc400078ef812 */
[----:B------:R-:W-:Y:S01]  /*5acf0*/  LOP3.LUT R19, R20, 0x7fffffff, R19, 0xf8, !PT ;  /* 0x7fffffff14137812 */ /* 0x000fe200078ef813 */
[----:B------:R-:W-:Y:S01]  /*5ad00*/  VIADD R20, R22, 0x237 ;  /* 0x0000023716147836 */ /* 0x000fe20000000000 */
[----:B------:R-:W-:Y:S02]  /*5ad10*/  LOP3.LUT R18, R25, R23, RZ, 0xfc, !PT ;  /* 0x0000001719127212 */ /* 0x000fe400078efcff */
[----:B------:R-:W-:Y:S02]  /*5ad20*/  LOP3.LUT R3, R3, 0x39, RZ, 0xc0, !PT ;  /* 0x0000003903037812 */ /* 0x000fe400078ec0ff */
[----:B------:R-:W-:Y:S01]  /*5ad30*/  LOP3.LUT R24, R26, R24, RZ, 0xfc, !PT ;  /* 0x000000181a187212 */ /* 0x000fe200078efcff */
[----:B------:R-:W-:Y:S01]  /*5ad40*/  STG.E.64 desc[UR4][R6.64+0x500], R18 ;  /* 0x0005001206007986 */ /* 0x000fe2000c101b04 */
[----:B------:R-:W-:Y:S02]  /*5ad50*/  LOP3.LUT R25, R4, 0x7fffffff, R5, 0xf8, !PT ;  /* 0x7fffffff04197812 */ /* 0x000fe400078ef805 */
[----:B------:R-:W-:-:S02]  /*5ad60*/  LEA.HI R23, R20, -R21, RZ, 0x1a ;  /* 0x8000001514177211 */ /* 0x000fc400078fd0ff */
[----:B0-----:R-:W-:Y:S01]  /*5ad70*/  IADD3 R29, PT, PT, -R3, 0x40, RZ ;  /* 0x00000040031d7810 */ /* 0x001fe20007ffe1ff */
[----:B------:R-:W-:Y:S01]  /*5ad80*/  STG.E.64 desc[UR4][R6.64+0x600], R24 ;  /* 0x0006001806007986 */ /* 0x000fe2000c101b04 */
[----:B------:R-:W-:Y:S01]  /*5ad90*/  LOP3.LUT R16, R27, R16, RZ, 0xfc, !PT ;  /* 0x000000101b107212 */ /* 0x000fe200078efcff */
[----:B------:R-:W-:-:S04]  /*5ada0*/  IMAD R28, R23, 0x8, R0 ;  /* 0x00000008171c7824 */ /* 0x000fc800078e0200 */
[----:B------:R0:W-:Y:S04]  /*5adb0*/  STG.E.64 desc[UR4][R6.64+0x400], R16 ;  /* 0x0004001006007986 */ /* 0x0001e8000c101b04 */
[----:B0-----:R-:W5:Y:S01]  /*5adc0*/  LDL.64 R16, [R28] ;  /* 0x000000001c107983 */ /* 0x001f620000100a00 */
[-CC-:B--2---:R-:W-:Y:S02]  /*5add0*/  SHF.R.U64 R18, R14, R3.reuse, R15.reuse ;  /* 0x000000030e127219 */ /* 0x184fe4000000120f */
[----:B------:R-:W-:Y:S01]  /*5ade0*/  SHF.R.U32.HI R4, RZ, R3, R15 ;  /* 0x00000003ff047219 */ /* 0x000fe2000001160f */
[----:B------:R-:W-:Y:S01]  /*5adf0*/  VIADD R3, R22, 0x276 ;  /* 0x0000027616037836 */ /* 0x000fe20000000000 */
[----:B------:R-:W-:Y:S01]  /*5ae00*/  LOP3.LUT R15, R2, 0x38, RZ, 0xc0, !PT ;  /* 0x00000038020f7812 */ /* 0x000fe200078ec0ff */
[----:B------:R-:W-:-:S03]  /*5ae10*/  VIADD R2, R22, 0x2b5 ;  /* 0x000002b516027836 */ /* 0x000fc60000000000 */
[-CC-:B----4-:R-:W-:Y:S02]  /*5ae20*/  SHF.R.U64 R24, R10, R15.reuse, R11.reuse ;  /* 0x0000000f0a187219 */ /* 0x190fe4000000120b */
[----:B------:R-:W-:Y:S02]  /*5ae30*/  SHF.R.U32.HI R23, RZ, R15, R11 ;  /* 0x0000000fff177219 */ /* 0x000fe4000001160b */
[----:B------:R-:W-:Y:S02]  /*5ae40*/  LEA.HI R11, R3, -R21, RZ, 0x1a ;  /* 0x80000015030b7211 */ /* 0x000fe400078fd0ff */
[----:B------:R-:W-:Y:S02]  /*5ae50*/  IADD3 R27, PT, PT, -R15, 0x40, RZ ;  /* 0x000000400f1b7810 */ /* 0x000fe40007ffe1ff */
[----:B---3--:R-:W-:Y:S01]  /*5ae60*/  SHF.L.U64.HI R5, R12, R29, R13 ;  /* 0x0000001d0c057219 */ /* 0x008fe2000001020d */
[----:B------:R-:W-:Y:S01]  /*5ae70*/  IMAD R30, R11, 0x8, R0 ;  /* 0x000000080b1e7824 */ /* 0x000fe200078e0200 */
[----:B-----5:R-:W-:Y:S01]  /*5ae80*/  SHF.L.U64.HI R25, R8, R27, R9 ;  /* 0x0000001b08197219 */ /* 0x020fe20000010209 */
[----:B------:R-:W2:Y:S01]  /*5ae90*/  LDL.64 R14, [R28+0x8] ;  /* 0x000008001c0e7983 */ /* 0x000ea20000100a00 */
[----:B------:R-:W-:-:S02]  /*5aea0*/  LEA.HI R9, R2, -R21, RZ, 0x1a ;  /* 0x8000001502097211 */ /* 0x000fc400078fd0ff */
[----:B------:R-:W-:Y:S01]  /*5aeb0*/  SHF.L.U32 R29, R12, R29, RZ ;  /* 0x0000001d0c1d7219 */ /* 0x000fe200000006ff */
[----:B------:R-:W3:Y:S02]  /*5aec0*/  LDL.64 R10, [R30+0x8] ;  /* 0x000008001e0a7983 */ /* 0x000ee40000100a00 */
[----:B------:R-:W-:Y:S02]  /*5aed0*/  IMAD R26, R9, 0x8, R0 ;  /* 0x00000008091a7824 */ /* 0x000fe400078e0200 */
[----:B------:R-:W4:Y:S01]  /*5aee0*/  LDL.64 R12, [R30] ;  /* 0x000000001e0c7983 */ /* 0x000f220000100a00 */
[----:B------:R-:W-:-:S03]  /*5aef0*/  LOP3.LUT R19, R4, 0x7fffffff, R5, 0xf8, !PT ;  /* 0x7fffffff04137812 */ /* 0x000fc600078ef805 */
[----:B------:R-:W5:Y:S01]  /*5af00*/  LDL.64 R4, [R26] ;  /* 0x000000001a047983 */ /* 0x000f620000100a00 */
[----:B------:R-:W-:-:S03]  /*5af10*/  SHF.L.U32 R27, R8, R27, RZ ;  /* 0x0000001b081b7219 */ /* 0x000fc600000006ff */
[----:B------:R-:W5:Y:S01]  /*5af20*/  LDL.64 R8, [R26+0x8] ;  /* 0x000008001a087983 */ /* 0x000f620000100a00 */
[----:B------:R-:W-:Y:S02]  /*5af30*/  LOP3.LUT R25, R23, 0x7fffffff, R25, 0xf8, !PT ;  /* 0x7fffffff17197812 */ /* 0x000fe400078ef819 */
[----:B------:R-:W-:Y:S02]  /*5af40*/  LOP3.LUT R23, R20, 0x37, RZ, 0xc0, !PT ;  /* 0x0000003714177812 */ /* 0x000fe400078ec0ff */
[----:B------:R-:W-:Y:S02]  /*5af50*/  LOP3.LUT R18, R29, R18, RZ, 0xfc, !PT ;  /* 0x000000121d127212 */ /* 0x000fe400078efcff */
[----:B------:R-:W-:Y:S02]  /*5af60*/  LOP3.LUT R24, R27, R24, RZ, 0xfc, !PT ;  /* 0x000000181b187212 */ /* 0x000fe400078efcff */
[----:B------:R-:W-:Y:S02]  /*5af70*/  IADD3 R27, PT, PT, -R23, 0x40, RZ ;  /* 0x00000040171b7810 */ /* 0x000fe40007ffe1ff */
[----:B------:R-:W-:Y:S01]  /*5af80*/  LOP3.LUT R29, R3, 0x36, RZ, 0xc0, !PT ;  /* 0x00000036031d7812 */ /* 0x000fe200078ec0ff */
[----:B------:R-:W-:Y:S01]  /*5af90*/  VIADD R3, R22, 0x2f4 ;  /* 0x000002f416037836 */ /* 0x000fe20000000000 */
[-CC-:B------:R-:W-:Y:S01]  /*5afa0*/  SHF.R.U64 R16, R16, R23.reuse, R17.reuse ;  /* 0x0000001710107219 */ /* 0x180fe20000001211 */
[----:B------:R2:W-:Y:S01]  /*5afb0*/  STG.E.64 desc[UR4][R6.64+0x700], R18 ;  /* 0x0007001206007986 */ /* 0x0005e2000c101b04 */
[----:B------:R-:W-:-:S03]  /*5afc0*/  SHF.R.U32.HI R17, RZ, R23, R17 ;  /* 0x00000017ff117219 */ /* 0x000fc60000011611 */
[----:B------:R5:W-:Y:S01]  /*5afd0*/  STG.E.64 desc[UR4][R6.64+0x800], R24 ;  /* 0x0008001806007986 */ /* 0x000be2000c101b04 */
[----:B--2---:R-:W-:Y:S02]  /*5afe0*/  SHF.L.U64.HI R18, R14, R27, R15 ;  /* 0x0000001b0e127219 */ /* 0x004fe4000001020f */
[----:B------:R-:W-:Y:S02]  /*5aff0*/  IADD3 R15, PT, PT, -R29, 0x40, RZ ;  /* 0x000000401d0f7810 */ /* 0x000fe40007ffe1ff */
[-CC-:B----4-:R-:W-:Y:S02]  /*5b000*/  SHF.R.U64 R23, R12, R29.reuse, R13.reuse ;  /* 0x0000001d0c177219 */ /* 0x190fe4000000120d */
[----:B------:R-:W-:Y:S02]  /*5b010*/  SHF.R.U32.HI R20, RZ, R29, R13 ;  /* 0x0000001dff147219 */ /* 0x000fe4000001160d */
[----:B------:R-:W-:Y:S01]  /*5b020*/  LOP3.LUT R13, R2, 0x35, RZ, 0xc0, !PT ;  /* 0x00000035020d7812 */ /* 0x000fe200078ec0ff */
[----:B------:R-:W-:Y:S01]  /*5b030*/  VIADD R2, R22, 0x333 ;  /* 0x0000033316027836 */ /* 0x000fe20000000000 */
[----:B------:R-:W-:-:S02]  /*5b040*/  LEA.HI R29, R3, -R21, RZ, 0x1a ;  /* 0x80000015031d7211 */ /* 0x000fc400078fd0ff */
[----:B---3--:R-:W-:Y:S02]  /*5b050*/  SHF.L.U64.HI R19, R10, R15, R11 ;  /* 0x0000000f0a137219 */ /* 0x008fe4000001020b */
[-CC-:B-----5:R-:W-:Y:S01]  /*5b060*/  SHF.R.U64 R24, R4, R13.reuse, R5.reuse ;  /* 0x0000000d04187219 */ /* 0x1a0fe20000001205 */
[----:B------:R-:W-:Y:S01]  /*5b070*/  IMAD R28, R29, 0x8, R0 ;  /* 0x000000081d1c7824 */ /* 0x000fe200078e0200 */
        /* <DEDUP_REMOVED lines=22> */
[----:B------:R-:W-:Y:S02]  /*5b1e0*/  STG.E.64 desc[UR4][R6.64+0xb00], R24 ;  /* 0x000b001806007986 */ /* 0x000fe4000c101b04 */
[----:B------:R-:W-:Y:S01]  /*5b1f0*/  IMAD R28, R23, 0x8, R0 ;  /* 0x00000008171c7824 */ /* 0x000fe200078e0200 */
[----:B------:R-:W-:-:S05]  /*5b200*/  LOP3.LUT R16, R27, R16, RZ, 0xfc, !PT ;  /* 0x000000101b107212 */ /* 0x000fca00078efcff */
[----:B------:R0:W-:Y:S04]  /*5b210*/  STG.E.64 desc[UR4][R6.64+0x900], R16 ;  /* 0x0009001006007986 */ /* 0x0001e8000c101b04 */
[----:B0-----:R-:W5:Y:S01]  /*5b220*/  LDL.64 R16, [R28] ;  /* 0x000000001c107983 */ /* 0x001f620000100a00 */
[-CC-:B--2---:R-:W-:Y:S02]  /*5b230*/  SHF.R.U64 R18, R14, R3.reuse, R15.reuse ;  /* 0x000000030e127219 */ /* 0x184fe4000000120f */
[----:B------:R-:W-:Y:S01]  /*5b240*/  SHF.R.U32.HI R4, RZ, R3, R15 ;  /* 0x00000003ff047219 */ /* 0x000fe2000001160f */
[----:B------:R-:W-:Y:S01]  /*5b250*/  VIADD R3, R22, 0x3b1 ;  /* 0x000003b116037836 */ /* 0x000fe20000000000 */
[----:B------:R-:W-:-:S04]  /*5b260*/  LOP3.LUT R15, R2, 0x33, RZ, 0xc0, !PT ;  /* 0x00000033020f7812 */ /* 0x000fc800078ec0ff */
[-CC-:B----4-:R-:W-:Y:S02]  /*5b270*/  SHF.R.U64 R24, R10, R15.reuse, R11.reuse ;  /* 0x0000000f0a187219 */ /* 0x190fe4000000120b */
[----:B------:R-:W-:Y:S02]  /*5b280*/  SHF.R.U32.HI R23, RZ, R15, R11 ;  /* 0x0000000fff177219 */ /* 0x000fe4000001160b */
[----:B------:R-:W-:Y:S01]  /*5b290*/  LEA.HI R11, R3, -R21, RZ, 0x1a ;  /* 0x80000015030b7211 */ /* 0x000fe200078fd0ff */
[----:B------:R-:W-:Y:S01]  /*5b2a0*/  VIADD R2, R22, 0x3f0 ;  /* 0x000003f016027836 */ /* 0x000fe20000000000 */
[----:B------:R-:W-:Y:S02]  /*5b2b0*/  IADD3 R27, PT, PT, -R15, 0x40, RZ ;  /* 0x000000400f1b7810 */ /* 0x000fe40007ffe1ff */
[----:B---3--:R-:W-:Y:S01]  /*5b2c0*/  SHF.L.U64.HI R5, R12, R29, R13 ;  /* 0x0000001d0c057219 */ /* 0x008fe2000001020d */
[----:B------:R-:W-:Y:S01]  /*5b2d0*/  IMAD R30, R11, 0x8, R0 ;  /* 0x000000080b1e7824 */ /* 0x000fe200078e0200 */
[----:B-----5:R-:W-:Y:S01]  /*5b2e0*/  SHF.L.U64.HI R25, R8, R27, R9 ;  /* 0x0000001b08197219 */ /* 0x020fe20000010209 */
[----:B------:R-:W2:Y:S01]  /*5b2f0*/  LDL.64 R14, [R28+0x8] ;  /* 0x000008001c0e7983 */ /* 0x000ea20000100a00 */
[----:B------:R-:W-:-:S02]  /*5b300*/  SHF.L.U32 R29, R12, R29, RZ ;  /* 0x0000001d0c1d7219 */ /* 0x000fc400000006ff */
[----:B------:R-:W-:Y:S01]  /*5b310*/  LEA.HI R9, R2, -R21, RZ, 0x1a ;  /* 0x8000001502097211 */ /* 0x000fe200078fd0ff */
[----:B------:R-:W3:Y:S04]  /*5b320*/  LDL.64 R12, [R30] ;  /* 0x000000001e0c7983 */ /* 0x000ee80000100a00 */
[----:B------:R-:W-:Y:S01]  /*5b330*/  IMAD R26, R9, 0x8, R0 ;  /* 0x00000008091a7824 */ /* 0x000fe200078e0200 */
[----:B------:R-:W-:Y:S01]  /*5b340*/  LOP3.LUT R19, R4, 0x7fffffff, R5, 0xf8, !PT ;  /* 0x7fffffff04137812 */ /* 0x000fe200078ef805 */
[----:B------:R-:W4:Y:S04]  /*5b350*/  LDL.64 R10, [R30+0x8] ;  /* 0x000008001e0a7983 */ /* 0x000f280000100a00 */
        /* <DEDUP_REMOVED lines=10> */
[----:B------:R2:W-:Y:S01]  /*5b400*/  STG.E.64 desc[UR4][R6.64+0xc00], R18 ;  /* 0x000c001206007986 */ /* 0x0005e2000c101b04 */
[----:B------:R-:W-:-:S02]  /*5b410*/  SHF.R.U64 R16, R16, R23, R17 ;  /* 0x0000001710107219 */ /* 0x000fc40000001211 */
[----:B------:R-:W-:Y:S01]  /*5b420*/  SHF.R.U32.HI R17, RZ, R23, R17 ;  /* 0x00000017ff117219 */ /* 0x000fe20000011611 */
[----:B------:R5:W-:Y:S01]  /*5b430*/  STG.E.64 desc[UR4][R6.64+0xd00], R24 ;  /* 0x000d001806007986 */ /* 0x000be2000c101b04 */
[----:B--2---:R-:W-:Y:S02]  /*5b440*/  SHF.L.U64.HI R18, R14, R27, R15 ;  /* 0x0000001b0e127219 */ /* 0x004fe4000001020f */
[----:B------:R-:W-:Y:S02]  /*5b450*/  IADD3 R15, PT, PT, -R29, 0x40, RZ ;  /* 0x000000401d0f7810 */ /* 0x000fe40007ffe1ff */
[-CC-:B---3--:R-:W-:Y:S02]  /*5b460*/  SHF.R.U64 R23, R12, R29.reuse, R13.reuse ;  /* 0x0000001d0c177219 */ /* 0x188fe4000000120d */
[----:B------:R-:W-:Y:S02]  /*5b470*/  SHF.R.U32.HI R20, RZ, R29, R13 ;  /* 0x0000001dff147219 */ /* 0x000fe4000001160d */
[----:B------:R-:W-:-:S02]  /*5b480*/  LEA.HI R29, R3, -R21, RZ, 0x1a ;  /* 0x80000015031d7211 */ /* 0x000fc400078fd0ff */
[----:B------:R-:W-:Y:S01]  /*5b490*/  LOP3.LUT R13, R2, 0x30, RZ, 0xc0, !PT ;  /* 0x00000030020d7812 */ /* 0x000fe200078ec0ff */
[----:B------:R-:W-:Y:S02]  /*5b4a0*/  VIADD R2, R22, 0x46e ;  /* 0x0000046e16027836 */ /* 0x000fe40000000000 */
[----:B------:R-:W-:Y:S01]  /*5b4b0*/  IMAD R28, R29, 0x8, R0 ;  /* 0x000000081d1c7824 */ /* 0x000fe200078e0200 */
[----:B----4-:R-:W-:Y:S02]  /*5b4c0*/  SHF.L.U64.HI R19, R10, R15, R11 ;  /* 0x0000000f0a137219 */ /* 0x010fe4000001020b */
[----:B-----5:R-:W-:Y:S02]  /*5b4d0*/  SHF.R.U64 R24, R4, R13, R5 ;  /* 0x0000000d04187219 */ /* 0x020fe40000001205 */
[----:B------:R-:W-:Y:S02]  /*5b4e0*/  SHF.L.U32 R27, R14, R27, RZ ;  /* 0x0000001b0e1b7219 */ /* 0x000fe400000006ff */
[----:B------:R-:W-:-:S02]  /*5b4f0*/  SHF.L.U32 R25, R10, R15, RZ ;  /* 0x0000000f0a197219 */ /* 0x000fc400000006ff */
[----:B------:R-:W-:Y:S01]  /*5b500*/  IADD3 R11, PT, PT, -R13, 0x40, RZ ;  /* 0x000000400d0b7810 */ /* 0x000fe20007ffe1ff */
[----:B------:R-:W2:Y:S01]  /*5b510*/  LDL.64 R14, [R28] ;  /* 0x000000001c0e7983 */ /* 0x000ea20000100a00 */
[----:B------:R-:W-:Y:S02]  /*5b520*/  SHF.R.U32.HI R4, RZ, R13, R5 ;  /* 0x0000000dff047219 */ /* 0x000fe40000011605 */
[----:B------:R-:W-:-:S05]  /*5b530*/  LEA.HI R13, R2, -R21, RZ, 0x1a ;  /* 0x80000015020d7211 */ /* 0x000fca00078fd0ff */
[----:B------:R-:W-:Y:S02]  /*5b540*/  IMAD R29, R13, 0x8, R0 ;  /* 0x000000080d1d7824 */ /* 0x000fe400078e0200 */
[----:B------:R-:W3:Y:S01]  /*5b550*/  LDL.64 R12, [R28+0x8] ;  /* 0x000008001c0c7983 */ /* 0x000ee20000100a00 */
[CC--:B------:R-:W-:Y:S02]  /*5b560*/  SHF.L.U64.HI R5, R8.reuse, R11.reuse, R9 ;  /* 0x0000000b08057219 */ /* 0x0c0fe40000010209 */
[----:B------:R-:W-:Y:S02]  /*5b570*/  SHF.L.U32 R26, R8, R11, RZ ;  /* 0x0000000b081a7219 */ /* 0x000fe400000006ff */
        /* <DEDUP_REMOVED lines=8> */
[----:B------:R-:W-:Y:S02]  /*5b600*/  IADD3 R27, PT, PT, -R5, 0x40, RZ ;  /* 0x00000040051b7810 */ /* 0x000fe40007ffe1ff */
[----:B0-----:R-:W-:Y:S01]  /*5b610*/  LOP3.LUT R29, R2, 0x2e, RZ, 0xc0, !PT ;  /* 0x0000002e021d7812 */ /* 0x001fe200078ec0ff */
[----:B------:R-:W-:Y:S01]  /*5b620*/  VIADD R2, R22, 0x4ec ;  /* 0x000004ec16027836 */ /* 0x000fe20000000000 */
[----:B------:R-:W-:Y:S01]  /*5b630*/  LOP3.LUT R24, R26, R24, RZ, 0xfc, !PT ;  /* 0x000000181a187212 */ /* 0x000fe200078efcff */
[----:B------:R-:W-:Y:S04]  /*5b640*/  STG.E.64 desc[UR4][R6.64+0xe00], R16 ;  /* 0x000e001006007986 */ /* 0x000fe8000c101b04 */
[----:B------:R0:W-:Y:S01]  /*5b650*/  STG.E.64 desc[UR4][R6.64+0x1000], R24 ;  /* 0x0010001806007986 */ /* 0x0001e2000c101b04 */
[----:B------:R-:W-:-:S02]  /*5b660*/  LOP3.LUT R19, R20, 0x7fffffff, R19, 0xf8, !PT ;  /* 0x7fffffff14137812 */ /* 0x000fc400078ef813 */
[----:B0-----:R-:W-:-:S03]  /*5b670*/  IADD3 R25, PT, PT, -R29, 0x40, RZ ;  /* 0x000000401d197810 */ /* 0x001fc60007ffe1ff */
[----:B------:R0:W-:Y:S01]  /*5b680*/  STG.E.64 desc[UR4][R6.64+0xf00], R18 ;  /* 0x000f001206007986 */ /* 0x0001e2000c101b04 */
[-CC-:B--2---:R-:W-:Y:S02]  /*5b690*/  SHF.R.U64 R23, R14, R5.reuse, R15.reuse ;  /* 0x000000050e177219 */ /* 0x184fe4000000120f */
[----:B------:R-:W-:Y:S02]  /*5b6a0*/  SHF.R.U32.HI R4, RZ, R5, R15 ;  /* 0x00000005ff047219 */ /* 0x000fe4000001160f */
[----:B------:R-:W-:-:S05]  /*5b6b0*/  LEA.HI R15, R3, -R21, RZ, 0x1a ;  /* 0x80000015030f7211 */ /* 0x000fca00078fd0ff */
[--C-:B------:R-:W-:Y:S01]  /*5b6c0*/  IMAD R30, R15, 0x8, R0.reuse ;  /* 0x000000080f1e7824 */ /* 0x100fe200078e0200 */
[CC--:B---3--:R-:W-:Y:S02]  /*5b6d0*/  SHF.L.U64.HI R5, R12.reuse, R27.reuse, R13 ;  /* 0x0000001b0c057219 */ /* 0x0c8fe4000001020d */
[----:B------:R-:W-:Y:S02]  /*5b6e0*/  SHF.L.U32 R12, R12, R27, RZ ;  /* 0x0000001b0c0c7219 */ /* 0x000fe400000006ff */
[----:B------:R-:W-:Y:S01]  /*5b6f0*/  LEA.HI R27, R2, -R21, RZ, 0x1a ;  /* 0x80000015021b7211 */ /* 0x000fe200078fd0ff */
[----:B------:R-:W-:Y:S01]  /*5b700*/  VIADD R14, R22, 0x52b ;  /* 0x0000052b160e7836 */ /* 0x000fe20000000000 */
[----:B------:R-:W2:Y:S01]  /*5b710*/  LDL.64 R16, [R30] ;  /* 0x000000001e107983 */ /* 0x000ea20000100a00 */
[----:B----4-:R-:W-:Y:S02]  /*5b720*/  SHF.L.U64.HI R20, R8, R25, R9 ;  /* 0x0000001908147219 */ /* 0x010fe40000010209 */
[----:B------:R-:W-:Y:S01]  /*5b730*/  IMAD R27, R27, 0x8, R0 ;  /* 0x000000081b1b7824 */ /* 0x000fe200078e0200 */
[----:B-----5:R-:W-:-:S02]  /*5b740*/  SHF.R.U64 R24, R10, R29, R11 ;  /* 0x0000001d0a187219 */ /* 0x020fc4000000120b */
[----:B------:R-:W-:Y:S02]  /*5b750*/  SHF.R.U32.HI R15, RZ, R29, R11 ;  /* 0x0000001dff0f7219 */ /* 0x000fe4000001160b */
[----:B------:R-:W-:Y:S01]  /*5b760*/  LEA.HI R9, R14, -R21, RZ, 0x1a ;  /* 0x800000150e097211 */ /* 0x000fe200078fd0ff */
[----:B------:R-:W3:Y:S04]  /*5b770*/  LDL.64 R28, [R30+0x8] ;  /* 0x000008001e1c7983 */ /* 0x000ee80000100a00 */
[----:B------:R-:W4:Y:S01]  /*5b780*/  LDL.64 R10, [R27] ;  /* 0x000000001b0a7983 */ /* 0x000f220000100a00 */
[----:B------:R-:W-:Y:S01]  /*5b790*/  IMAD R26, R9, 0x8, R0 ;  /* 0x00000008091a7824 */ /* 0x000fe200078e0200 */
[----:B0-----:R-:W-:Y:S02]  /*5b7a0*/  LOP3.LUT R18, R12, R23, RZ, 0xfc, !PT ;  /* 0x000000170c127212 */ /* 0x001fe400078efcff */
        /* <DEDUP_REMOVED lines=14> */
[----:B------:R-:W-:Y:S01]  /*5b890*/  VIADD R2, R22, 0x56a ;  /* 0x0000056a16027836 */ /* 0x000fe20000000000 */
[----:B---3--:R-:W-:-:S04]  /*5b8a0*/  SHF.L.U64.HI R17, R28, R15, R29 ;  /* 0x0000000f1c117219 */ /* 0x008fc8000001021d */
[----:B------:R-:W-:Y:S02]  /*5b8b0*/  LEA.HI R29, R2, -R21, RZ, 0x1a ;  /* 0x80000015021d7211 */ /* 0x000fe400078fd0ff */
[-CC-:B----4-:R-:W-:Y:S02]  /*5b8c0*/  SHF.R.U64 R19, R10, R3.reuse, R11.reuse ;  /* 0x000000030a137219 */ /* 0x190fe4000000120b */
[----:B------:R-:W-:Y:S02]  /*5b8d0*/  SHF.R.U32.HI R10, RZ, R3, R11 ;  /* 0x00000003ff0a7219 */ /* 0x000fe4000001160b */
[----:B------:R-:W-:Y:S01]  /*5b8e0*/  IADD3 R23, PT, PT, -R3, 0x40, RZ ;  /* 0x0000004003177810 */ /* 0x000fe20007ffe1ff */
        /* <DEDUP_REMOVED lines=164> */
.L_x_78:
        /* <DEDUP_REMOVED lines=17> */
[----:B----4-:R0:W-:Y:S04]  /*5c440*/  STL.128 [R24+0x20], R12 ;  /* 0x0000200c18007387 */ /* 0x0101e80000100c00 */
[----:B-1----:R-:W3:Y:S04]  /*5c450*/  LDG.E.64.CONSTANT R8, desc[UR4][R22.64+0x40] ;  /* 0x0000400416087981 */ /* 0x002ee8000c1e9b00 */
[----:B------:R-:W3:Y:S04]  /*5c460*/  LDG.E.64.CONSTANT R10, desc[UR4][R22.64+0x48] ;  /* 0x00004804160a7981 */ /* 0x000ee8000c1e9b00 */
[----:B0-----:R-:W4:Y:S04]  /*5c470*/  LDG.E.64.CONSTANT R12, desc[UR4][R22.64+0x50] ;  /* 0x00005004160c7981 */ /* 0x001f28000c1e9b00 */
        /* <DEDUP_REMOVED lines=25> */
[----:B------:R-:W4:Y:S01]  /*5c610*/  LDG.E.64.CONSTANT R22, desc[UR4][R22.64+0xf8] ;  /* 0x0000f80416167981 */ /* 0x000f22000c1e9b00 */
[----:B------:R-:W-:-:S05]  /*5c620*/  IMAD R26, R0, 0x7c0, RZ ;  /* 0x000007c0001a7824 */ /* 0x000fca00078e02ff */
[C---:B------:R-:W-:Y:S01]  /*5c630*/  LEA.HI R27, R26.reuse, -R25, RZ, 0x1a ;  /* 0x800000191a1b7211 */ /* 0x040fe200078fd0ff */
[----:B-----5:R-:W-:Y:S01]  /*5c640*/  STL.128 [R24+0xe0], R16 ;  /* 0x0000e01018007387 */ /* 0x020fe20000100c00 */
[----:B------:R-:W-:-:S03]  /*5c650*/  VIADD R30, R26, 0x7c ;  /* 0x0000007c1a1e7836 */ /* 0x000fc60000000000 */
[----:B--2---:R0:W-:Y:S02]  /*5c660*/  STL.128 [R24+0xb0], R4 ;  /* 0x0000b00418007387 */ /* 0x0041e40000100c00 */
[----:B0-----:R-:W-:-:S04]  /*5c670*/  IMAD R4, R27, 0x8, R24 ;  /* 0x000000081b047824 */ /* 0x001fc800078e0218 */
[----:B------:R-:W-:Y:S01]  /*5c680*/  IMAD R28, R27, 0x8, R4 ;  /* 0x000000081b1c7824 */ /* 0x000fe200078e0204 */
[----:B---3--:R-:W-:Y:S04]  /*5c690*/  STL.128 [R24+0xc0], R8 ;  /* 0x0000c00818007387 */ /* 0x008fe80000100c00 */
[----:B----4-:R-:W-:Y:S04]  /*5c6a0*/  STL.128 [R24+0xd0], R12 ;  /* 0x0000d00c18007387 */ /* 0x010fe80000100c00 */
[----:B------:R0:W-:Y:S04]  /*5c6b0*/  STL.128 [R24+0xf0], R20 ;  /* 0x0000f01418007387 */ /* 0x0001e80000100c00 */
[----:B------:R-:W2:Y:S04]  /*5c6c0*/  LDL R27, [R28+0x4] ;  /* 0x000004001c1b7983 */ /* 0x000ea80000100800 */
[----:B0-----:R-:W2:Y:S01]  /*5c6d0*/  LDL.64 R20, [R28+0x8] ;  /* 0x000008001c147983 */ /* 0x001ea20000100a00 */
[----:B------:R-:W-:-:S05]  /*5c6e0*/  LEA.HI R5, R30, -R25, RZ, 0x1a ;  /* 0x800000191e057211 */ /* 0x000fca00078fd0ff */
[----:B------:R-:W-:-:S05]  /*5c6f0*/  IMAD R5, R5, 0x8, R4 ;  /* 0x0000000805057824 */ /* 0x000fca00078e0204 */
[----:B------:R-:W3:Y:S04]  /*5c700*/  LDL R22, [R5+0x4] ;  /* 0x0000040005167983 */ /* 0x000ee80000100800 */
[----:B------:R0:W3:Y:S01]  /*5c710*/  LDL.64 R8, [R5+0x8] ;  /* 0x0000080005087983 */ /* 0x0000e20000100a00 */
[C---:B------:R-:W-:Y:S02]  /*5c720*/  VIADD R6, R26.reuse, 0xba ;  /* 0x000000ba1a067836 */ /* 0x040fe40000000000 */
[----:B------:R-:W-:-:S03]  /*5c730*/  VIADD R10, R26, 0xf8 ;  /* 0x000000f81a0a7836 */ /* 0x000fc60000000000 */
[-C--:B------:R-:W-:Y:S02]  /*5c740*/  LEA.HI R7, R6, -R25.reuse, RZ, 0x1a ;  /* 0x8000001906077211 */ /* 0x080fe400078fd0ff */
[-C--:B------:R-:W-:Y:S01]  /*5c750*/  LEA.HI R11, R10, -R25.reuse, RZ, 0x1a ;  /* 0x800000190a0b7211 */ /* 0x080fe200078fd0ff */
[C---:B------:R-:W-:Y:S02]  /*5c760*/  VIADD R10, R26.reuse, 0x136 ;  /* 0x000001361a0a7836 */ /* 0x040fe40000000000 */
[----:B------:R-:W-:Y:S02]  /*5c770*/  VIADD R12, R26, 0x174 ;  /* 0x000001741a0c7836 */ /* 0x000fe40000000000 */
[--C-:B------:R-:W-:Y:S01]  /*5c780*/  IMAD R6, R7, 0x8, R4.reuse ;  /* 0x0000000807067824 */ /* 0x100fe200078e0204 */
[-C--:B0-----:R-:W-:Y:S01]  /*5c790*/  LEA.HI R5, R10, -R25.reuse, RZ, 0x1a ;  /* 0x800000190a057211 */ /* 0x081fe200078fd0ff */
[----:B------:R-:W-:Y:S01]  /*5c7a0*/  IMAD R23, R11, 0x8, R4 ;  /* 0x000000080b177824 */ /* 0x000fe200078e0204 */
[----:B------:R-:W-:-:S02]  /*5c7b0*/  LEA.HI R11, R12, -R25, RZ, 0x1a ;  /* 0x800000190c0b7211 */ /* 0x000fc400078fd0ff */
[----:B------:R-:W4:Y:S01]  /*5c7c0*/  LDL.64 R16, [R6+0x8] ;  /* 0x0000080006107983 */ /* 0x000f220000100a00 */
[----:B------:R-:W-:-:S03]  /*5c7d0*/  IMAD R28, R5, 0x8, R4 ;  /* 0x00000008051c7824 */ /* 0x000fc600078e0204 */
[----:B------:R-:W5:Y:S01]  /*5c7e0*/  LDL R24, [R6+0x4] ;  /* 0x0000040006187983 */ /* 0x000f620000100800 */
[----:B------:R-:W-:-:S03]  /*5c7f0*/  IMAD R29, R11, 0x8, R4 ;  /* 0x000000080b1d7824 */ /* 0x000fc600078e0204 */
[----:B------:R-:W5:Y:S04]  /*5c800*/  LDL R7, [R23+0x4] ;  /* 0x0000040017077983 */ /* 0x000f680000100800 */
[----:B------:R0:W5:Y:S04]  /*5c810*/  LDL.64 R14, [R23+0x8] ;  /* 0x00000800170e7983 */ /* 0x0001680000100a00 */
[----:B------:R-:W5:Y:S04]  /*5c820*/  LDL R5, [R28+0x4] ;  /* 0x000004001c057983 */ /* 0x000f680000100800 */
[----:B------:R1:W5:Y:S04]  /*5c830*/  LDL.64 R10, [R28+0x8] ;  /* 0x000008001c0a7983 */ /* 0x0003680000100a00 */
[----:B------:R-:W5:Y:S04]  /*5c840*/  LDL R6, [R29+0x4] ;  /* 0x000004001d067983 */ /* 0x000f680000100800 */
[----:B------:R3:W5:Y:S01]  /*5c850*/  LDL.64 R12, [R29+0x8] ;  /* 0x000008001d0c7983 */ /* 0x0007620000100a00 */
[----:B------:R-:W-:-:S02]  /*5c860*/  VIADD R30, R26, 0x1b2 ;  /* 0x000001b21a1e7836 */ /* 0x000fc40000000000 */
[----:B------:R-:W-:-:S05]  /*5c870*/  VIADD R32, R26, 0x1f0 ;  /* 0x000001f01a207836 */ /* 0x000fca0000000000 */
[----:B0-----:R-:W-:Y:S01]  /*5c880*/  LEA.HI R23, R32, -R25, RZ, 0x1a ;  /* 0x8000001920177211 */ /* 0x001fe200078fd0ff */
[----:B------:R-:W-:-:S04]  /*5c890*/  IMAD.WIDE.U32 R2, R0, 0x8, R2 ;  /* 0x0000000800027825 */ /* 0x000fc800078e0002 */
[----:B------:R-:W-:Y:S02]  /*5c8a0*/  IMAD R31, R23, 0x8, R4 ;  /* 0x00000008171f7824 */ /* 0x000fe400078e0204 */
[----:B-1----:R-:W-:Y:S01]  /*5c8b0*/  VIADD R28, R26, 0x22e ;  /* 0x0000022e1a1c7836 */ /* 0x002fe20000000000 */
[----:B--2---:R-:W-:Y:S02]  /*5c8c0*/  SHF.L.W.U32.HI R18, R27, 0x2, R20 ;  /* 0x000000021b127819 */ /* 0x004fe40000010e14 */
[----:B------:R-:W-:Y:S01]  /*5c8d0*/  SHF.L.W.U32.HI R20, R20, 0x2, R21 ;  /* 0x0000000214147819 */ /* 0x000fe20000010e15 */
[----:B------:R-:W2:Y:S01]  /*5c8e0*/  LDL R27, [R31+0x4] ;  /* 0x000004001f1b7983 */ /* 0x000ea20000100800 */
[----:B------:R-:W-:Y:S02]  /*5c8f0*/  LEA.HI R21, R30, -R25, RZ, 0x1a ;  /* 0x800000191e157211 */ /* 0x000fe400078fd0ff */
[----:B------:R-:W-:-:S03]  /*5c900*/  LOP3.LUT R19, R20, 0x3fffffff, RZ, 0xc0, !PT ;  /* 0x3fffffff14137812 */ /* 0x000fc600078ec0ff */
[----:B------:R-:W-:Y:S02]  /*5c910*/  IMAD R30, R21, 0x8, R4 ;  /* 0x00000008151e7824 */ /* 0x000fe400078e0204 */
[----:B------:R0:W-:Y:S04]  /*5c920*/  STG.E.64 desc[UR4][R2.64+0x100], R18 ;  /* 0x0001001202007986 */ /* 0x0001e8000c101b04 */
[----:B------:R-:W2:Y:S04]  /*5c930*/  LDL R0, [R30+0x4] ;  /* 0x000004001e007983 */ /* 0x000ea80000100800 */
[----:B------:R-:W2:Y:S04]  /*5c940*/  LDL.64 R20, [R31+0x8] ;  /* 0x000008001f147983 */ /* 0x000ea80000100a00 */
[----:B0-----:R0:W2:Y:S01]  /*5c950*/  LDL.64 R18, [R30+0x8] ;  /* 0x000008001e127983 */ /* 0x0010a20000100a00 */
[----:B---3--:R-:W-:-:S02]  /*5c960*/  SHF.L.W.U32.HI R22, R22, 0x4, R8 ;  /* 0x0000000416167819 */ /* 0x008fc40000010e08 */
[----:B------:R-:W-:Y:S02]  /*5c970*/  SHF.L.W.U32.HI R8, R8, 0x4, R9 ;  /* 0x0000000408087819 */ /* 0x000fe40000010e09 */
[----:B------:R-:W-:-:S05]  /*5c980*/  LEA.HI R9, R28, -R25, RZ, 0x1a ;  /* 0x800000191c097211 */ /* 0x000fca00078fd0ff */
[----:B------:R-:W-:Y:S01]  /*5c990*/  IMAD R29, R9, 0x8, R4 ;  /* 0x00000008091d7824 */ /* 0x000fe200078e0204 */
[----:B------:R-:W-:-:S04]  /*5c9a0*/  LOP3.LUT R23, R8, 0x3fffffff, RZ, 0xc0, !PT ;  /* 0x3fffffff08177812 */ /* 0x000fc800078ec0ff */
[----:B------:R-:W3:Y:S04]  /*5c9b0*/  LDL R28, [R29+0x4] ;  /* 0x000004001d1c7983 */ /* 0x000ee80000100800 */
[----:B------:R1:W3:Y:S01]  /*5c9c0*/  LDL.64 R8, [R29+0x8] ;  /* 0x000008001d087983 */ /* 0x0002e20000100a00 */
[----:B----4-:R-:W-:-:S03]  /*5c9d0*/  SHF.L.W.U32.HI R17, R16, 0x6, R17 ;  /* 0x0000000610117819 */ /* 0x010fc60000010e11 */
[----:B------:R4:W-:Y:S01]  /*5c9e0*/  STG.E.64 desc[UR4][R2.64+0x200], R22 ;  /* 0x0002001602007986 */ /* 0x0009e2000c101b04 */
[----:B0-----:R-:W-:Y:S01]  /*5c9f0*/  VIADD R30, R26, 0x2aa ;  /* 0x000002aa1a1e7836 */ /* 0x001fe20000000000 */
[----:B-----5:R-:W-:Y:S02]  /*5ca00*/  SHF.L.W.U32.HI R11, R10, 0xa, R11 ;  /* 0x0000000a0a0b7819 */ /* 0x020fe40000010e0b */
[----:B----4-:R-:W-:Y:S02]  /*5ca10*/  SHF.L.W.U32.HI R22, R24, 0x6, R16 ;  /* 0x0000000618167819 */ /* 0x010fe40000010e10 */
[----:B------:R-:W-:Y:S02]  /*5ca20*/  SHF.L.W.U32.HI R16, R7, 0x8, R14 ;  /* 0x0000000807107819 */ /* 0x000fe40000010e0e */
[----:B------:R-:W-:Y:S01]  /*5ca30*/  SHF.L.W.U32.HI R14, R14, 0x8, R15 ;  /* 0x000000080e0e7819 */ /* 0x000fe20000010e0f */
[----:B------:R-:W-:Y:S01]  /*5ca40*/  VIADD R24, R26, 0x26c ;  /* 0x0000026c1a187836 */ /* 0x000fe20000000000 */
[----:B------:R-:W-:-:S02]  /*5ca50*/  LOP3.LUT R23, R17, 0x3fffffff, RZ, 0xc0, !PT ;  /* 0x3fffffff11177812 */ /* 0x000fc400078ec0ff */
[----:B------:R-:W-:Y:S02]  /*5ca60*/  LOP3.LUT R17, R14, 0x3fffffff, RZ, 0xc0, !PT ;  /* 0x3fffffff0e117812 */ /* 0x000fe400078ec0ff */
[----:B------:R-:W-:Y:S01]  /*5ca70*/  SHF.L.W.U32.HI R14, R5, 0xa, R10 ;  /* 0x0000000a050e7819 */ /* 0x000fe20000010e0a */
[----:B------:R0:W-:Y:S01]  /*5ca80*/  STG.E.64 desc[UR4][R2.64+0x300], R22 ;  /* 0x0003001602007986 */ /* 0x0001e2000c101b04 */
[----:B------:R-:W-:Y:S02]  /*5ca90*/  SHF.L.W.U32.HI R10, R6, 0xc, R12 ;  /* 0x0000000c060a7819 */ /* 0x000fe40000010e0c */
[-C--:B------:R-:W-:Y:S02]  /*5caa0*/  LEA.HI R7, R24, -R25.reuse, RZ, 0x1a ;  /* 0x8000001918077211 */ /* 0x080fe400078fd0ff */
[----:B------:R-:W-:Y:S02]  /*5cab0*/  SHF.L.W.U32.HI R12, R12, 0xc, R13 ;  /* 0x0000000c0c0c7819 */ /* 0x000fe40000010e0d */
[----:B------:R-:W-:Y:S01]  /*5cac0*/  LEA.HI R13, R30, -R25, RZ, 0x1a ;  /* 0x800000191e0d7211 */ /* 0x000fe200078fd0ff */
[----:B------:R4:W-:Y:S01]  /*5cad0*/  STG.E.64 desc[UR4][R2.64+0x400], R16 ;  /* 0x0004001002007986 */ /* 0x0009e2000c101b04 */
[----:B------:R-:W-:-:S02]  /*5cae0*/  IMAD R24, R7, 0x8, R4 ;  /* 0x0000000807187824 */ /* 0x000fc400078e0204 */
[----:B0-----:R-:W-:Y:S01]  /*5caf0*/  VIADD R22, R26, 0x2e8 ;  /* 0x000002e81a167836 */ /* 0x001fe20000000000 */
[----:B------:R-:W-:Y:S01]  /*5cb00*/  LOP3.LUT R15, R11, 0x3fffffff, RZ, 0xc0, !PT ;  /* 0x3fffffff0b0f7812 */ /* 0x000fe200078ec0ff */
[----:B-1----:R-:W-:Y:S01]  /*5cb10*/  IMAD R29, R13, 0x8, R4 ;  /* 0x000000080d1d7824 */ /* 0x002fe200078e0204 */
[----:B------:R-:W5:Y:S04]  /*5cb20*/  LDL R5, [R24+0x4] ;  /* 0x0000040018057983 */ /* 0x000f680000100800 */
[----:B------:R0:W5:Y:S01]  /*5cb30*/  LDL.64 R6, [R24+0x8] ;  /* 0x0000080018067983 */ /* 0x0001620000100a00 */
[----:B----4-:R-:W-:Y:S01]  /*5cb40*/  LEA.HI R17, R22, -R25, RZ, 0x1a ;  /* 0x8000001916117211 */ /* 0x010fe200078fd0ff */
[----:B------:R-:W-:Y:S01]  /*5cb50*/  VIADD R22, R26, 0x326 ;  /* 0x000003261a167836 */ /* 0x000fe20000000000 */
[----:B------:R-:W-:-:S02]  /*5cb60*/  LOP3.LUT R11, R12, 0x3fffffff, RZ, 0xc0, !PT ;  /* 0x3fffffff0c0b7812 */ /* 0x000fc400078ec0ff */
[----:B------:R-:W4:Y:S02]  /*5cb70*/  LDL.64 R12, [R29+0x8] ;  /* 0x000008001d0c7983 */ /* 0x000f240000100a00 */
[----:B------:R-:W-:Y:S01]  /*5cb80*/  LEA.HI R23, R22, -R25, RZ, 0x1a ;  /* 0x8000001916177211 */ /* 0x000fe200078fd0ff */
[--C-:B------:R-:W-:Y:S02]  /*5cb90*/  IMAD R30, R17, 0x8, R4.reuse ;  /* 0x00000008111e7824 */ /* 0x100fe400078e0204 */
[----:B------:R-:W4:Y:S01]  /*5cba0*/  LDL R17, [R29+0x4] ;  /* 0x000004001d117983 */ /* 0x000f220000100800 */
[----:B------:R-:W-:Y:S02]  /*5cbb0*/  VIADD R32, R26, 0x364 ;  /* 0x000003641a207836 */ /* 0x000fe40000000000 */
[----:B0-----:R-:W-:Y:S01]  /*5cbc0*/  IMAD R24, R23, 0x8, R4 ;  /* 0x0000000817187824 */ /* 0x001fe200078e0204 */
[----:B------:R0:W-:Y:S04]  /*5cbd0*/  STG.E.64 desc[UR4][R2.64+0x600], R10 ;  /* 0x0006000a02007986 */ /* 0x0001e8000c101b04 */
[----:B------:R1:W-:Y:S04]  /*5cbe0*/  STG.E.64 desc[UR4][R2.64+0x500], R14 ;  /* 0x0005000e02007986 */ /* 0x0003e8000c101b04 */
[----:B------:R-:W4:Y:S04]  /*5cbf0*/  LDL R16, [R30+0x4] ;  /* 0x000004001e107983 */ /* 0x000f280000100800 */
[----:B0-----:R-:W4:Y:S01]  /*5cc00*/  LDL.64 R10, [R30+0x8] ;  /* 0x000008001e0a7983 */ /* 0x001f220000100a00 */
[----:B--2---:R-:W-:-:S02]  /*5cc10*/  SHF.L.W.U32.HI R22, R27, 0x10, R20 ;  /* 0x000000101b167819 */ /* 0x004fc40000010e14 */
[----:B------:R-:W-:Y:S02]  /*5cc20*/  SHF.L.W.U32.HI R20, R20, 0x10, R21 ;  /* 0x0000001014147819 */ /* 0x000fe40000010e15 */
[----:B------:R-:W-:Y:S02]  /*5cc30*/  LEA.HI R21, R32, -R25, RZ, 0x1a ;  /* 0x8000001920157211 */ /* 0x000fe400078fd0ff */
[----:B-1----:R-:W-:Y:S02]  /*5cc40*/  SHF.L.W.U32.HI R14, R0, 0xe, R18 ;  /* 0x0000000e000e7819 */ /* 0x002fe40000010e12 */
[----:B------:R-:W-:Y:S01]  /*5cc50*/  SHF.L.W.U32.HI R15, R18, 0xe, R19 ;  /* 0x0000000e120f7819 */ /* 0x000fe20000010e13 */
[----:B------:R-:W2:Y:S04]  /*5cc60*/  LDL R0, [R24+0x4] ;  /* 0x0000040018007983 */ /* 0x000ea80000100800 */
[----:B------:R0:W2:Y:S01]  /*5cc70*/  LDL.64 R18, [R24+0x8] ;  /* 0x0000080018127983 */ /* 0x0000a20000100a00 */
[----:B------:R-:W-:Y:S01]  /*5cc80*/  LOP3.LUT R15, R15, 0x3fffffff, RZ, 0xc0, !PT ;  /* 0x3fffffff0f0f7812 */ /* 0x000fe200078ec0ff */
[----:B------:R-:W-:Y:S01]  /*5cc90*/  IMAD R21, R21, 0x8, R4 ;  /* 0x0000000815157824 */ /* 0x000fe200078e0204 */
[----:B------:R-:W-:Y:S01]  /*5cca0*/  LOP3.LUT R23, R20, 0x3fffffff, RZ, 0xc0, !PT ;  /* 0x3fffffff14177812 */ /* 0x000fe200078ec0ff */
[----:B------:R-:W-:-:S02]  /*5ccb0*/  VIADD R20, R26, 0x3a2 ;  /* 0x000003a21a147836 */ /* 0x000fc40000000000 */
[----:B------:R1:W-:Y:S04]  /*5ccc0*/  STG.E.64 desc[UR4][R2.64+0x700], R14 ;  /* 0x0007000e02007986 */ /* 0x0003e8000c101b04 */
[----:B------:R3:W-:Y:S01]  /*5ccd0*/  STG.E.64 desc[UR4][R2.64+0x800], R22 ;  /* 0x0008001602007986 */ /* 0x0007e2000c101b04 */
[-C--:B------:R-:W-:Y:S01]  /*5cce0*/  LEA.HI R27, R20, -R25.reuse, RZ, 0x1a ;  /* 0x80000019141b7211 */ /* 0x080fe200078fd0ff */
[----:B0-----:R-:W-:Y:S02]  /*5ccf0*/  VIADD R24, R26, 0x41e ;  /* 0x0000041e1a187836 */ /* 0x001fe40000000000 */
[----:B-1----:R-:W2:Y:S04]  /*5cd00*/  LDL.64 R14, [R21+0x8] ;  /* 0x00000800150e7983 */ /* 0x002ea80000100a00 */
[----:B---3--:R-:W3:Y:S01]  /*5cd10*/  LDL R22, [R21+0x4] ;  /* 0x0000040015167983 */ /* 0x008ee20000100800 */
[----:B------:R-:W-:Y:S01]  /*5cd20*/  IMAD R27, R27, 0x8, R4 ;  /* 0x000000081b1b7824 */ /* 0x000fe200078e0204 */
[----:B------:R-:W-:-:S02]  /*5cd30*/  LEA.HI R31, R24, -R25, RZ, 0x1a ;  /* 0x80000019181f7211 */ /* 0x000fc400078fd0ff */
[----:B------:R-:W-:Y:S02]  /*5cd40*/  SHF.L.W.U32.HI R28, R28, 0x12, R8 ;  /* 0x000000121c1c7819 */ /* 0x000fe40000010e08 */
[----:B------:R-:W-:Y:S01]  /*5cd50*/  SHF.L.W.U32.HI R20, R8, 0x12, R9 ;  /* 0x0000001208147819 */ /* 0x000fe20000010e09 */
[----:B------:R-:W3:Y:S01]  /*5cd60*/  LDL R23, [R27+0x4] ;  /* 0x000004001b177983 */ /* 0x000ee20000100800 */
[----:B------:R-:W-:-:S03]  /*5cd70*/  IMAD R31, R31, 0x8, R4 ;  /* 0x000000081f1f7824 */ /* 0x000fc600078e0204 */
[----:B------:R0:W3:Y:S01]  /*5cd80*/  LDL.64 R8, [R27+0x8] ;  /* 0x000008001b087983 */ /* 0x0000e20000100a00 */
[----:B------:R-:W-:-:S03]  /*5cd90*/  LOP3.LUT R29, R20, 0x3fffffff, RZ, 0xc0, !PT ;  /* 0x3fffffff141d7812 */ /* 0x000fc600078ec0ff */
[----:B------:R-:W3:Y:S04]  /*5cda0*/  LDL R24, [R31+0x8] ;  /* 0x000008001f187983 */ /* 0x000ee80000100800 */
[----:B------:R-:W3:Y:S04]  /*5cdb0*/  LDL.64 R20, [R31] ;  /* 0x000000001f147983 */ /* 0x000ee80000100a00 */
[----:B------:R5:W-:Y:S02]  /*5cdc0*/  STG.E.64 desc[UR4][R2.64+0x900], R28 ;  /* 0x0009001c02007986 */ /* 0x000be4000c101b04 */
[----:B-----5:R-:W-:-:S02]  /*5cdd0*/  SHF.L.W.U32.HI R28, R5, 0x14, R6 ;  /* 0x00000014051c7819 */ /* 0x020fc40000010e06 */
[----:B------:R-:W-:Y:S02]  /*5cde0*/  SHF.L.W.U32.HI R6, R6, 0x14, R7 ;  /* 0x0000001406067819 */ /* 0x000fe40000010e07 */
[----:B----4-:R-:W-:Y:S02]  /*5cdf0*/  SHF.L.W.U32.HI R5, R12, 0x16, R13 ;  /* 0x000000160c057819 */ /* 0x010fe40000010e0d */
[----:B------:R-:W-:Y:S02]  /*5ce00*/  LOP3.LUT R29, R6, 0x3fffffff, RZ, 0xc0, !PT ;  /* 0x3fffffff061d7812 */ /* 0x000fe400078ec0ff */
[----:B------:R-:W-:Y:S02]  /*5ce10*/  LOP3.LUT R13, R5, 0x3fffffff, RZ, 0xc0, !PT ;  /* 0x3fffffff050d7812 */ /* 0x000fe400078ec0ff */
[----:B------:R-:W-:-:S05]  /*5ce20*/  SHF.L.W.U32.HI R12, R17, 0x16, R12 ;  /* 0x00000016110c7819 */ /* 0x000fca0000010e0c */
[----:B------:R-:W-:Y:S01]  /*5ce30*/  STG.E.64 desc[UR4][R2.64+0xb00], R12 ;  /* 0x000b000c02007986 */ /* 0x000fe2000c101b04 */
[----:B------:R-:W-:Y:S01]  /*5ce40*/  VIADD R30, R26, 0x516 ;  /* 0x000005161a1e7836 */ /* 0x000fe20000000000 */
[----:B------:R-:W-:-:S04]  /*5ce50*/  SHF.L.W.U32.HI R6, R10, 0x18, R11 ;  /* 0x000000180a067819 */ /* 0x000fc80000010e0b */
[----:B------:R-:W-:Y:S01]  /*5ce60*/  LOP3.LUT R17, R6, 0x3fffffff, RZ, 0xc0, !PT ;  /* 0x3fffffff06117812 */ /* 0x000fe200078ec0ff */
[----:B------:R-:W-:Y:S01]  /*5ce70*/  VIADD R6, R26, 0x49a ;  /* 0x0000049a1a067836 */ /* 0x000fe20000000000 */
[----:B------:R-:W-:Y:S01]  /*5ce80*/  SHF.L.W.U32.HI R16, R16, 0x18, R10 ;  /* 0x0000001810107819 */ /* 0x000fe20000010e0a */
[----:B------:R-:W-:-:S03]  /*5ce90*/  VIADD R10, R26, 0x45c ;  /* 0x0000045c1a0a7836 */ /* 0x000fc60000000000 */
[-C--:B------:R-:W-:Y:S01]  /*5cea0*/  LEA.HI R7, R6, -R25.reuse, RZ, 0x1a ;  /* 0x8000001906077211 */ /* 0x080fe200078fd0ff */
[----:B------:R1:W-:Y:S01]  /*5ceb0*/  STG.E.64 desc[UR4][R2.64+0xa00], R28 ;  /* 0x000a001c02007986 */ /* 0x0003e2000c101b04 */
[-C--:B------:R-:W-:Y:S01]  /*5cec0*/  LEA.HI R5, R10, -R25.reuse, RZ, 0x1a ;  /* 0x800000190a057211 */ /* 0x080fe200078fd0ff */
[----:B------:R-:W-:Y:S02]  /*5ced0*/  VIADD R10, R26, 0x4d8 ;  /* 0x000004d81a0a7836 */ /* 0x000fe40000000000 */
[----:B------:R4:W-:Y:S02]  /*5cee0*/  STG.E.64 desc[UR4][R2.64+0xc00], R16 ;  /* 0x000c001002007986 */ /* 0x0009e4000c101b04 */
[--C-:B0-----:R-:W-:Y:S02]  /*5cef0*/  IMAD R27, R5, 0x8, R4.reuse ;  /* 0x00000008051b7824 */ /* 0x101fe400078e0204 */
[----:B-1----:R-:W-:Y:S01]  /*5cf00*/  IMAD R28, R7, 0x8, R4 ;  /* 0x00000008071c7824 */ /* 0x002fe200078e0204 */
[----:B----4-:R-:W-:-:S04]  /*5cf10*/  LEA.HI R17, R30, -R25, RZ, 0x1a ;  /* 0x800000191e117211 */ /* 0x010fc800078fd0ff */
[----:B------:R-:W4:Y:S04]  /*5cf20*/  LDL R5, [R28+0x8] ;  /* 0x000008001c057983 */ /* 0x000f280000100800 */
[----:B------:R0:W4:Y:S01]  /*5cf30*/  LDL.64 R6, [R28] ;  /* 0x000000001c067983 */ /* 0x0001220000100a00 */
[----:B------:R-:W-:-:S05]  /*5cf40*/  IMAD R30, R17, 0x8, R4 ;  /* 0x00000008111e7824 */ /* 0x000fca00078e0204 */
[----:B------:R-:W5:Y:S01]  /*5cf50*/  LDL.64 R16, [R30] ;  /* 0x000000001e107983 */ /* 0x000f620000100a00 */
[----:B0-----:R-:W-:Y:S01]  /*5cf60*/  VIADD R28, R26, 0x592 ;  /* 0x000005921a1c7836 */ /* 0x001fe20000000000 */
[----:B--2---:R-:W-:Y:S02]  /*5cf70*/  SHF.L.W.U32.HI R12, R0, 0x1a, R18 ;  /* 0x0000001a000c7819 */ /* 0x004fe40000010e12 */
[----:B------:R-:W-:Y:S01]  /*5cf80*/  SHF.L.W.U32.HI R18, R18, 0x1a, R19 ;  /* 0x0000001a12127819 */ /* 0x000fe20000010e13 */
[----:B------:R-:W2:Y:S03]  /*5cf90*/  LDL R0, [R27+0x8] ;  /* 0x000008001b007983 */ /* 0x000ea60000100800 */
[----:B------:R-:W-:Y:S02]  /*5cfa0*/  LOP3.LUT R13, R18, 0x3fffffff, RZ, 0xc0, !PT ;  /* 0x3fffffff120d7812 */ /* 0x000fe400078ec0ff */
[----:B------:R-:W-:Y:S01]  /*5cfb0*/  LEA.HI R19, R10, -R25, RZ, 0x1a ;  /* 0x800000190a137211 */ /* 0x000fe200078fd0ff */
[----:B------:R0:W2:Y:S04]  /*5cfc0*/  LDL R18, [R30+0x8] ;  /* 0x000008001e127983 */ /* 0x0000a80000100800 */
[----:B------:R3:W-:Y:S01]  /*5cfd0*/  STG.E.64 desc[UR4][R2.64+0xd00], R12 ;  /* 0x000d000c02007986 */ /* 0x0007e2000c101b04 */
[----:B------:R-:W-:-:S03]  /*5cfe0*/  IMAD R29, R19, 0x8, R4 ;  /* 0x00000008131d7824 */ /* 0x000fc600078e0204 */
[----:B------:R-:W2:Y:S01]  /*5cff0*/  LDL.64 R10, [R27] ;  /* 0x000000001b0a7983 */ /* 0x000ea20000100a00 */
[----:B0-----:R-:W-:-:S03]  /*5d000*/  VIADD R30, R26, 0x5d0 ;  /* 0x000005d01a1e7836 */ /* 0x001fc60000000000 */
[----:B------:R-:W2:Y:S01]  /*5d010*/  LDL R19, [R29+0x8] ;  /* 0x000008001d137983 */ /* 0x000ea20000100800 */
[----:B---3--:R-:W-:Y:S02]  /*5d020*/  SHF.L.W.U32.HI R12, R22, 0x1c, R14 ;  /* 0x0000001c160c7819 */ /* 0x008fe40000010e0e */
[----:B------:R-:W-:Y:S02]  /*5d030*/  SHF.L.W.U32.HI R22, R14, 0x1c, R15 ;  /* 0x0000001c0e167819 */ /* 0x000fe40000010e0f */
[----:B------:R0:W3:Y:S02]  /*5d040*/  LDL.64 R14, [R29] ;  /* 0x000000001d0e7983 */ /* 0x0000e40000100a00 */
[----:B------:R-:W-:Y:S01]  /*5d050*/  LOP3.LUT R13, R22, 0x3fffffff, RZ, 0xc0, !PT ;  /* 0x3fffffff160d7812 */ /* 0x000fe200078ec0ff */
[----:B------:R-:W-:-:S04]  /*5d060*/  VIADD R22, R26, 0x554 ;  /* 0x000005541a167836 */ /* 0x000fc80000000000 */
[----:B------:R1:W-:Y:S01]  /*5d070*/  STG.E.64 desc[UR4][R2.64+0xe00], R12 ;  /* 0x000e000c02007986 */ /* 0x0003e2000c101b04 */
[-C--:B0-----:R-:W-:Y:S02]  /*5d080*/  LEA.HI R29, R30, -R25.reuse, RZ, 0x1a ;  /* 0x800000191e1d7211 */ /* 0x081fe400078fd0ff */
[----:B-1----:R-:W-:Y:S02]  /*5d090*/  SHF.L.W.U32.HI R12, R23, 0x1e, R8 ;  /* 0x0000001e170c7819 */ /* 0x002fe40000010e08 */
[----:B------:R-:W-:Y:S02]  /*5d0a0*/  SHF.L.W.U32.HI R8, R8, 0x1e, R9 ;  /* 0x0000001e08087819 */ /* 0x000fe40000010e09 */
[-C--:B------:R-:W-:Y:S02]  /*5d0b0*/  LEA.HI R23, R28, -R25.reuse, RZ, 0x1a ;  /* 0x800000191c177211 */ /* 0x080fe400078fd0ff */
[----:B------:R-:W-:Y:S02]  /*5d0c0*/  LEA.HI R9, R22, -R25, RZ, 0x1a ;  /* 0x8000001916097211 */ /* 0x000fe400078fd0ff */
[----:B------:R-:W-:Y:S01]  /*5d0d0*/  LOP3.LUT R13, R8, 0x3fffffff, RZ, 0xc0, !PT ;  /* 0x3fffffff080d7812 */ /* 0x000fe200078ec0ff */
[----:B------:R-:W-:Y:S01]  /*5d0e0*/  IMAD R28, R23, 0x8, R4 ;  /* 0x00000008171c7824 */ /* 0x000fe200078e0204 */
[----:B------:R-:W-:Y:S01]  /*5d0f0*/  SHF.L.W.U32.HI R23, R21, 0x2, R24 ;  /* 0x0000000215177819 */ /* 0x000fe20000010e18 */
[----:B------:R-:W-:-:S02]  /*5d100*/  IMAD R27, R9, 0x8, R4 ;  /* 0x00000008091b7824 */ /* 0x000fc400078e0204 */
[----:B------:R0:W-:Y:S01]  /*5d110*/  STG.E.64 desc[UR4][R2.64+0xf00], R12 ;  /* 0x000f000c02007986 */ /* 0x0001e2000c101b04 */
[----:B------:R-:W-:-:S03]  /*5d120*/  IMAD R29, R29, 0x8, R4 ;  /* 0x000000081d1d7824 */ /* 0x000fc600078e0204 */
[----:B------:R-:W3:Y:S04]  /*5d130*/  LDL R22, [R27+0x8] ;  /* 0x000008001b167983 */ /* 0x000ee80000100800 */
[----:B------:R-:W3:Y:S04]  /*5d140*/  LDL.64 R8, [R27] ;  /* 0x000000001b087983 */ /* 0x000ee80000100a00 */
[----:B------:R-:W3:Y:S01]  /*5d150*/  LDL R24, [R28+0x8] ;  /* 0x000008001c187983 */ /* 0x000ee20000100800 */
[----:B0-----:R-:W-:Y:S02]  /*5d160*/  SHF.L.W.U32.HI R12, R20, 0x2, R21 ;  /* 0x00000002140c7819 */ /* 0x001fe40000010e15 */
[----:B------:R-:W-:Y:S01]  /*5d170*/  LOP3.LUT R13, R23, 0x3fffffff, RZ, 0xc0, !PT ;  /* 0x3fffffff170d7812 */ /* 0x000fe200078ec0ff */
[----:B------:R0:W3:Y:S04]  /*5d180*/  LDL.64 R20, [R28] ;  /* 0x000000001c147983 */ /* 0x0000e80000100a00 */
[----:B------:R1:W-:Y:S04]  /*5d190*/  STG.E.64 desc[UR4][R2.64+0x1100], R12 ;  /* 0x0011000c02007986 */ /* 0x0003e8000c101b04 */
[----:B------:R-:W3:Y:S04]  /*5d1a0*/  LDL R23, [R29+0x8] ;  /* 0x000008001d177983 */ /* 0x000ee80000100800 */
[----:B-1----:R1:W3:Y:S01]  /*5d1b0*/  LDL.64 R12, [R29] ;  /* 0x000000001d0c7983 */ /* 0x0022e20000100a00 */
[----:B------:R-:W-:-:S02]  /*5d1c0*/  VIADD R32, R26, 0x68a ;  /* 0x0000068a1a207836 */ /* 0x000fc40000000000 */
[C---:B0-----:R-:W-:Y:S02]  /*5d1d0*/  VIADD R28, R26.reuse, 0x706 ;  /* 0x000007061a1c7836 */ /* 0x041fe40000000000 */
[C---:B------:R-:W-:Y:S02]  /*5d1e0*/  VIADD R34, R26.reuse, 0x60e ;  /* 0x0000060e1a227836 */ /* 0x040fe40000000000 */
[C---:B------:R-:W-:Y:S02]  /*5d1f0*/  VIADD R36, R26.reuse, 0x64c ;  /* 0x0000064c1a247836 */ /* 0x040fe40000000000 */
[----:B------:R-:W-:Y:S01]  /*5d200*/  VIADD R30, R26, 0x6c8 ;  /* 0x000006c81a1e7836 */ /* 0x000fe20000000000 */
[-C--:B------:R-:W-:Y:S02]  /*5d210*/  LEA.HI R27, R34, -R25.reuse, RZ, 0x1a ;  /* 0x80000019221b7211 */ /* 0x080fe400078fd0ff */
[----:B-1----:R-:W-:Y:S02]  /*5d220*/  LEA.HI R29, R36, -R25, RZ, 0x1a ;  /* 0x80000019241d7211 */ /* 0x002fe400078fd0ff */
[----:B----4-:R-:W-:-:S02]  /*5d230*/  SHF.L.W.U32.HI R5, R7, 0x6, R5 ;  /* 0x0000000607057819 */ /* 0x010fc40000010e05 */
[----:B------:R-:W-:Y:S02]  /*5d240*/  SHF.L.W.U32.HI R6, R6, 0x6, R7 ;  /* 0x0000000606067819 */ /* 0x000fe40000010e07 */
[----:B------:R-:W-:Y:S02]  /*5d250*/  LOP3.LUT R7, R5, 0x3fffffff, RZ, 0xc0, !PT ;  /* 0x3fffffff05077812 */ /* 0x000fe400078ec0ff */
[----:B-----5:R-:W-:-:S03]  /*5d260*/  SHF.L.W.U32.HI R16, R16, 0xa, R17 ;  /* 0x0000000a10107819 */ /* 0x020fc60000010e11 */
[----:B------:R0:W-:Y:S01]  /*5d270*/  STG.E.64 desc[UR4][R2.64+0x1300], R6 ;  /* 0x0013000602007986 */ /* 0x0001e2000c101b04 */
[--C-:B------:R-:W-:Y:S02]  /*5d280*/  IMAD R27, R27, 0x8, R4.reuse ;  /* 0x000000081b1b7824 */ /* 0x100fe400078e0204 */
[----:B------:R-:W-:Y:S01]  /*5d290*/  IMAD R29, R29, 0x8, R4 ;  /* 0x000000081d1d7824 */ /* 0x000fe200078e0204 */
[-C--:B0-----:R-:W-:Y:S02]  /*5d2a0*/  LEA.HI R6, R28, -R25.reuse, RZ, 0x1a ;  /* 0x800000191c067211 */ /* 0x081fe400078fd0ff */
[----:B------:R-:W-:-:S03]  /*5d2b0*/  LEA.HI R7, R30, -R25, RZ, 0x1a ;  /* 0x800000191e077211 */ /* 0x000fc600078fd0ff */
[--C-:B------:R-:W-:Y:S02]  /*5d2c0*/  IMAD R31, R6, 0x8, R4.reuse ;  /* 0x00000008061f7824 */ /* 0x100fe400078e0204 */
[----:B------:R-:W-:-:S05]  /*5d2d0*/  IMAD R30, R7, 0x8, R4 ;  /* 0x00000008071e7824 */ /* 0x000fca00078e0204 */
[----:B------:R-:W4:Y:S01]  /*5d2e0*/  LDL.64 R6, [R30] ;  /* 0x000000001e067983 */ /* 0x000f220000100a00 */
[----:B--2---:R-:W-:Y:S02]  /*5d2f0*/  SHF.L.W.U32.HI R0, R11, 0x4, R0 ;  /* 0x000000040b007819 */ /* 0x004fe40000010e00 */
[----:B------:R-:W-:Y:S02]  /*5d300*/  SHF.L.W.U32.HI R10, R10, 0x4, R11 ;  /* 0x000000040a0a7819 */ /* 0x000fe40000010e0b */
[----:B------:R-:W-:Y:S01]  /*5d310*/  LOP3.LUT R11, R0, 0x3fffffff, RZ, 0xc0, !PT ;  /* 0x3fffffff000b7812 */ /* 0x000fe200078ec0ff */
[----:B------:R-:W-:Y:S01]  /*5d320*/  VIADD R0, R26, 0x744 ;  /* 0x000007441a007836 */ /* 0x000fe20000000000 */
[----:B------:R-:W-:-:S03]  /*5d330*/  SHF.L.W.U32.HI R18, R17, 0xa, R18 ;  /* 0x0000000a11127819 */ /* 0x000fc60000010e12 */
[----:B------:R0:W-:Y:S01]  /*5d340*/  STG.E.64 desc[UR4][R2.64+0x1200], R10 ;  /* 0x0012000a02007986 */ /* 0x0001e2000c101b04 */
[----:B---3--:R-:W-:Y:S02]  /*5d350*/  SHF.L.W.U32.HI R19, R15, 0x8, R19 ;  /* 0x000000080f137819 */ /* 0x008fe40000010e13 */
[----:B------:R-:W-:Y:S02]  /*5d360*/  SHF.L.W.U32.HI R14, R14, 0x8, R15 ;  /* 0x000000080e0e7819 */ /* 0x000fe40000010e0f */
[----:B------:R-:W-:Y:S02]  /*5d370*/  LOP3.LUT R15, R19, 0x3fffffff, RZ, 0xc0, !PT ;  /* 0x3fffffff130f7812 */ /* 0x000fe400078ec0ff */
[-C--:B0-----:R-:W-:Y:S01]  /*5d380*/  LEA.HI R11, R32, -R25.reuse, RZ, 0x1a ;  /* 0x80000019200b7211 */ /* 0x081fe200078fd0ff */
[C---:B------:R-:W-:Y:S02]  /*5d390*/  VIADD R10, R26.reuse, 0x3e0 ;  /* 0x000003e01a0a7836 */ /* 0x040fe40000000000 */
[----:B------:R-:W-:Y:S01]  /*5d3a0*/  VIADD R26, R26, 0x782 ;  /* 0x000007821a1a7836 */ /* 0x000fe20000000000 */
[----:B------:R-:W-:Y:S01]  /*5d3b0*/  LOP3.LUT R17, R18, 0x3fffffff, RZ, 0xc0, !PT ;  /* 0x3fffffff12117812 */ /* 0x000fe200078ec0ff */
[----:B------:R-:W-:Y:S01]  /*5d3c0*/  IMAD R28, R11, 0x8, R4 ;  /* 0x000000080b1c7824 */ /* 0x000fe200078e0204 */
[-C--:B------:R-:W-:Y:S01]  /*5d3d0*/  LEA.HI R0, R0, -R25.reuse, RZ, 0x1a ;  /* 0x8000001900007211 */ /* 0x080fe200078fd0ff */
[----:B------:R0:W-:Y:S01]  /*5d3e0*/  STG.E.64 desc[UR4][R2.64+0x1400], R14 ;  /* 0x0014000e02007986 */ /* 0x0001e2000c101b04 */
[----:B------:R-:W-:-:S02]  /*5d3f0*/  LEA.HI R5, R10, -R25, RZ, 0x1a ;  /* 0x800000190a057211 */ /* 0x000fc400078fd0ff */
[----:B------:R-:W-:Y:S01]  /*5d400*/  LEA.HI R25, R26, -R25, RZ, 0x1a ;  /* 0x800000191a197211 */ /* 0x000fe200078fd0ff */
[----:B------:R1:W-:Y:S01]  /*5d410*/  STG.E.64 desc[UR4][R2.64+0x1500], R16 ;  /* 0x0015001002007986 */ /* 0x0003e2000c101b04 */
[----:B------:R-:W-:-:S03]  /*5d420*/  IMAD R32, R0, 0x8, R4 ;  /* 0x0000000800207824 */ /* 0x000fc600078e0204 */
[----:B------:R-:W2:Y:S04]  /*5d430*/  LDL R18, [R27+0x8] ;  /* 0x000008001b127983 */ /* 0x000ea80000100800 */
[----:B------:R-:W2:Y:S04]  /*5d440*/  LDL.64 R10, [R27] ;  /* 0x000000001b0a7983 */ /* 0x000ea80000100a00 */
[----:B0-----:R-:W3:Y:S04]  /*5d450*/  LDL.64 R14, [R29] ;  /* 0x000000001d0e7983 */ /* 0x001ee80000100a00 */
[----:B-1----:R-:W5:Y:S04]  /*5d460*/  LDL.64 R16, [R28] ;  /* 0x000000001c107983 */ /* 0x002f680000100a00 */
[----:B------:R-:W5:Y:S01]  /*5d470*/  LDL R0, [R32+0x8] ;  /* 0x0000080020007983 */ /* 0x000f620000100800 */
[----:B------:R-:W-:-:S02]  /*5d480*/  SHF.L.W.U32.HI R19, R9, 0xc, R22 ;  /* 0x0000000c09137819 */ /* 0x000fc40000010e16 */
[----:B------:R-:W-:Y:S01]  /*5d490*/  SHF.L.W.U32.HI R8, R8, 0xc, R9 ;  /* 0x0000000c08087819 */ /* 0x000fe20000010e09 */
[----:B------:R-:W5:Y:S01]  /*5d4a0*/  LDL R22, [R29+0x8] ;  /* 0x000008001d167983 */ /* 0x000f620000100800 */
[----:B------:R-:W-:-:S03]  /*5d4b0*/  LOP3.LUT R9, R19, 0x3fffffff, RZ, 0xc0, !PT ;  /* 0x3fffffff13097812 */ /* 0x000fc600078ec0ff */
[----:B------:R0:W5:Y:S01]  /*5d4c0*/  LDL R19, [R28+0x8] ;  /* 0x000008001c137983 */ /* 0x0001620000100800 */
[----:B------:R-:W-:Y:S02]  /*5d4d0*/  SHF.L.W.U32.HI R24, R21, 0xe, R24 ;  /* 0x0000000e15187819 */ /* 0x000fe40000010e18 */
[----:B------:R-:W-:Y:S02]  /*5d4e0*/  SHF.L.W.U32.HI R20, R20, 0xe, R21 ;  /* 0x0000000e14147819 */ /* 0x000fe40000010e15 */
[----:B------:R-:W-:Y:S01]  /*5d4f0*/  LOP3.LUT R21, R24, 0x3fffffff, RZ, 0xc0, !PT ;  /* 0x3fffffff18157812 */ /* 0x000fe200078ec0ff */
[--C-:B0-----:R-:W-:Y:S01]  /*5d500*/  IMAD R28, R5, 0x8, R4.reuse ;  /* 0x00000008051c7824 */ /* 0x101fe200078e0204 */
[----:B------:R0:W-:Y:S01]  /*5d510*/  STG.E.64 desc[UR4][R2.64+0x1600], R8 ;  /* 0x0016000802007986 */ /* 0x0001e2000c101b04 */
[----:B------:R-:W-:-:S03]  /*5d520*/  IMAD R5, R25, 0x8, R4 ;  /* 0x0000000819057824 */ /* 0x000fc600078e0204 */
[----:B------:R1:W-:Y:S04]  /*5d530*/  STG.E.64 desc[UR4][R2.64+0x1700], R20 ;  /* 0x0017001402007986 */ /* 0x0003e8000c101b04 */
[----:B------:R-:W5:Y:S01]  /*5d540*/  LDL R24, [R30+0x8] ;  /* 0x000008001e187983 */ /* 0x000f620000100800 */
[----:B------:R-:W-:Y:S02]  /*5d550*/  SHF.L.W.U32.HI R26, R13, 0x10, R23 ;  /* 0x000000100d1a7819 */ /* 0x000fe40000010e17 */
[----:B------:R-:W-:Y:S01]  /*5d560*/  SHF.L.W.U32.HI R12, R12, 0x10, R13 ;  /* 0x000000100c0c7819 */ /* 0x000fe20000010e0d */
[----:B------:R-:W5:Y:S01]  /*5d570*/  LDL R23, [R31+0x8] ;  /* 0x000008001f177983 */ /* 0x000f620000100800 */
[----:B------:R-:W-:-:S03]  /*5d580*/  LOP3.LUT R13, R26, 0x3fffffff, RZ, 0xc0, !PT ;  /* 0x3fffffff1a0d7812 */ /* 0x000fc600078ec0ff */
[----:B0-----:R-:W5:Y:S04]  /*5d590*/  LDL.64 R8, [R31] ;  /* 0x000000001f087983 */ /* 0x001f680000100a00 */
[----:B-1----:R-:W5:Y:S04]  /*5d5a0*/  LDL.64 R20, [R32] ;  /* 0x0000000020147983 */ /* 0x002f680000100a00 */
[----:B------:R-:W5:Y:S04]  /*5d5b0*/  LDL.64 R26, [R4] ;  /* 0x00000000041a7983 */ /* 0x000f680000100a00 */
[----:B------:R0:W-:Y:S04]  /*5d5c0*/  STG.E.64 desc[UR4][R2.64+0x1800], R12 ;  /* 0x0018000c02007986 */ /* 0x0001e8000c101b04 */
[----:B------:R-:W5:Y:S04]  /*5d5d0*/  LDL.64 R4, [R5] ;  /* 0x0000000005047983 */ /* 0x000f680000100a00 */
[----:B0-----:R-:W5:Y:S04]  /*5d5e0*/  LDL R13, [R28+0x8] ;  /* 0x000008001c0d7983 */ /* 0x001f680000100800 */
[----:B------:R-:W5:Y:S01]  /*5d5f0*/  LDL R12, [R28+0x4] ;  /* 0x000004001c0c7983 */ /* 0x000f620000100800 */
[----:B----4-:R-:W-:-:S02]  /*5d600*/  SHF.L.W.U32.HI R6, R6, 0x18, R7 ;  /* 0x0000001806067819 */ /* 0x010fc40000010e07 */
[----:B--2---:R-:W-:Y:S02]  /*5d610*/  SHF.L.W.U32.HI R18, R11, 0x12, R18 ;  /* 0x000000120b127819 */ /* 0x004fe40000010e12 */
[----:B------:R-:W-:Y:S02]  /*5d620*/  SHF.L.W.U32.HI R10, R10, 0x12, R11 ;  /* 0x000000120a0a7819 */ /* 0x000fe40000010e0b */
[----:B---3--:R-:W-:Y:S02]  /*5d630*/  SHF.L.W.U32.HI R14, R14, 0x14, R15 ;  /* 0x000000140e0e7819 */ /* 0x008fe40000010e0f */
[----:B------:R-:W-:Y:S02]  /*5d640*/  LOP3.LUT R11, R18, 0x3fffffff, RZ, 0xc0, !PT ;  /* 0x3fffffff120b7812 */ /* 0x000fe400078ec0ff */
[----:B-----5:R-:W-:Y:S02]  /*5d650*/  SHF.L.W.U32.HI R16, R16, 0x16, R17 ;  /* 0x0000001610107819 */ /* 0x020fe40000010e11 */
[----:B------:R-:W-:-:S02]  /*5d660*/  SHF.L.W.U32.HI R22, R15, 0x14, R22 ;  /* 0x000000140f167819 */ /* 0x000fc40000010e16 */
[----:B------:R-:W-:Y:S02]  /*5d670*/  SHF.L.W.U32.HI R19, R17, 0x16, R19 ;  /* 0x0000001611137819 */ /* 0x000fe40000010e13 */
[----:B------:R-:W-:Y:S02]  /*5d680*/  LOP3.LUT R15, R22, 0x3fffffff, RZ, 0xc0, !PT ;  /* 0x3fffffff160f7812 */ /* 0x000fe400078ec0ff */
[----:B------:R-:W-:Y:S01]  /*5d690*/  LOP3.LUT R17, R19, 0x3fffffff, RZ, 0xc0, !PT ;  /* 0x3fffffff13117812 */ /* 0x000fe200078ec0ff */
[----:B------:R-:W-:Y:S01]  /*5d6a0*/  STG.E.64 desc[UR4][R2.64+0x1900], R10 ;  /* 0x0019000a02007986 */ /* 0x000fe2000c101b04 */
[----:B------:R-:W-:-:S04]  /*5d6b0*/  SHF.L.W.U32.HI R24, R7, 0x18, R24 ;  /* 0x0000001807187819 */ /* 0x000fc80000010e18 */
[----:B------:R-:W-:Y:S02]  /*5d6c0*/  LOP3.LUT R7, R24, 0x3fffffff, RZ, 0xc0, !PT ;  /* 0x3fffffff18077812 */ /* 0x000fe400078ec0ff */
[----:B------:R-:W-:Y:S02]  /*5d6d0*/  SHF.L.W.U32.HI R23, R9, 0x1a, R23 ;  /* 0x0000001a09177819 */ /* 0x000fe40000010e17 */
[----:B------:R-:W-:Y:S02]  /*5d6e0*/  SHF.L.W.U32.HI R0, R21, 0x1c, R0 ;  /* 0x0000001c15007819 */ /* 0x000fe40000010e00 */
[----:B------:R-:W-:Y:S02]  /*5d6f0*/  SHF.L.W.U32.HI R8, R8, 0x1a, R9 ;  /* 0x0000001a08087819 */ /* 0x000fe40000010e09 */
[----:B------:R-:W-:Y:S02]  /*5d700*/  SHF.L.W.U32.HI R20, R20, 0x1c, R21 ;  /* 0x0000001c14147819 */ /* 0x000fe40000010e15 */
[----:B------:R-:W-:-:S02]  /*5d710*/  LOP3.LUT R9, R23, 0x3fffffff, RZ, 0xc0, !PT ;  /* 0x3fffffff17097812 */ /* 0x000fc400078ec0ff */
[----:B------:R-:W-:Y:S02]  /*5d720*/  LOP3.LUT R21, R0, 0x3fffffff, RZ, 0xc0, !PT ;  /* 0x3fffffff00157812 */ /* 0x000fe400078ec0ff */
[----:B------:R-:W-:Y:S02]  /*5d730*/  LOP3.LUT R27, R27, 0x3fffffff, RZ, 0xc0, !PT ;  /* 0x3fffffff1b1b7812 */ /* 0x000fe400078ec0ff */
[--C-:B------:R-:W-:Y:S02]  /*5d740*/  SHF.R.U64 R4, R4, 0x2, R5.reuse ;  /* 0x0000000204047819 */ /* 0x100fe40000001205 */
[----:B------:R-:W-:Y:S01]  /*5d750*/  SHF.R.U32.HI R5, RZ, 0x2, R5 ;  /* 0x00000002ff057819 */ /* 0x000fe20000011605 */
        /* <DEDUP_REMOVED lines=10> */
.L_x_80:
[----:B------:R-:W-:-:S00]  /*5d800*/  BRA `(.L_x_80) ;  /* 0xfffffffc00fc7947 */ /* 0x000fc0000383ffff */
[----:B------:R-:W-:-:S00]  /*5d810*/  NOP ;  /* 0x0000000000007918 */ /* 0x000fc00000000000 */
        /* <DEDUP_REMOVED lines=14> */
.L_x_81:


//--------------------- .nv.shared.reserved.0     --------------------------
	.section	.nv.shared.reserved.0,"aw",@nobits
	.weak		__nv_reservedSMEM_offset_0_alias
	.size		__nv_reservedSMEM_offset_0_alias, 0, 64
	.other		__nv_reservedSMEM_offset_0_alias,@"STO_CUDA_RESERVED_SHARED STV_DEFAULT"
__nv_reservedSMEM_offset_0_alias:
	.zero		0
	.zero		64


//--------------------- .nv.constant0._Z16unpack_global_64PKmPmh --------------------------
	.section	.nv.constant0._Z16unpack_global_64PKmPmh,"a",@progbits
	.sectionflags	@""
	.align	4
.nv.constant0._Z16unpack_global_64PKmPmh:
	.zero		913


//--------------------- SYMBOLS --------------------------

	.type		.nv.reservedSmem.offset0,@object
	.size		.nv.reservedSmem.offset0,0x4
